	.target	sm_100a

	.elftype	@"ET_EXEC"


//--------------------- .note.nv.tkinfo           --------------------------
	.section	.note.nv.tkinfo,"",@"SHT_NOTE"
	.sectionflags	@"SHF_NOTE_NV_TKINFO"
	.tkinfo
        /*0018*/ 	.word	0x00000081
        /*0030*/ 	.string	""
        /*0030*/ 	.string	"ptxas-blackwell"
        /*0030*/ 	.string	"Cuda compilation tools, release 12.9, V12.9.86"
        /*0030*/ 	.string	"Build cuda_12.9.r12.9/compiler.36037853_0"
        /*0030*/ 	.string	"-v  -suppress-debug-info  -lineinfo  -arch sm_100a "



//--------------------- .note.nv.cuver            --------------------------
	.section	.note.nv.cuver,"",@"SHT_NOTE"
	.sectionflags	@"SHF_NOTE_NV_CUVER"
        /*0018*/ 	.short	0x0001
        /*001a*/ 	.short	0x0064
        /*001c*/ 	.short	0x0001
        /*001e*/ 	.short	0x0000
        /*0020*/ 	.short	0x0001
        /*0022*/ 	.short	0x0000


//--------------------- .nv.info                  --------------------------
	.section	.nv.info,"",@"SHT_CUDA_INFO"
	.align	4


	//----- nvinfo : EIATTR_REGCOUNT
	.align		4
        /*0000*/ 	.byte	0x04, 0x2f
        /*0002*/ 	.short	(.L_1 - .L_0)
	.align		4
.L_0:
        /*0004*/ 	.word	index@(matmul_kernel)
        /*0008*/ 	.word	0x000000ff


	//----- nvinfo : EIATTR_FRAME_SIZE
	.align		4
.L_1:
        /*000c*/ 	.byte	0x04, 0x11
        /*000e*/ 	.short	(.L_3 - .L_2)
	.align		4
.L_2:
        /*0010*/ 	.word	index@(matmul_kernel)
        /*0014*/ 	.word	0x00000268


	//----- nvinfo : EIATTR_MIN_STACK_SIZE
	.align		4
.L_3:
        /*0018*/ 	.byte	0x04, 0x12
        /*001a*/ 	.short	(.L_5 - .L_4)
	.align		4
.L_4:
        /*001c*/ 	.word	index@(matmul_kernel)
        /*0020*/ 	.word	0x00000268
.L_5:


//--------------------- .nv.info.matmul_kernel    --------------------------
	.section	.nv.info.matmul_kernel,"",@"SHT_CUDA_INFO"
	.sectionflags	@""
	.align	4


	//----- nvinfo : EIATTR_CUDA_API_VERSION
	.align		4
        /*0000*/ 	.byte	0x04, 0x37
        /*0002*/ 	.short	(.L_7 - .L_6)
.L_6:
        /*0004*/ 	.word	0x00000081


	//----- nvinfo : EIATTR_KPARAM_INFO
	.align		4
.L_7:
        /*0008*/ 	.byte	0x04, 0x17
        /*000a*/ 	.short	(.L_9 - .L_8)
.L_8:
        /*000c*/ 	.word	0x00000000
        /*0010*/ 	.short	0x000d
        /*0012*/ 	.short	0x0048
        /*0014*/ 	.byte	0x00, 0xf4, 0x21, 0x00


	//----- nvinfo : EIATTR_KPARAM_INFO
	.align		4
.L_9:
        /*0018*/ 	.byte	0x04, 0x17
        /*001a*/ 	.short	(.L_11 - .L_10)
.L_10:
        /*001c*/ 	.word	0x00000000
        /*0020*/ 	.short	0x000c
        /*0022*/ 	.short	0x0040
        /*0024*/ 	.byte	0x00, 0xf4, 0x21, 0x00


	//----- nvinfo : EIATTR_KPARAM_INFO
	.align		4
.L_11:
        /*0028*/ 	.byte	0x04, 0x17
        /*002a*/ 	.short	(.L_13 - .L_12)
.L_12:
        /*002c*/ 	.word	0x00000000
        /*0030*/ 	.short	0x000b
        /*0032*/ 	.short	0x0038
        /*0034*/ 	.byte	0x00, 0xf0, 0x11, 0x00


	//----- nvinfo : EIATTR_KPARAM_INFO
	.align		4
.L_13:
        /*0038*/ 	.byte	0x04, 0x17
        /*003a*/ 	.short	(.L_15 - .L_14)
.L_14:
        /*003c*/ 	.word	0x00000000
        /*0040*/ 	.short	0x000a
        /*0042*/ 	.short	0x0034
        /*0044*/ 	.byte	0x00, 0xf0, 0x11, 0x00


	//----- nvinfo : EIATTR_KPARAM_INFO
	.align		4
.L_15:
        /*0048*/ 	.byte	0x04, 0x17
        /*004a*/ 	.short	(.L_17 - .L_16)
.L_16:
        /*004c*/ 	.word	0x00000000
        /*0050*/ 	.short	0x0009
        /*0052*/ 	.short	0x0030
        /*0054*/ 	.byte	0x00, 0xf0, 0x11, 0x00


	//----- nvinfo : EIATTR_KPARAM_INFO
	.align		4
.L_17:
        /*0058*/ 	.byte	0x04, 0x17
        /*005a*/ 	.short	(.L_19 - .L_18)
.L_18:
        /*005c*/ 	.word	0x00000000
        /*0060*/ 	.short	0x0008
        /*0062*/ 	.short	0x002c
        /*0064*/ 	.byte	0x00, 0xf0, 0x11, 0x00


	//----- nvinfo : EIATTR_KPARAM_INFO
	.align		4
.L_19:
        /*0068*/ 	.byte	0x04, 0x17
        /*006a*/ 	.short	(.L_21 - .L_20)
.L_20:
        /*006c*/ 	.word	0x00000000
        /*0070*/ 	.short	0x0007
        /*0072*/ 	.short	0x0028
        /*0074*/ 	.byte	0x00, 0xf0, 0x11, 0x00


	//----- nvinfo : EIATTR_KPARAM_INFO
	.align		4
.L_21:
        /*0078*/ 	.byte	0x04, 0x17
        /*007a*/ 	.short	(.L_23 - .L_22)
.L_22:
        /*007c*/ 	.word	0x00000000
        /*0080*/ 	.short	0x0006
        /*0082*/ 	.short	0x0024
        /*0084*/ 	.byte	0x00, 0xf0, 0x11, 0x00


	//----- nvinfo : EIATTR_KPARAM_INFO
	.align		4
.L_23:
        /*0088*/ 	.byte	0x04, 0x17
        /*008a*/ 	.short	(.L_25 - .L_24)
.L_24:
        /*008c*/ 	.word	0x00000000
        /*0090*/ 	.short	0x0005
        /*0092*/ 	.short	0x0020
        /*0094*/ 	.byte	0x00, 0xf0, 0x11, 0x00


	//----- nvinfo : EIATTR_KPARAM_INFO
	.align		4
.L_25:
        /*0098*/ 	.byte	0x04, 0x17
        /*009a*/ 	.short	(.L_27 - .L_26)
.L_26:
        /*009c*/ 	.word	0x00000000
        /*00a0*/ 	.short	0x0004
        /*00a2*/ 	.short	0x001c
        /*00a4*/ 	.byte	0x00, 0xf0, 0x11, 0x00


	//----- nvinfo : EIATTR_KPARAM_INFO
	.align		4
.L_27:
        /*00a8*/ 	.byte	0x04, 0x17
        /*00aa*/ 	.short	(.L_29 - .L_28)
.L_28:
        /*00ac*/ 	.word	0x00000000
        /*00b0*/ 	.short	0x0003
        /*00b2*/ 	.short	0x0018
        /*00b4*/ 	.byte	0x00, 0xf0, 0x11, 0x00


	//----- nvinfo : EIATTR_KPARAM_INFO
	.align		4
.L_29:
        /*00b8*/ 	.byte	0x04, 0x17
        /*00ba*/ 	.short	(.L_31 - .L_30)
.L_30:
        /*00bc*/ 	.word	0x00000000
        /*00c0*/ 	.short	0x0002
        /*00c2*/ 	.short	0x0010
        /*00c4*/ 	.byte	0x00, 0xf4, 0x21, 0x00


	//----- nvinfo : EIATTR_KPARAM_INFO
	.align		4
.L_31:
        /*00c8*/ 	.byte	0x04, 0x17
        /*00ca*/ 	.short	(.L_33 - .L_32)
.L_32:
        /*00cc*/ 	.word	0x00000000
        /*00d0*/ 	.short	0x0001
        /*00d2*/ 	.short	0x0008
        /*00d4*/ 	.byte	0x00, 0xf4, 0x21, 0x00


	//----- nvinfo : EIATTR_KPARAM_INFO
	.align		4
.L_33:
        /*00d8*/ 	.byte	0x04, 0x17
        /*00da*/ 	.short	(.L_35 - .L_34)
.L_34:
        /*00dc*/ 	.word	0x00000000
        /*00e0*/ 	.short	0x0000
        /*00e2*/ 	.short	0x0000
        /*00e4*/ 	.byte	0x00, 0xf4, 0x21, 0x00


	//----- nvinfo : EIATTR_SPARSE_MMA_MASK
	.align		4
.L_35:
        /*00e8*/ 	.byte	0x03, 0x50
        /*00ea*/ 	.short	0x0000


	//----- nvinfo : EIATTR_MAXREG_COUNT
	.align		4
        /*00ec*/ 	.byte	0x03, 0x1b
        /*00ee*/ 	.short	0x00ff


	//----- nvinfo : EIATTR_NUM_BARRIERS
	.align		4
        /*00f0*/ 	.byte	0x02, 0x4c
        /*00f2*/ 	.byte	0x01
	.zero		1


	//----- nvinfo : EIATTR_ANNOTATIONS
	.align		4
        /*00f4*/ 	.byte	0x04, 0x55
        /*00f6*/ 	.short	(.L_37 - .L_36)


	//   ....[0]....
.L_36:
        /*00f8*/ 	.word	0x00000001
        /*00fc*/ 	.byte	0xa0, 0x09, 0x00, 0x00, 0x01, 0x00, 0x00, 0x00, 0x20, 0x33, 0x00, 0x00, 0x01, 0x00, 0x00, 0x00
        /* <DEDUP_REMOVED lines=258> */
        /*112c*/ 	.byte	0xd0, 0x05, 0x01, 0x00, 0x01, 0x00, 0x00, 0x00, 0xe0, 0x07, 0x01, 0x00


	//----- nvinfo : EIATTR_COOP_GROUP_MASK_REGIDS
	.align		4
.L_37:
        /*1138*/ 	.byte	0x04, 0x29
        /*113a*/ 	.short	(.L_39 - .L_38)


	//   ....[0]....
.L_38:
        /*113c*/ 	.word	0xffffffff


	//   ....[1]....
        /*1140*/ 	.word	0xffffffff


	//   ....[2]....
        /*1144*/ 	.word	0xffffffff


	//   ....[3]....
        /*1148*/ 	.word	0xffffffff


	//   ....[4]....
        /*114c*/ 	.word	0xffffffff


	//   ....[5]....
        /*1150*/ 	.word	0xffffffff


	//   ....[6]....
        /*1154*/ 	.word	0xffffffff


	//   ....[7]....
        /*1158*/ 	.word	0xffffffff


	//   ....[8]....
        /*115c*/ 	.word	0xffffffff


	//   ....[9]....
        /*1160*/ 	.word	0xffffffff


	//   ....[10]....
        /*1164*/ 	.word	0xffffffff


	//   ....[11]....
        /*1168*/ 	.word	0xffffffff


	//   ....[12]....
        /*116c*/ 	.word	0xffffffff


	//   ....[13]....
        /*1170*/ 	.word	0xffffffff


	//   ....[14]....
        /*1174*/ 	.word	0xffffffff


	//   ....[15]....
        /*1178*/ 	.word	0xffffffff


	//   ....[16]....
        /*117c*/ 	.word	0xffffffff


	//   ....[17]....
        /*1180*/ 	.word	0xffffffff


	//   ....[18]....
        /*1184*/ 	.word	0xffffffff


	//   ....[19]....
        /*1188*/ 	.word	0xffffffff


	//   ....[20]....
        /*118c*/ 	.word	0xffffffff


	//   ....[21]....
        /*1190*/ 	.word	0xffffffff


	//   ....[22]....
        /*1194*/ 	.word	0xffffffff


	//   ....[23]....
        /*1198*/ 	.word	0xffffffff


	//   ....[24]....
        /*119c*/ 	.word	0xffffffff


	//   ....[25]....
        /*11a0*/ 	.word	0xffffffff


	//   ....[26]....
        /*11a4*/ 	.word	0xffffffff


	//   ....[27]....
        /*11a8*/ 	.word	0xffffffff


	//   ....[28]....
        /*11ac*/ 	.word	0xffffffff


	//   ....[29]....
        /*11b0*/ 	.word	0xffffffff


	//   ....[30]....
        /*11b4*/ 	.word	0xffffffff


	//   ....[31]....
        /*11b8*/ 	.word	0xffffffff


	//   ....[32]....
        /*11bc*/ 	.word	0xffffffff


	//   ....[33]....
        /*11c0*/ 	.word	0xffffffff


	//   ....[34]....
        /*11c4*/ 	.word	0xffffffff


	//   ....[35]....
        /*11c8*/ 	.word	0xffffffff


	//   ....[36]....
        /*11cc*/ 	.word	0xffffffff


	//   ....[37]....
        /*11d0*/ 	.word	0xffffffff


	//   ....[38]....
        /*11d4*/ 	.word	0xffffffff


	//   ....[39]....
        /*11d8*/ 	.word	0xffffffff


	//   ....[40]....
        /*11dc*/ 	.word	0xffffffff


	//   ....[41]....
        /*11e0*/ 	.word	0xffffffff


	//   ....[42]....
        /*11e4*/ 	.word	0xffffffff


	//   ....[43]....
        /*11e8*/ 	.word	0xffffffff


	//   ....[44]....
        /*11ec*/ 	.word	0xffffffff


	//   ....[45]....
        /*11f0*/ 	.word	0xffffffff


	//   ....[46]....
        /*11f4*/ 	.word	0xffffffff


	//   ....[47]....
        /*11f8*/ 	.word	0xffffffff


	//   ....[48]....
        /*11fc*/ 	.word	0xffffffff


	//   ....[49]....
        /*1200*/ 	.word	0xffffffff


	//   ....[50]....
        /*1204*/ 	.word	0xffffffff


	//   ....[51]....
        /*1208*/ 	.word	0xffffffff


	//   ....[52]....
        /*120c*/ 	.word	0xffffffff


	//   ....[53]....
        /*1210*/ 	.word	0xffffffff


	//   ....[54]....
        /*1214*/ 	.word	0xffffffff


	//   ....[55]....
        /*1218*/ 	.word	0xffffffff


	//   ....[56]....
        /*121c*/ 	.word	0xffffffff


	//   ....[57]....
        /*1220*/ 	.word	0xffffffff


	//   ....[58]....
        /*1224*/ 	.word	0xffffffff


	//   ....[59]....
        /*1228*/ 	.word	0xffffffff


	//   ....[60]....
        /*122c*/ 	.word	0xffffffff


	//   ....[61]....
        /*1230*/ 	.word	0xffffffff


	//   ....[62]....
        /*1234*/ 	.word	0xffffffff


	//----- nvinfo : EIATTR_COOP_GROUP_INSTR_OFFSETS
	.align		4
.L_39:
        /*1238*/ 	.byte	0x04, 0x28
        /*123a*/ 	.short	(.L_41 - .L_40)


	//   ....[0]....
.L_40:
        /*123c*/ 	.word	0x00010d90


	//   ....[1]....
        /*1240*/ 	.word	0x00010db0


	//   ....[2]....
        /*1244*/ 	.word	0x00010dd0


	//   ....[3]....
        /*1248*/ 	.word	0x00010df0


	//   ....[4]....
        /*124c*/ 	.word	0x00010e10


	//   ....[5]....
        /*1250*/ 	.word	0x00010e30


	//   ....[6]....
        /*1254*/ 	.word	0x00010e50


	//   ....[7]....
        /*1258*/ 	.word	0x00010e70


	//   ....[8]....
        /*125c*/ 	.word	0x00010e90


	//   ....[9]....
        /*1260*/ 	.word	0x00010eb0


	//   ....[10]....
        /*1264*/ 	.word	0x00010ed0


	//   ....[11]....
        /*1268*/ 	.word	0x00010ef0


	//   ....[12]....
        /*126c*/ 	.word	0x00010f10


	//   ....[13]....
        /*1270*/ 	.word	0x00010f30


	//   ....[14]....
        /*1274*/ 	.word	0x00010f50


	//   ....[15]....
        /*1278*/ 	.word	0x00010f70


	//   ....[16]....
        /*127c*/ 	.word	0x00010f90


	//   ....[17]....
        /*1280*/ 	.word	0x00010fb0


	//   ....[18]....
        /*1284*/ 	.word	0x00010fd0


	//   ....[19]....
        /*1288*/ 	.word	0x00010ff0


	//   ....[20]....
        /*128c*/ 	.word	0x00011010


	//   ....[21]....
        /*1290*/ 	.word	0x00011030


	//   ....[22]....
        /*1294*/ 	.word	0x00011070


	//   ....[23]....
        /*1298*/ 	.word	0x000110b0


	//   ....[24]....
        /*129c*/ 	.word	0x000110f0


	//   ....[25]....
        /*12a0*/ 	.word	0x00011130


	//   ....[26]....
        /*12a4*/ 	.word	0x00011170


	//   ....[27]....
        /*12a8*/ 	.word	0x000111b0


	//   ....[28]....
        /*12ac*/ 	.word	0x000111f0


	//   ....[29]....
        /*12b0*/ 	.word	0x00011230


	//   ....[30]....
        /*12b4*/ 	.word	0x00011270


	//   ....[31]....
        /*12b8*/ 	.word	0x000112b0


	//   ....[32]....
        /*12bc*/ 	.word	0x000112f0


	//   ....[33]....
        /*12c0*/ 	.word	0x00011330


	//   ....[34]....
        /*12c4*/ 	.word	0x00011370


	//   ....[35]....
        /*12c8*/ 	.word	0x000113b0


	//   ....[36]....
        /*12cc*/ 	.word	0x000113f0


	//   ....[37]....
        /*12d0*/ 	.word	0x00011430


	//   ....[38]....
        /*12d4*/ 	.word	0x00011450


	//   ....[39]....
        /*12d8*/ 	.word	0x00011470


	//   ....[40]....
        /*12dc*/ 	.word	0x000114b0


	//   ....[41]....
        /*12e0*/ 	.word	0x000114f0


	//   ....[42]....
        /*12e4*/ 	.word	0x00011510


	//   ....[43]....
        /*12e8*/ 	.word	0x00011550


	//   ....[44]....
        /*12ec*/ 	.word	0x00011590


	//   ....[45]....
        /*12f0*/ 	.word	0x000115b0


	//   ....[46]....
        /*12f4*/ 	.word	0x000115f0


	//   ....[47]....
        /*12f8*/ 	.word	0x00011630


	//   ....[48]....
        /*12fc*/ 	.word	0x00011670


	//   ....[49]....
        /*1300*/ 	.word	0x000116b0


	//   ....[50]....
        /*1304*/ 	.word	0x000116f0


	//   ....[51]....
        /*1308*/ 	.word	0x00011730


	//   ....[52]....
        /*130c*/ 	.word	0x00011760


	//   ....[53]....
        /*1310*/ 	.word	0x000117c0


	//   ....[54]....
        /*1314*/ 	.word	0x00011800


	//   ....[55]....
        /*1318*/ 	.word	0x00011820


	//   ....[56]....
        /*131c*/ 	.word	0x000118e0


	//   ....[57]....
        /*1320*/ 	.word	0x00011920


	//   ....[58]....
        /*1324*/ 	.word	0x00011960


	//   ....[59]....
        /*1328*/ 	.word	0x000119a0


	//   ....[60]....
        /*132c*/ 	.word	0x00011a00


	//   ....[61]....
        /*1330*/ 	.word	0x00011a40


	//   ....[62]....
        /*1334*/ 	.word	0x00011a90


	//----- nvinfo : EIATTR_VRC_CTA_INIT_COUNT
	.align		4
.L_41:
        /*1338*/ 	.byte	0x02, 0x4a
	.zero		1
	.zero		1


	//----- nvinfo : EIATTR_EXIT_INSTR_OFFSETS
	.align		4
        /*133c*/ 	.byte	0x04, 0x1c
        /*133e*/ 	.short	(.L_43 - .L_42)


	//   ....[0]....
.L_42:
        /*1340*/ 	.word	0x00014660


	//   ....[1]....
        /*1344*/ 	.word	0x00014680


	//----- nvinfo : EIATTR_REQNTID
	.align		4
.L_43:
        /*1348*/ 	.byte	0x04, 0x10
        /*134a*/ 	.short	(.L_45 - .L_44)
.L_44:
        /*134c*/ 	.word	0x00000020
        /*1350*/ 	.word	0x00000001
        /*1354*/ 	.word	0x00000001


	//----- nvinfo : EIATTR_CBANK_PARAM_SIZE
	.align		4
.L_45:
        /*1358*/ 	.byte	0x03, 0x19
        /*135a*/ 	.short	0x0050


	//----- nvinfo : EIATTR_PARAM_CBANK
	.align		4
        /*135c*/ 	.byte	0x04, 0x0a
        /*135e*/ 	.short	(.L_47 - .L_46)
	.align		4
.L_46:
        /*1360*/ 	.word	index@(.nv.constant0.matmul_kernel)
        /*1364*/ 	.short	0x0380
        /*1366*/ 	.short	0x0050


	//----- nvinfo : EIATTR_SW_WAR
	.align		4
.L_47:
        /*1368*/ 	.byte	0x04, 0x36
        /*136a*/ 	.short	(.L_49 - .L_48)
.L_48:
        /*136c*/ 	.word	0x00000008
.L_49:


//--------------------- .nv.compat                --------------------------
	.section	.nv.compat,"",@"SHT_CUDA_COMPAT_INFO"
	.align	4
        /*0000*/ 	.byte	0x02, 0x02, 0x01, 0x00, 0x02, 0x05, 0x05, 0x00, 0x02, 0x03, 0x00, 0x00, 0x02, 0x06, 0x01, 0x00


//--------------------- .nv.callgraph             --------------------------
	.section	.nv.callgraph,"",@"SHT_CUDA_CALLGRAPH"
	.align	4
	.sectionentsize	8
	.align		4
        /*0000*/ 	.word	0x00000000
	.align		4
        /*0004*/ 	.word	0xffffffff
	.align		4
        /*0008*/ 	.word	0x00000000
	.align		4
        /*000c*/ 	.word	0xfffffffe
	.align		4
        /*0010*/ 	.word	0x00000000
	.align		4
        /*0014*/ 	.word	0xfffffffd
	.align		4
        /*0018*/ 	.word	0x00000000
	.align		4
        /*001c*/ 	.word	0xfffffffc


//--------------------- .text.matmul_kernel       --------------------------
	.section	.text.matmul_kernel,"ax",@progbits
	.align	128
        .global         matmul_kernel
        .type           matmul_kernel,@function
        .size           matmul_kernel,(.L_x_3 - matmul_kernel)
        .other          matmul_kernel,@"STO_CUDA_ENTRY STV_DEFAULT"
matmul_kernel:
.text.matmul_kernel:
[----:B------:R-:W1:Y:S08]  /*0000*/  LDC R1, c[0x0][0x37c] ;  /* 0x0000df00ff017b82 */ /* 0x000e700000000800 */
[----:B------:R-:W2:Y:S01]  /*0010*/  LDC.64 R204, c[0x0][0x398] ;  /* 0x0000e600ffcc7b82 */ /* 0x000ea20000000a00 */
[----:B------:R-:W3:Y:S01]  /*0020*/  S2R R5, SR_CTAID.X ;  /* 0x0000000000057919 */ /* 0x000ee20000002500 */
[----:B-1----:R-:W-:Y:S01]  /*0030*/  VIADD R1, R1, 0xfffffd98 ;  /* 0xfffffd9801017836 */ /* 0x002fe20000000000 */
[----:B------:R-:W1:Y:S01]  /*0040*/  LDCU.64 UR40, c[0x0][0x358] ;  /* 0x00006b00ff2877ac */ /* 0x000e620008000a00 */
[----:B------:R-:W4:Y:S01]  /*0050*/  S2R R38, SR_TID.X ;  /* 0x0000000000267919 */ /* 0x000f220000002100 */
[----:B------:R-:W-:-:S03]  /*0060*/  UMOV UR4, 0x400 ;  /* 0x0000040000047882 */ /* 0x000fc60000000000 */
[----:B------:R-:W1:Y:S01]  /*0070*/  S2UR UR5, SR_CgaCtaId ;  /* 0x00000000000579c3 */ /* 0x000e620000008800 */
[----:B------:R-:W1:Y:S01]  /*0080*/  LDCU UR28, c[0x0][0x3a0] ;  /* 0x00007400ff1c77ac */ /* 0x000e620008000800 */
[----:B------:R-:W1:Y:S01]  /*0090*/  LDCU UR6, c[0x0][0x3a0] ;  /* 0x00007400ff0677ac */ /* 0x000e620008000800 */
[----:B------:R-:W1:Y:S01]  /*00a0*/  LDCU UR7, c[0x0][0x3a0] ;  /* 0x00007400ff0777ac */ /* 0x000e620008000800 */
[----:B------:R-:W1:Y:S01]  /*00b0*/  LDCU UR24, c[0x0][0x3a0] ;  /* 0x00007400ff1877ac */ /* 0x000e620008000800 */
[----:B--2---:R-:W-:Y:S01]  /*00c0*/  VIADD R0, R205, 0x3f ;  /* 0x0000003fcd007836 */ /* 0x004fe20000000000 */
[----:B------:R-:W2:Y:S04]  /*00d0*/  LDCU UR19, c[0x0][0x3a0] ;  /* 0x00007400ff1377ac */ /* 0x000ea80008000800 */
[----:B------:R-:W-:Y:S01]  /*00e0*/  SHF.R.S32.HI R3, RZ, 0x1f, R0 ;  /* 0x0000001fff037819 */ /* 0x000fe20000011400 */
[----:B------:R-:W2:Y:S03]  /*00f0*/  LDCU UR23, c[0x0][0x3a0] ;  /* 0x00007400ff1777ac */ /* 0x000ea60008000800 */
[----:B------:R-:W-:Y:S01]  /*0100*/  LEA.HI R3, R3, R0, RZ, 0x6 ;  /* 0x0000000003037211 */ /* 0x000fe200078f30ff */
[----:B-1----:R-:W-:Y:S01]  /*0110*/  ULEA UR29, UR5, UR4, 0x18 ;  /* 0x00000004051d7291 */ /* 0x002fe2000f8ec0ff */
[----:B---3--:R-:W-:Y:S01]  /*0120*/  IABS R8, R5 ;  /* 0x0000000500087213 */ /* 0x008fe20000000000 */
[----:B------:R-:W-:Y:S01]  /*0130*/  UIADD3 UR4, UPT, UPT, UR6, -0x2c, URZ ;  /* 0xffffffd406047890 */ /* 0x000fe2000fffe0ff */
[----:B------:R-:W-:Y:S01]  /*0140*/  SHF.R.S32.HI R3, RZ, 0x6, R3 ;  /* 0x00000006ff037819 */ /* 0x000fe20000011403 */
[----:B------:R-:W-:Y:S01]  /*0150*/  UIADD3 UR5, UPT, UPT, UR7, -0x29, URZ ;  /* 0xffffffd707057890 */ /* 0x000fe2000fffe0ff */
[----:B----4-:R-:W-:Y:S01]  /*0160*/  LOP3.LUT R96, R38, 0x1f, RZ, 0xc0, !PT ;  /* 0x0000001f26607812 */ /* 0x010fe200078ec0ff */
[----:B------:R-:W-:-:S02]  /*0170*/  UISETP.GE.U32.AND UP0, UPT, UR4, 0x7fffffb5, UPT ;  /* 0x7fffffb50400788c */ /* 0x000fc4000bf06070 */
[----:B------:R-:W-:Y:S01]  /*0180*/  IMAD.SHL.U32 R4, R3, 0x8, RZ ;  /* 0x0000000803047824 */ /* 0x000fe200078e00ff */
[----:B------:R-:W-:Y:S01]  /*0190*/  UISETP.GE.U32.AND UP6, UPT, UR5, 0x7fffffb8, UPT ;  /* 0x7fffffb80500788c */ /* 0x000fe2000bfc6070 */
[----:B------:R-:W-:Y:S01]  /*01a0*/  IMAD.SHL.U32 R251, R96, 0x4, RZ ;  /* 0x0000000460fb7824 */ /* 0x000fe200078e00ff */
[----:B------:R-:W-:Y:S02]  /*01b0*/  USEL UR4, URZ, 0x1, UP0 ;  /* 0x00000001ff047887 */ /* 0x000fe40008000000 */
[-C--:B------:R-:W-:Y:S01]  /*01c0*/  IABS R7, R4.reuse ;  /* 0x0000000400077213 */ /* 0x080fe20000000000 */
[----:B------:R-:W-:Y:S01]  /*01d0*/  VIADD R201, R251, UR29 ;  /* 0x0000001dfbc97c36 */ /* 0x000fe20008000000 */
[----:B------:R-:W-:Y:S01]  /*01e0*/  IABS R10, R4 ;  /* 0x00000004000a7213 */ /* 0x000fe20000000000 */
[----:B------:R-:W-:Y:S01]  /*01f0*/  USEL UR5, URZ, 0x7fff8, UP6 ;  /* 0x0007fff8ff057887 */ /* 0x000fe2000b000000 */
[----:B------:R-:W1:Y:S01]  /*0200*/  I2F.RP R0, R7 ;  /* 0x0000000700007306 */ /* 0x000e620000209400 */
[----:B------:R-:W3:Y:S01]  /*0210*/  LDCU UR18, c[0x0][0x3a0] ;  /* 0x00007400ff1277ac */ /* 0x000ee20008000800 */
[----:B------:R-:W4:Y:S01]  /*0220*/  LDCU UR22, c[0x0][0x3a0] ;  /* 0x00007400ff1677ac */ /* 0x000f220008000800 */
[----:B------:R-:W2:Y:S01]  /*0230*/  LDCU UR14, c[0x0][0x3a0] ;  /* 0x00007400ff0e77ac */ /* 0x000ea20008000800 */
[----:B------:R-:W2:Y:S04]  /*0240*/  LDCU UR21, c[0x0][0x3a0] ;  /* 0x00007400ff1577ac */ /* 0x000ea80008000800 */
[----:B-1----:R-:W1:Y:S01]  /*0250*/  MUFU.RCP R0, R0 ;  /* 0x0000000000007308 */ /* 0x002e620000001000 */
[----:B------:R-:W2:Y:S01]  /*0260*/  LDCU UR25, c[0x0][0x3a0] ;  /* 0x00007400ff1977ac */ /* 0x000ea20008000800 */
[----:B------:R-:W2:Y:S01]  /*0270*/  LDCU UR15, c[0x0][0x3a0] ;  /* 0x00007400ff0f77ac */ /* 0x000ea20008000800 */
[----:B------:R-:W2:Y:S01]  /*0280*/  LDCU UR20, c[0x0][0x3a0] ;  /* 0x00007400ff1477ac */ /* 0x000ea20008000800 */
[----:B------:R-:W2:Y:S01]  /*0290*/  LDCU UR11, c[0x0][0x3a0] ;  /* 0x00007400ff0b77ac */ /* 0x000ea20008000800 */
[----:B-1----:R-:W-:Y:S01]  /*02a0*/  VIADD R2, R0, 0xffffffe ;  /* 0x0ffffffe00027836 */ /* 0x002fe20000000000 */
[----:B------:R-:W1:Y:S01]  /*02b0*/  LDCU UR17, c[0x0][0x3a0] ;  /* 0x00007400ff1177ac */ /* 0x000e620008000800 */
[----:B------:R-:W-:-:S02]  /*02c0*/  IMAD.MOV R0, RZ, RZ, -R10 ;  /* 0x000000ffff007224 */ /* 0x000fc400078e0a0a */
[----:B------:R2:W1:Y:S01]  /*02d0*/  F2I.FTZ.U32.TRUNC.NTZ R3, R2 ;  /* 0x0000000200037305 */ /* 0x000462000021f000 */
[----:B------:R-:W3:Y:S01]  /*02e0*/  LDCU UR10, c[0x0][0x3a0] ;  /* 0x00007400ff0a77ac */ /* 0x000ee20008000800 */
[----:B------:R-:W3:Y:S01]  /*02f0*/  LDCU UR16, c[0x0][0x3a0] ;  /* 0x00007400ff1077ac */ /* 0x000ee20008000800 */
[----:B--2---:R-:W-:Y:S01]  /*0300*/  IMAD.MOV.U32 R2, RZ, RZ, RZ ;  /* 0x000000ffff027224 */ /* 0x004fe200078e00ff */
[----:B------:R-:W2:Y:S01]  /*0310*/  LDCU UR13, c[0x0][0x3a0] ;  /* 0x00007400ff0d77ac */ /* 0x000ea20008000800 */
[----:B------:R-:W2:Y:S01]  /*0320*/  LDCU UR12, c[0x0][0x3a0] ;  /* 0x00007400ff0c77ac */ /* 0x000ea20008000800 */
[----:B-1----:R-:W-:Y:S01]  /*0330*/  IMAD.MOV R6, RZ, RZ, -R3 ;  /* 0x000000ffff067224 */ /* 0x002fe200078e0a03 */
[----:B------:R-:W1:Y:S03]  /*0340*/  LDCU UR8, c[0x0][0x3a0] ;  /* 0x00007400ff0877ac */ /* 0x000e660008000800 */
[----:B------:R-:W-:-:S02]  /*0350*/  IMAD R9, R6, R7, RZ ;  /* 0x0000000706097224 */ /* 0x000fc400078e02ff */
[----:B------:R-:W-:Y:S01]  /*0360*/  IMAD.MOV.U32 R6, RZ, RZ, R8 ;  /* 0x000000ffff067224 */ /* 0x000fe200078e0008 */
[----:B------:R-:W1:Y:S01]  /*0370*/  LDCU UR9, c[0x0][0x3a0] ;  /* 0x00007400ff0977ac */ /* 0x000e620008000800 */
[----:B------:R-:W-:Y:S01]  /*0380*/  IMAD.HI.U32 R3, R3, R9, R2 ;  /* 0x0000000903037227 */ /* 0x000fe200078e0002 */
[----:B------:R-:W-:Y:S02]  /*0390*/  UIADD3 UR24, UPT, UPT, UR24, -0x31, URZ ;  /* 0xffffffcf18187890 */ /* 0x000fe4000fffe0ff */
[----:B------:R-:W-:-:S03]  /*03a0*/  UIADD3 UR19, UPT, UPT, UR19, -0x38, URZ ;  /* 0xffffffc813137890 */ /* 0x000fc6000fffe0ff */
[----:B------:R-:W-:Y:S01]  /*03b0*/  IMAD.HI.U32 R3, R3, R6, RZ ;  /* 0x0000000603037227 */ /* 0x000fe200078e00ff */
[----:B------:R-:W1:Y:S03]  /*03c0*/  LDCU UR27, c[0x0][0x3a0] ;  /* 0x00007400ff1b77ac */ /* 0x000e660008000800 */
[----:B------:R-:W-:Y:S01]  /*03d0*/  IMAD R0, R3, R0, R6 ;  /* 0x0000000003007224 */ /* 0x000fe200078e0206 */
[----:B------:R-:W-:Y:S02]  /*03e0*/  UIADD3 UR23, UPT, UPT, UR23, -0x34, URZ ;  /* 0xffffffcc17177890 */ /* 0x000fe4000fffe0ff */
[----:B---3--:R-:W-:Y:S02]  /*03f0*/  UIADD3 UR18, UPT, UPT, UR18, -0x37, URZ ;  /* 0xffffffc912127890 */ /* 0x008fe4000fffe0ff */
[----:B------:R-:W-:Y:S01]  /*0400*/  ISETP.GT.U32.AND P1, PT, R7, R0, PT ;  /* 0x000000000700720c */ /* 0x000fe20003f24070 */
[----:B------:R-:W-:Y:S01]  /*0410*/  UISETP.GE.U32.AND UP4, UPT, UR24, 0x7fffffb0, UPT ;  /* 0x7fffffb01800788c */ /* 0x000fe2000bf86070 */
[----:B------:R-:W3:Y:S01]  /*0420*/  LDCU UR26, c[0x0][0x3a0] ;  /* 0x00007400ff1a77ac */ /* 0x000ee20008000800 */
[----:B----4-:R-:W-:-:S02]  /*0430*/  UIADD3 UR22, UPT, UPT, UR22, -0x33, URZ ;  /* 0xffffffcd16167890 */ /* 0x010fc4000fffe0ff */
[----:B------:R-:W-:Y:S02]  /*0440*/  UIADD3 UR14, UPT, UPT, UR14, -0x3f, URZ ;  /* 0xffffffc10e0e7890 */ /* 0x000fe4000fffe0ff */
[----:B------:R-:W-:-:S06]  /*0450*/  UIADD3 UR21, UPT, UPT, UR21, -0x36, URZ ;  /* 0xffffffca15157890 */ /* 0x000fcc000fffe0ff */
[----:B------:R-:W-:Y:S01]  /*0460*/  @!P1 IMAD.IADD R0, R0, 0x1, -R7 ;  /* 0x0000000100009824 */ /* 0x000fe200078e0a07 */
[----:B------:R-:W-:Y:S01]  /*0470*/  UISETP.GE.U32.AND UP5, UPT, UR19, 0x7fffffa9, UPT ;  /* 0x7fffffa91300788c */ /* 0x000fe2000bfa6070 */
[----:B------:R-:W-:Y:S01]  /*0480*/  @!P1 VIADD R3, R3, 0x1 ;  /* 0x0000000103039836 */ /* 0x000fe20000000000 */
[----:B------:R-:W-:Y:S01]  /*0490*/  ISETP.NE.AND P1, PT, R4, RZ, PT ;  /* 0x000000ff0400720c */ /* 0x000fe20003f25270 */
[----:B------:R-:W-:Y:S01]  /*04a0*/  UIADD3 UR25, UPT, UPT, UR25, -0x32, URZ ;  /* 0xffffffce19197890 */ /* 0x000fe2000fffe0ff */
[----:B------:R-:W-:Y:S01]  /*04b0*/  ISETP.GE.U32.AND P0, PT, R0, R7, PT ;  /* 0x000000070000720c */ /* 0x000fe20003f06070 */
[----:B------:R-:W-:Y:S01]  /*04c0*/  UIADD3 UR15, UPT, UPT, UR15, -0x3d, URZ ;  /* 0xffffffc30f0f7890 */ /* 0x000fe2000fffe0ff */
[----:B------:R-:W-:Y:S01]  /*04d0*/  LOP3.LUT R0, R5, R4, RZ, 0x3c, !PT ;  /* 0x0000000405007212 */ /* 0x000fe200078e3cff */
[----:B------:R-:W-:Y:S02]  /*04e0*/  UISETP.GE.U32.AND UP1, UPT, UR23, 0x7fffffad, UPT ;  /* 0x7fffffad1700788c */ /* 0x000fe4000bf26070 */
[----:B------:R-:W-:Y:S01]  /*04f0*/  UIADD3 UR20, UPT, UPT, UR20, -0x35, URZ ;  /* 0xffffffcb14147890 */ /* 0x000fe2000fffe0ff */
[----:B------:R-:W-:Y:S01]  /*0500*/  ISETP.GE.AND P2, PT, R0, RZ, PT ;  /* 0x000000ff0000720c */ /* 0x000fe20003f46270 */
[----:B------:R-:W-:Y:S01]  /*0510*/  VIADD R0, R204, 0x3f ;  /* 0x0000003fcc007836 */ /* 0x000fe20000000000 */
[----:B------:R-:W-:-:S02]  /*0520*/  UISETP.GE.U32.AND UP6, UPT, UR18, 0x7fffffaa, UPT ;  /* 0x7fffffaa1200788c */ /* 0x000fc4000bfc6070 */
[----:B------:R-:W-:Y:S02]  /*0530*/  UIADD3 UR11, UPT, UPT, UR11, -0x24, URZ ;  /* 0xffffffdc0b0b7890 */ /* 0x000fe4000fffe0ff */
[----:B------:R-:W-:Y:S01]  /*0540*/  UISETP.GE.U32.AND UP2, UPT, UR22, 0x7fffffae, UPT ;  /* 0x7fffffae1600788c */ /* 0x000fe2000bf46070 */
[----:B------:R-:W-:Y:S01]  /*0550*/  @P0 VIADD R3, R3, 0x1 ;  /* 0x0000000103030836 */ /* 0x000fe20000000000 */
[----:B------:R-:W-:Y:S02]  /*0560*/  UIADD3 UR17, UPT, UPT, UR17, -0x3c, URZ ;  /* 0xffffffc411117890 */ /* 0x000fe4000fffe0ff */
[----:B------:R-:W-:Y:S01]  /*0570*/  UISETP.GE.U32.AND UP0, UPT, UR21, 0x7fffffab, UPT ;  /* 0x7fffffab1500788c */ /* 0x000fe2000bf06070 */
[----:B------:R-:W-:Y:S01]  /*0580*/  IMAD.MOV.U32 R2, RZ, RZ, R3 ;  /* 0x000000ffff027224 */ /* 0x000fe200078e0003 */
[----:B------:R-:W-:Y:S01]  /*0590*/  SHF.R.S32.HI R3, RZ, 0x1f, R0 ;  /* 0x0000001fff037819 */ /* 0x000fe20000011400 */
[----:B------:R-:W-:Y:S02]  /*05a0*/  UIADD3 UR10, UPT, UPT, UR10, -0x23, URZ ;  /* 0xffffffdd0a0a7890 */ /* 0x000fe4000fffe0ff */
[----:B------:R-:W-:Y:S01]  /*05b0*/  @!P2 IMAD.MOV R2, RZ, RZ, -R2 ;  /* 0x000000ffff02a224 */ /* 0x000fe200078e0a02 */
[----:B------:R-:W-:Y:S01]  /*05c0*/  @!P1 LOP3.LUT R2, RZ, R4, RZ, 0x33, !PT ;  /* 0x00000004ff029212 */ /* 0x000fe200078e33ff */
[----:B------:R-:W-:Y:S01]  /*05d0*/  UISETP.GE.U32.AND UP3, UPT, UR25, 0x7fffffaf, UPT ;  /* 0x7fffffaf1900788c */ /* 0x000fe2000bf66070 */
[----:B------:R-:W-:Y:S01]  /*05e0*/  LEA.HI R3, R3, R0, RZ, 0x6 ;  /* 0x0000000003037211 */ /* 0x000fe200078f30ff */
[----:B------:R-:W-:-:S02]  /*05f0*/  USEL UR18, URZ, 0x1, UP1 ;  /* 0x00000001ff127887 */ /* 0x000fc40008800000 */
[----:B------:R-:W-:Y:S01]  /*0600*/  IMAD.SHL.U32 R8, R2, 0x8, RZ ;  /* 0x0000000802087824 */ /* 0x000fe200078e00ff */
[----:B------:R-:W-:Y:S01]  /*0610*/  UIADD3 UR16, UPT, UPT, UR16, -0x3b, URZ ;  /* 0xffffffc510107890 */ /* 0x000fe2000fffe0ff */
[----:B------:R-:W-:Y:S01]  /*0620*/  IMAD.MOV R2, RZ, RZ, -R2 ;  /* 0x000000ffff027224 */ /* 0x000fe200078e0a02 */
[----:B------:R-:W-:Y:S02]  /*0630*/  UISETP.GE.U32.AND UP1, UPT, UR20, 0x7fffffac, UPT ;  /* 0x7fffffac1400788c */ /* 0x000fe4000bf26070 */
[----:B------:R-:W-:Y:S01]  /*0640*/  LEA.HI.SX32 R3, R3, -R8, 0x1a ;  /* 0x8000000803037211 */ /* 0x000fe200078fd2ff */
[----:B------:R-:W-:Y:S01]  /*0650*/  IMAD R15, R4, R2, R5 ;  /* 0x00000002040f7224 */ /* 0x000fe200078e0205 */
[----:B--2---:R-:W-:Y:S01]  /*0660*/  UIADD3 UR13, UPT, UPT, UR13, -0x22, URZ ;  /* 0xffffffde0d0d7890 */ /* 0x004fe2000fffe0ff */
[----:B------:R-:W-:Y:S01]  /*0670*/  IMAD.MOV.U32 R2, RZ, RZ, RZ ;  /* 0x000000ffff027224 */ /* 0x000fe200078e00ff */
[----:B------:R-:W-:Y:S01]  /*0680*/  VIMNMX R12, PT, PT, R3, 0x8, PT ;  /* 0x00000008030c7848 */ /* 0x000fe20003fe0100 */
[----:B------:R-:W-:Y:S01]  /*0690*/  USEL UR19, URZ, 0x1fffe, UP2 ;  /* 0x0001fffeff137887 */ /* 0x000fe20009000000 */
[----:B------:R-:W-:Y:S01]  /*06a0*/  IABS R4, R15 ;  /* 0x0000000f00047213 */ /* 0x000fe20000000000 */
[----:B------:R-:W-:Y:S01]  /*06b0*/  UISETP.GE.U32.AND UP2, UPT, UR17, 0x7fffffa5, UPT ;  /* 0x7fffffa51100788c */ /* 0x000fe2000bf46070 */
[----:B------:R-:W-:Y:S01]  /*06c0*/  IABS R9, R12 ;  /* 0x0000000c00097213 */ /* 0x000fe20000000000 */
[----:B------:R-:W-:-:S02]  /*06d0*/  UIADD3 UR12, UPT, UPT, UR12, -0x21, URZ ;  /* 0xffffffdf0c0c7890 */ /* 0x000fc4000fffe0ff */
[----:B-1----:R-:W-:Y:S01]  /*06e0*/  UIADD3 UR6, UPT, UPT, UR8, -0x27, URZ ;  /* 0xffffffd908067890 */ /* 0x002fe2000fffe0ff */
[----:B------:R-:W1:Y:S01]  /*06f0*/  I2F.RP R0, R9 ;  /* 0x0000000900007306 */ /* 0x000e620000209400 */
[----:B------:R-:W-:Y:S02]  /*0700*/  UIADD3 UR7, UPT, UPT, UR9, -0x28, URZ ;  /* 0xffffffd809077890 */ /* 0x000fe4000fffe0ff */
[----:B------:R-:W-:Y:S02]  /*0710*/  UIADD3 UR9, UPT, UPT, UR27, -0x26, URZ ;  /* 0xffffffda1b097890 */ /* 0x000fe4000fffe0ff */
[----:B---3--:R-:W-:Y:S02]  /*0720*/  UIADD3 UR8, UPT, UPT, UR26, -0x25, URZ ;  /* 0xffffffdb1a087890 */ /* 0x008fe4000fffe0ff */
[----:B------:R-:W-:-:S04]  /*0730*/  UIADD3 UR18, UPT, UPT, UR18, UR19, URZ ;  /* 0x0000001312127290 */ /* 0x000fc8000fffe0ff */
[----:B------:R-:W-:Y:S01]  /*0740*/  ULOP3.LUT UR18, UR18, 0x3, URZ, 0xc0, !UPT ;  /* 0x0000000312127892 */ /* 0x000fe2000f8ec0ff */
[----:B-1----:R-:W1:Y:S02]  /*0750*/  MUFU.RCP R0, R0 ;  /* 0x0000000000007308 */ /* 0x002e640000001000 */
[----:B-1----:R-:W-:Y:S01]  /*0760*/  VIADD R3, R0, 0xffffffe ;  /* 0x0ffffffe00037836 */ /* 0x002fe20000000000 */
[----:B------:R-:W-:-:S05]  /*0770*/  IABS R0, R205 ;  /* 0x000000cd00007213 */ /* 0x000fca0000000000 */
[----:B------:R-:W1:Y:S08]  /*0780*/  I2F.RP R7, R0 ;  /* 0x0000000000077306 */ /* 0x000e700000209400 */
[----:B------:R-:W2:Y:S08]  /*0790*/  F2I.FTZ.U32.TRUNC.NTZ R3, R3 ;  /* 0x0000000300037305 */ /* 0x000eb0000021f000 */
[----:B-1----:R-:W1:Y:S01]  /*07a0*/  MUFU.RCP R7, R7 ;  /* 0x0000000700077308 */ /* 0x002e620000001000 */
[----:B--2---:R-:W-:-:S04]  /*07b0*/  IMAD.MOV R6, RZ, RZ, -R3 ;  /* 0x000000ffff067224 */ /* 0x004fc800078e0a03 */
[----:B------:R-:W-:Y:S01]  /*07c0*/  IMAD R5, R6, R9, RZ ;  /* 0x0000000906057224 */ /* 0x000fe200078e02ff */
[----:B------:R-:W-:-:S03]  /*07d0*/  IABS R6, R12 ;  /* 0x0000000c00067213 */ /* 0x000fc60000000000 */
[----:B------:R-:W-:-:S04]  /*07e0*/  IMAD.HI.U32 R2, R3, R5, R2 ;  /* 0x0000000503027227 */ /* 0x000fc800078e0002 */
[----:B------:R-:W-:Y:S01]  /*07f0*/  IMAD.MOV R5, RZ, RZ, -R6 ;  /* 0x000000ffff057224 */ /* 0x000fe200078e0a06 */
[----:B------:R-:W-:Y:S01]  /*0800*/  IABS R6, R204 ;  /* 0x000000cc00067213 */ /* 0x000fe20000000000 */
[----:B------:R-:W-:-:S04]  /*0810*/  IMAD.HI.U32 R3, R2, R4, RZ ;  /* 0x0000000402037227 */ /* 0x000fc800078e00ff */
[----:B------:R-:W-:Y:S02]  /*0820*/  IMAD R4, R3, R5, R4 ;  /* 0x0000000503047224 */ /* 0x000fe400078e0204 */
[----:B-1----:R-:W-:Y:S02]  /*0830*/  VIADD R5, R7, 0xffffffe ;  /* 0x0ffffffe07057836 */ /* 0x002fe40000000000 */
[----:B------:R-:W-:Y:S01]  /*0840*/  IMAD.MOV.U32 R2, RZ, RZ, R6 ;  /* 0x000000ffff027224 */ /* 0x000fe200078e0006 */
[----:B------:R-:W-:-:S03]  /*0850*/  ISETP.GT.U32.AND P1, PT, R9, R4, PT ;  /* 0x000000040900720c */ /* 0x000fc60003f24070 */
[----:B------:R-:W1:Y:S08]  /*0860*/  I2F.RP R6, R2 ;  /* 0x0000000200067306 */ /* 0x000e700000209400 */
[----:B------:R-:W2:Y:S02]  /*0870*/  F2I.FTZ.U32.TRUNC.NTZ R5, R5 ;  /* 0x0000000500057305 */ /* 0x000ea4000021f000 */
[----:B------:R-:W-:-:S02]  /*0880*/  @!P1 IMAD.IADD R4, R4, 0x1, -R9 ;  /* 0x0000000104049824 */ /* 0x000fc400078e0a09 */
[----:B------:R-:W-:Y:S01]  /*0890*/  @!P1 VIADD R3, R3, 0x1 ;  /* 0x0000000103039836 */ /* 0x000fe20000000000 */
[----:B------:R-:W-:Y:S02]  /*08a0*/  ISETP.NE.AND P1, PT, R12, RZ, PT ;  /* 0x000000ff0c00720c */ /* 0x000fe40003f25270 */
[----:B------:R-:W-:Y:S01]  /*08b0*/  ISETP.GE.U32.AND P0, PT, R4, R9, PT ;  /* 0x000000090400720c */ /* 0x000fe20003f06070 */
[----:B-1----:R-:W1:Y:S01]  /*08c0*/  MUFU.RCP R6, R6 ;  /* 0x0000000600067308 */ /* 0x002e620000001000 */
[----:B------:R-:W-:-:S04]  /*08d0*/  LOP3.LUT R4, R15, R12, RZ, 0x3c, !PT ;  /* 0x0000000c0f047212 */ /* 0x000fc800078e3cff */
[----:B------:R-:W-:Y:S01]  /*08e0*/  ISETP.GE.AND P2, PT, R4, RZ, PT ;  /* 0x000000ff0400720c */ /* 0x000fe20003f46270 */
[----:B------:R-:W-:-:S06]  /*08f0*/  IMAD.MOV.U32 R4, RZ, RZ, RZ ;  /* 0x000000ffff047224 */ /* 0x000fcc00078e00ff */
[----:B------:R-:W-:-:S04]  /*0900*/  @P0 VIADD R3, R3, 0x1 ;  /* 0x0000000103030836 */ /* 0x000fc80000000000 */
[----:B------:R-:W-:Y:S02]  /*0910*/  IMAD.MOV.U32 R11, RZ, RZ, R3 ;  /* 0x000000ffff0b7224 */ /* 0x000fe400078e0003 */
[----:B--2---:R-:W-:Y:S02]  /*0920*/  IMAD.MOV R3, RZ, RZ, -R5 ;  /* 0x000000ffff037224 */ /* 0x004fe400078e0a05 */
[----:B------:R-:W-:Y:S01]  /*0930*/  @!P2 IMAD.MOV R11, RZ, RZ, -R11 ;  /* 0x000000ffff0ba224 */ /* 0x000fe200078e0a0b */
[----:B------:R-:W-:Y:S01]  /*0940*/  @!P1 LOP3.LUT R11, RZ, R12, RZ, 0x33, !PT ;  /* 0x0000000cff0b9212 */ /* 0x000fe200078e33ff */
[----:B------:R-:W-:Y:S02]  /*0950*/  IMAD R3, R3, R0, RZ ;  /* 0x0000000003037224 */ /* 0x000fe400078e02ff */
[----:B-1----:R-:W-:Y:S02]  /*0960*/  VIADD R7, R6, 0xffffffe ;  /* 0x0ffffffe06077836 */ /* 0x002fe40000000000 */
[----:B------:R-:W-:-:S02]  /*0970*/  IMAD.SHL.U32 R10, R11, 0x40, RZ ;  /* 0x000000400b0a7824 */ /* 0x000fc400078e00ff */
[----:B------:R-:W-:Y:S02]  /*0980*/  IMAD.HI.U32 R4, R5, R3, R4 ;  /* 0x0000000305047227 */ /* 0x000fe400078e0004 */
[----:B------:R-:W1:Y:S01]  /*0990*/  F2I.FTZ.U32.TRUNC.NTZ R7, R7 ;  /* 0x0000000700077305 */ /* 0x000e62000021f000 */
[----:B------:R-:W-:Y:S01]  /*09a0*/  STL [R1+0x258], R10 ;  /* 0x0002580a01007387 */ /* 0x000fe20000100800 */
[C---:B------:R-:W-:Y:S02]  /*09b0*/  VIADD R16, R10.reuse, 0x3f ;  /* 0x0000003f0a107836 */ /* 0x040fe40000000000 */
[C---:B------:R-:W-:Y:S02]  /*09c0*/  VIADD R14, R10.reuse, 0x1 ;  /* 0x000000010a0e7836 */ /* 0x040fe40000000000 */
[----:B------:R-:W-:Y:S01]  /*09d0*/  IMAD.MOV R11, RZ, RZ, -R11 ;  /* 0x000000ffff0b7224 */ /* 0x000fe200078e0a0b */
[----:B------:R-:W-:Y:S01]  /*09e0*/  IABS R9, R16 ;  /* 0x0000001000097213 */ /* 0x000fe20000000000 */
[----:B------:R-:W-:Y:S01]  /*09f0*/  VIADD R17, R10, 0x2 ;  /* 0x000000020a117836 */ /* 0x000fe20000000000 */
[----:B------:R-:W-:Y:S01]  /*0a00*/  IABS R13, R14 ;  /* 0x0000000e000d7213 */ /* 0x000fe20000000000 */
[----:B------:R-:W-:Y:S01]  /*0a10*/  IMAD R11, R12, R11, R15 ;  /* 0x0000000b0c0b7224 */ /* 0x000fe200078e020f */
[----:B------:R-:W-:Y:S01]  /*0a20*/  ISETP.GE.AND P6, PT, R16, RZ, PT ;  /* 0x000000ff1000720c */ /* 0x000fe20003fc6270 */
[----:B------:R-:W-:Y:S01]  /*0a30*/  IMAD.HI.U32 R3, R4, R9, RZ ;  /* 0x0000000904037227 */ /* 0x000fe200078e00ff */
[----:B------:R-:W-:-:S02]  /*0a40*/  IABS R79, R17 ;  /* 0x00000011004f7213 */ /* 0x000fc40000000000 */
[----:B------:R-:W-:Y:S01]  /*0a50*/  ISETP.GE.AND P2, PT, R14, RZ, PT ;  /* 0x000000ff0e00720c */ /* 0x000fe20003f46270 */
[----:B------:R-:W-:Y:S01]  /*0a60*/  IMAD.MOV R6, RZ, RZ, -R3 ;  /* 0x000000ffff067224 */ /* 0x000fe200078e0a03 */
[----:B------:R-:W-:Y:S01]  /*0a70*/  ISETP.GE.AND P5, PT, R17, RZ, PT ;  /* 0x000000ff1100720c */ /* 0x000fe20003fa6270 */
[----:B------:R-:W-:-:S04]  /*0a80*/  IMAD.HI.U32 R3, R4, R13, RZ ;  /* 0x0000000d04037227 */ /* 0x000fc800078e00ff */
[----:B------:R-:W-:Y:S02]  /*0a90*/  IMAD R9, R0, R6, R9 ;  /* 0x0000000600097224 */ /* 0x000fe400078e0209 */
[----:B------:R-:W-:Y:S02]  /*0aa0*/  IMAD.MOV R3, RZ, RZ, -R3 ;  /* 0x000000ffff037224 */ /* 0x000fe400078e0a03 */
[----:B------:R-:W-:Y:S01]  /*0ab0*/  VIADD R12, R10, 0x3 ;  /* 0x000000030a0c7836 */ /* 0x000fe20000000000 */
[----:B------:R-:W-:Y:S01]  /*0ac0*/  ISETP.GT.U32.AND P1, PT, R0, R9, PT ;  /* 0x000000090000720c */ /* 0x000fe20003f24070 */
[----:B-1----:R-:W-:Y:S02]  /*0ad0*/  IMAD.MOV R5, RZ, RZ, -R7 ;  /* 0x000000ffff057224 */ /* 0x002fe400078e0a07 */
[----:B------:R-:W-:Y:S02]  /*0ae0*/  VIADD R15, R10, 0x4 ;  /* 0x000000040a0f7836 */ /* 0x000fe40000000000 */
[C---:B------:R-:W-:Y:S01]  /*0af0*/  IMAD R80, R0.reuse, R3, R13 ;  /* 0x0000000300507224 */ /* 0x040fe200078e020d */
[----:B------:R-:W-:Y:S01]  /*0b00*/  IABS R13, R12 ;  /* 0x0000000c000d7213 */ /* 0x000fe20000000000 */
[----:B------:R-:W-:Y:S01]  /*0b10*/  IMAD R5, R5, R2, RZ ;  /* 0x0000000205057224 */ /* 0x000fe200078e02ff */
[----:B------:R-:W-:Y:S01]  /*0b20*/  IABS R77, R15 ;  /* 0x0000000f004d7213 */ /* 0x000fe20000000000 */
[----:B------:R-:W-:Y:S01]  /*0b30*/  IMAD.MOV.U32 R6, RZ, RZ, RZ ;  /* 0x000000ffff067224 */ /* 0x000fe200078e00ff */
[----:B------:R-:W-:Y:S01]  /*0b40*/  ISETP.GT.U32.AND P0, PT, R0, R80, PT ;  /* 0x000000500000720c */ /* 0x000fe20003f04070 */
[----:B------:R-:W-:-:S04]  /*0b50*/  IMAD.HI.U32 R3, R4, R79, RZ ;  /* 0x0000004f04037227 */ /* 0x000fc800078e00ff */
[----:B------:R-:W-:Y:S02]  /*0b60*/  @!P1 IMAD.IADD R9, R9, 0x1, -R0 ;  /* 0x0000000109099824 */ /* 0x000fe400078e0a00 */
[----:B------:R-:W-:-:S03]  /*0b70*/  IMAD.HI.U32 R5, R7, R5, R6 ;  /* 0x0000000507057227 */ /* 0x000fc600078e0006 */
[----:B------:R-:W-:Y:S01]  /*0b80*/  ISETP.GT.U32.AND P1, PT, R0, R9, PT ;  /* 0x000000090000720c */ /* 0x000fe20003f24070 */
[----:B------:R-:W-:-:S04]  /*0b90*/  IMAD.HI.U32 R6, R4, R13, RZ ;  /* 0x0000000d04067227 */ /* 0x000fc800078e00ff */
[----:B------:R-:W-:Y:S02]  /*0ba0*/  IMAD.MOV R7, RZ, RZ, -R3 ;  /* 0x000000ffff077224 */ /* 0x000fe400078e0a03 */
[----:B------:R-:W-:-:S04]  /*0bb0*/  IMAD.HI.U32 R3, R4, R77, RZ ;  /* 0x0000004d04037227 */ /* 0x000fc800078e00ff */
[----:B------:R-:W-:Y:S02]  /*0bc0*/  IMAD.MOV R6, RZ, RZ, -R6 ;  /* 0x000000ffff067224 */ /* 0x000fe400078e0a06 */
[----:B------:R-:W-:Y:S02]  /*0bd0*/  IMAD.MOV R3, RZ, RZ, -R3 ;  /* 0x000000ffff037224 */ /* 0x000fe400078e0a03 */
[C---:B------:R-:W-:Y:S02]  /*0be0*/  IMAD R78, R0.reuse, R6, R13 ;  /* 0x00000006004e7224 */ /* 0x040fe400078e020d */
[----:B------:R-:W-:Y:S02]  /*0bf0*/  @!P1 IMAD.IADD R9, R9, 0x1, -R0 ;  /* 0x0000000109099824 */ /* 0x000fe400078e0a00 */
[C---:B------:R-:W-:Y:S01]  /*0c00*/  IMAD R77, R0.reuse, R3, R77 ;  /* 0x00000003004d7224 */ /* 0x040fe200078e024d */
[----:B------:R-:W-:Y:S01]  /*0c10*/  ISETP.GT.U32.AND P1, PT, R0, R78, PT ;  /* 0x0000004e0000720c */ /* 0x000fe20003f24070 */
[----:B------:R-:W-:-:S02]  /*0c20*/  IMAD.IADD R11, R8, 0x1, R11 ;  /* 0x00000001080b7824 */ /* 0x000fc400078e020b */
[----:B------:R-:W-:Y:S02]  /*0c30*/  IMAD R79, R0, R7, R79 ;  /* 0x00000007004f7224 */ /* 0x000fe400078e024f */
[----:B------:R-:W-:Y:S02]  /*0c40*/  IMAD.MOV.U32 R3, RZ, RZ, R9 ;  /* 0x000000ffff037224 */ /* 0x000fe400078e0009 */
[----:B------:R-:W-:Y:S01]  /*0c50*/  VIADD R8, R10, 0x5 ;  /* 0x000000050a087836 */ /* 0x000fe20000000000 */
[C---:B------:R-:W-:Y:S01]  /*0c60*/  ISETP.GT.U32.AND P3, PT, R0.reuse, R79, PT ;  /* 0x0000004f0000720c */ /* 0x040fe20003f64070 */
[----:B------:R-:W-:Y:S01]  /*0c70*/  @!P6 IMAD.MOV R3, RZ, RZ, -R3 ;  /* 0x000000ffff03e224 */ /* 0x000fe200078e0a03 */
[----:B------:R-:W-:Y:S01]  /*0c80*/  ISETP.GT.U32.AND P6, PT, R0, R77, PT ;  /* 0x0000004d0000720c */ /* 0x000fe20003fc4070 */
[--C-:B------:R-:W-:Y:S01]  /*0c90*/  @!P0 IMAD.IADD R80, R80, 0x1, -R0.reuse ;  /* 0x0000000150508824 */ /* 0x100fe200078e0a00 */
[----:B------:R-:W-:Y:S01]  /*0ca0*/  IABS R7, R8 ;  /* 0x0000000800077213 */ /* 0x000fe20000000000 */
[----:B------:R-:W-:Y:S01]  /*0cb0*/  @!P1 IMAD.IADD R78, R78, 0x1, -R0 ;  /* 0x000000014e4e9824 */ /* 0x000fe200078e0a00 */
[----:B------:R-:W-:Y:S01]  /*0cc0*/  ISETP.GE.AND P0, PT, R12, RZ, PT ;  /* 0x000000ff0c00720c */ /* 0x000fe20003f06270 */
[----:B------:R-:W-:Y:S01]  /*0cd0*/  VIADD R12, R10, 0x6 ;  /* 0x000000060a0c7836 */ /* 0x000fe20000000000 */
[----:B------:R-:W-:Y:S01]  /*0ce0*/  ISETP.GT.U32.AND P4, PT, R0, R80, PT ;  /* 0x000000500000720c */ /* 0x000fe20003f84070 */
[----:B------:R-:W-:-:S03]  /*0cf0*/  IMAD.HI.U32 R6, R4, R7, RZ ;  /* 0x0000000704067227 */ /* 0x000fc600078e00ff */
[----:B------:R-:W-:Y:S01]  /*0d00*/  IABS R75, R12 ;  /* 0x0000000c004b7213 */ /* 0x000fe20000000000 */
[----:B------:R-:W-:Y:S02]  /*0d10*/  IMAD.MOV R6, RZ, RZ, -R6 ;  /* 0x000000ffff067224 */ /* 0x000fe400078e0a06 */
[--C-:B------:R-:W-:Y:S01]  /*0d20*/  @!P3 IMAD.IADD R79, R79, 0x1, -R0.reuse ;  /* 0x000000014f4fb824 */ /* 0x100fe200078e0a00 */
[----:B------:R-:W-:Y:S01]  /*0d30*/  ISETP.GE.AND P3, PT, R8, RZ, PT ;  /* 0x000000ff0800720c */ /* 0x000fe20003f66270 */
[----:B------:R-:W-:Y:S01]  /*0d40*/  @!P6 IMAD.IADD R77, R77, 0x1, -R0 ;  /* 0x000000014d4de824 */ /* 0x000fe200078e0a00 */
[C---:B------:R-:W-:Y:S01]  /*0d50*/  ISETP.GT.U32.AND P6, PT, R0.reuse, R78, PT ;  /* 0x0000004e0000720c */ /* 0x040fe20003fc4070 */
[C---:B------:R-:W-:Y:S01]  /*0d60*/  IMAD R76, R0.reuse, R6, R7 ;  /* 0x00000006004c7224 */ /* 0x040fe200078e0207 */
[----:B------:R-:W-:Y:S01]  /*0d70*/  ISETP.GT.U32.AND P1, PT, R0, R79, PT ;  /* 0x0000004f0000720c */ /* 0x000fe20003f24070 */
[----:B------:R-:W-:-:S04]  /*0d80*/  IMAD.HI.U32 R6, R4, R75, RZ ;  /* 0x0000004b04067227 */ /* 0x000fc800078e00ff */
[----:B------:R-:W-:Y:S02]  /*0d90*/  IMAD.MOV R6, RZ, RZ, -R6 ;  /* 0x000000ffff067224 */ /* 0x000fe400078e0a06 */
[--C-:B------:R-:W-:Y:S01]  /*0da0*/  @!P4 IMAD.IADD R80, R80, 0x1, -R0.reuse ;  /* 0x000000015050c824 */ /* 0x100fe200078e0a00 */
[----:B------:R-:W-:Y:S01]  /*0db0*/  ISETP.GE.AND P4, PT, R15, RZ, PT ;  /* 0x000000ff0f00720c */ /* 0x000fe20003f86270 */
[----:B------:R-:W-:Y:S02]  /*0dc0*/  IMAD R75, R0, R6, R75 ;  /* 0x00000006004b7224 */ /* 0x000fe400078e024b */
[--C-:B------:R-:W-:Y:S02]  /*0dd0*/  @!P6 IMAD.IADD R78, R78, 0x1, -R0.reuse ;  /* 0x000000014e4ee824 */ /* 0x100fe400078e0a00 */
[----:B------:R-:W-:Y:S01]  /*0de0*/  @!P1 IMAD.IADD R79, R79, 0x1, -R0 ;  /* 0x000000014f4f9824 */ /* 0x000fe200078e0a00 */
[----:B------:R-:W-:Y:S01]  /*0df0*/  ISETP.GT.U32.AND P6, PT, R0, R75, PT ;  /* 0x0000004b0000720c */ /* 0x000fe20003fc4070 */
[----:B------:R-:W-:Y:S01]  /*0e00*/  VIADD R14, R10, 0x8 ;  /* 0x000000080a0e7836 */ /* 0x000fe20000000000 */
[C---:B------:R-:W-:Y:S01]  /*0e10*/  ISETP.GT.U32.AND P1, PT, R0.reuse, R76, PT ;  /* 0x0000004c0000720c */ /* 0x040fe20003f24070 */
[----:B------:R-:W-:Y:S01]  /*0e20*/  @!P2 IMAD.MOV R80, RZ, RZ, -R80 ;  /* 0x000000ffff50a224 */ /* 0x000fe200078e0a50 */
[----:B------:R-:W-:Y:S01]  /*0e30*/  ISETP.GT.U32.AND P2, PT, R0, R77, PT ;  /* 0x0000004d0000720c */ /* 0x000fe20003f44070 */
[C---:B------:R-:W-:Y:S01]  /*0e40*/  VIADD R15, R10.reuse, 0x9 ;  /* 0x000000090a0f7836 */ /* 0x040fe20000000000 */
[----:B------:R-:W-:Y:S01]  /*0e50*/  IABS R73, R14 ;  /* 0x0000000e00497213 */ /* 0x000fe20000000000 */
[----:B------:R-:W-:-:S02]  /*0e60*/  VIADD R8, R10, 0x7 ;  /* 0x000000070a087836 */ /* 0x000fc40000000000 */
[----:B------:R-:W-:Y:S01]  /*0e70*/  @!P0 IMAD.MOV R78, RZ, RZ, -R78 ;  /* 0x000000ffff4e8224 */ /* 0x000fe200078e0a4e */
[----:B------:R-:W-:Y:S01]  /*0e80*/  IABS R13, R15 ;  /* 0x0000000f000d7213 */ /* 0x000fe20000000000 */
[----:B------:R-:W-:Y:S01]  /*0e90*/  IMAD.HI.U32 R7, R4, R73, RZ ;  /* 0x0000004904077227 */ /* 0x000fe200078e00ff */
[----:B------:R-:W-:-:S03]  /*0ea0*/  IABS R9, R8 ;  /* 0x0000000800097213 */ /* 0x000fc60000000000 */
[--C-:B------:R-:W-:Y:S02]  /*0eb0*/  @!P6 IMAD.IADD R75, R75, 0x1, -R0.reuse ;  /* 0x000000014b4be824 */ /* 0x100fe400078e0a00 */
[----:B------:R-:W-:Y:S01]  /*0ec0*/  @!P1 IMAD.IADD R76, R76, 0x1, -R0 ;  /* 0x000000014c4c9824 */ /* 0x000fe200078e0a00 */
[----:B------:R-:W-:Y:S01]  /*0ed0*/  ISETP.GE.AND P1, PT, R8, RZ, PT ;  /* 0x000000ff0800720c */ /* 0x000fe20003f26270 */
[----:B------:R-:W-:Y:S01]  /*0ee0*/  IMAD.HI.U32 R8, R4, R13, RZ ;  /* 0x0000000d04087227 */ /* 0x000fe200078e00ff */
[----:B------:R-:W-:-:S03]  /*0ef0*/  ISETP.GT.U32.AND P6, PT, R0, R75, PT ;  /* 0x0000004b0000720c */ /* 0x000fc60003fc4070 */
[----:B------:R-:W-:Y:S02]  /*0f00*/  IMAD.MOV R7, RZ, RZ, -R7 ;  /* 0x000000ffff077224 */ /* 0x000fe400078e0a07 */
[----:B------:R-:W-:Y:S01]  /*0f10*/  @!P2 IMAD.IADD R77, R77, 0x1, -R0 ;  /* 0x000000014d4da824 */ /* 0x000fe200078e0a00 */
[----:B------:R-:W-:Y:S01]  /*0f20*/  ISETP.GE.AND P2, PT, R12, RZ, PT ;  /* 0x000000ff0c00720c */ /* 0x000fe20003f46270 */
[----:B------:R-:W-:Y:S02]  /*0f30*/  IMAD.MOV R8, RZ, RZ, -R8 ;  /* 0x000000ffff087224 */ /* 0x000fe400078e0a08 */
[----:B------:R-:W-:Y:S02]  /*0f40*/  IMAD R73, R0, R7, R73 ;  /* 0x0000000700497224 */ /* 0x000fe400078e0249 */
[----:B------:R-:W-:-:S04]  /*0f50*/  IMAD.HI.U32 R6, R4, R9, RZ ;  /* 0x0000000904067227 */ /* 0x000fc800078e00ff */
[C---:B------:R-:W-:Y:S02]  /*0f60*/  IMAD R72, R0.reuse, R8, R13 ;  /* 0x0000000800487224 */ /* 0x040fe400078e020d */
[----:B------:R-:W-:Y:S01]  /*0f70*/  @!P4 IMAD.MOV R77, RZ, RZ, -R77 ;  /* 0x000000ffff4dc224 */ /* 0x000fe200078e0a4d */
[C---:B------:R-:W-:Y:S01]  /*0f80*/  ISETP.GT.U32.AND P4, PT, R0.reuse, R73, PT ;  /* 0x000000490000720c */ /* 0x040fe20003f84070 */
[----:B------:R-:W-:Y:S02]  /*0f90*/  IMAD.MOV R6, RZ, RZ, -R6 ;  /* 0x000000ffff067224 */ /* 0x000fe400078e0a06 */
[----:B------:R-:W-:Y:S01]  /*0fa0*/  @!P6 IMAD.IADD R75, R75, 0x1, -R0 ;  /* 0x000000014b4be824 */ /* 0x000fe200078e0a00 */
[----:B------:R-:W-:Y:S01]  /*0fb0*/  ISETP.GT.U32.AND P6, PT, R0, R72, PT ;  /* 0x000000480000720c */ /* 0x000fe20003fc4070 */
[----:B------:R-:W-:Y:S02]  /*0fc0*/  VIADD R8, R10, 0xa ;  /* 0x0000000a0a087836 */ /* 0x000fe40000000000 */
[----:B------:R-:W-:-:S02]  /*0fd0*/  IMAD R74, R0, R6, R9 ;  /* 0x00000006004a7224 */ /* 0x000fc400078e0209 */
[----:B------:R-:W-:Y:S01]  /*0fe0*/  VIADD R12, R10, 0xb ;  /* 0x0000000b0a0c7836 */ /* 0x000fe20000000000 */
[----:B------:R-:W-:Y:S01]  /*0ff0*/  IABS R71, R8 ;  /* 0x0000000800477213 */ /* 0x000fe20000000000 */
[----:B------:R-:W-:Y:S01]  /*1000*/  @!P5 IMAD.MOV R79, RZ, RZ, -R79 ;  /* 0x000000ffff4fd224 */ /* 0x000fe200078e0a4f */
[----:B------:R-:W-:Y:S01]  /*1010*/  ISETP.GT.U32.AND P0, PT, R0, R74, PT ;  /* 0x0000004a0000720c */ /* 0x000fe20003f04070 */
[----:B------:R-:W-:Y:S01]  /*1020*/  @!P4 IMAD.IADD R73, R73, 0x1, -R0 ;  /* 0x000000014949c824 */ /* 0x000fe200078e0a00 */
[----:B------:R-:W-:Y:S01]  /*1030*/  IABS R9, R12 ;  /* 0x0000000c00097213 */ /* 0x000fe20000000000 */
[----:B------:R-:W-:Y:S01]  /*1040*/  IMAD.HI.U32 R6, R4, R71, RZ ;  /* 0x0000004704067227 */ /* 0x000fe200078e00ff */
[----:B------:R-:W-:-:S03]  /*1050*/  ISETP.GT.U32.AND P5, PT, R0, R76, PT ;  /* 0x0000004c0000720c */ /* 0x000fc60003fa4070 */
[----:B------:R-:W-:Y:S01]  /*1060*/  @!P6 IMAD.IADD R72, R72, 0x1, -R0 ;  /* 0x000000014848e824 */ /* 0x000fe200078e0a00 */
[----:B------:R-:W-:Y:S01]  /*1070*/  ISETP.GT.U32.AND P6, PT, R0, R73, PT ;  /* 0x000000490000720c */ /* 0x000fe20003fc4070 */
[----:B------:R-:W-:Y:S02]  /*1080*/  IMAD.MOV R7, RZ, RZ, -R6 ;  /* 0x000000ffff077224 */ /* 0x000fe400078e0a06 */
[----:B------:R-:W-:-:S04]  /*1090*/  IMAD.HI.U32 R6, R4, R9, RZ ;  /* 0x0000000904067227 */ /* 0x000fc800078e00ff */
[----:B------:R-:W-:Y:S02]  /*10a0*/  IMAD.MOV R6, RZ, RZ, -R6 ;  /* 0x000000ffff067224 */ /* 0x000fe400078e0a06 */
[--C-:B------:R-:W-:Y:S01]  /*10b0*/  @!P0 IMAD.IADD R74, R74, 0x1, -R0.reuse ;  /* 0x000000014a4a8824 */ /* 0x100fe200078e0a00 */
[----:B------:R-:W-:Y:S01]  /*10c0*/  ISETP.GE.AND P0, PT, R15, RZ, PT ;  /* 0x000000ff0f00720c */ /* 0x000fe20003f06270 */
[C---:B------:R-:W-:Y:S02]  /*10d0*/  IMAD R70, R0.reuse, R6, R9 ;  /* 0x0000000600467224 */ /* 0x040fe400078e0209 */
[----:B------:R-:W-:Y:S01]  /*10e0*/  @!P6 IMAD.IADD R73, R73, 0x1, -R0 ;  /* 0x000000014949e824 */ /* 0x000fe200078e0a00 */
[----:B------:R-:W-:Y:S01]  /*10f0*/  ISETP.GT.U32.AND P4, PT, R0, R74, PT ;  /* 0x0000004a0000720c */ /* 0x000fe20003f84070 */
[----:B------:R-:W-:Y:S01]  /*1100*/  VIADD R13, R10, 0xc ;  /* 0x0000000c0a0d7836 */ /* 0x000fe20000000000 */
[C---:B------:R-:W-:Y:S01]  /*1110*/  ISETP.GT.U32.AND P6, PT, R0.reuse, R70, PT ;  /* 0x000000460000720c */ /* 0x040fe20003fc4070 */
[----:B------:R-:W-:-:S02]  /*1120*/  IMAD R71, R0, R7, R71 ;  /* 0x0000000700477224 */ /* 0x000fc400078e0247 */
[----:B------:R-:W-:Y:S01]  /*1130*/  @!P5 IMAD.IADD R76, R76, 0x1, -R0 ;  /* 0x000000014c4cd824 */ /* 0x000fe200078e0a00 */
[----:B------:R-:W-:Y:S01]  /*1140*/  ISETP.GE.AND P5, PT, R14, RZ, PT ;  /* 0x000000ff0e00720c */ /* 0x000fe20003fa6270 */
[----:B------:R-:W-:Y:S01]  /*1150*/  VIADD R14, R10, 0xd ;  /* 0x0000000d0a0e7836 */ /* 0x000fe20000000000 */
[----:B------:R-:W-:Y:S01]  /*1160*/  IABS R69, R13 ;  /* 0x0000000d00457213 */ /* 0x000fe20000000000 */
[----:B------:R-:W-:Y:S02]  /*1170*/  @!P2 IMAD.MOV R75, RZ, RZ, -R75 ;  /* 0x000000ffff4ba224 */ /* 0x000fe400078e0a4b */
[----:B------:R-:W-:Y:S01]  /*1180*/  @!P3 IMAD.MOV R76, RZ, RZ, -R76 ;  /* 0x000000ffff4cb224 */ /* 0x000fe200078e0a4c */
[----:B------:R-:W-:Y:S01]  /*1190*/  IABS R9, R14 ;  /* 0x0000000e00097213 */ /* 0x000fe20000000000 */
[--C-:B------:R-:W-:Y:S01]  /*11a0*/  @!P4 IMAD.IADD R74, R74, 0x1, -R0.reuse ;  /* 0x000000014a4ac824 */ /* 0x100fe200078e0a00 */
[----:B------:R-:W-:Y:S01]  /*11b0*/  ISETP.GT.U32.AND P4, PT, R0, R71, PT ;  /* 0x000000470000720c */ /* 0x000fe20003f84070 */
[----:B------:R-:W-:Y:S01]  /*11c0*/  @!P6 IMAD.IADD R70, R70, 0x1, -R0 ;  /* 0x000000014646e824 */ /* 0x000fe200078e0a00 */
[----:B------:R-:W-:Y:S01]  /*11d0*/  ISETP.GT.U32.AND P3, PT, R0, R72, PT ;  /* 0x000000480000720c */ /* 0x000fe20003f64070 */
[----:B------:R-:W-:-:S03]  /*11e0*/  IMAD.HI.U32 R6, R4, R69, RZ ;  /* 0x0000004504067227 */ /* 0x000fc600078e00ff */
[----:B------:R-:W-:Y:S01]  /*11f0*/  ISETP.GT.U32.AND P2, PT, R0, R70, PT ;  /* 0x000000460000720c */ /* 0x000fe20003f44070 */
[----:B------:R-:W-:Y:S02]  /*1200*/  IMAD.MOV R7, RZ, RZ, -R6 ;  /* 0x000000ffff077224 */ /* 0x000fe400078e0a06 */
[----:B------:R-:W-:-:S04]  /*1210*/  IMAD.HI.U32 R6, R4, R9, RZ ;  /* 0x0000000904067227 */ /* 0x000fc800078e00ff */
[----:B------:R-:W-:Y:S02]  /*1220*/  IMAD.MOV R68, RZ, RZ, -R6 ;  /* 0x000000ffff447224 */ /* 0x000fe400078e0a06 */
[----:B------:R-:W-:Y:S02]  /*1230*/  VIADD R15, R10, 0xe ;  /* 0x0000000e0a0f7836 */ /* 0x000fe40000000000 */
[----:B------:R-:W-:Y:S01]  /*1240*/  @!P4 IMAD.IADD R71, R71, 0x1, -R0 ;  /* 0x000000014747c824 */ /* 0x000fe200078e0a00 */
[----:B------:R-:W-:Y:S01]  /*1250*/  ISETP.GE.AND P4, PT, R12, RZ, PT ;  /* 0x000000ff0c00720c */ /* 0x000fe20003f86270 */
[C---:B------:R-:W-:Y:S01]  /*1260*/  IMAD R69, R0.reuse, R7, R69 ;  /* 0x0000000700457224 */ /* 0x040fe200078e0245 */
[----:B------:R-:W-:Y:S01]  /*1270*/  IABS R67, R15 ;  /* 0x0000000f00437213 */ /* 0x000fe20000000000 */
[C---:B------:R-:W-:Y:S01]  /*1280*/  IMAD R68, R0.reuse, R68, R9 ;  /* 0x0000004400447224 */ /* 0x040fe200078e0209 */
[C---:B------:R-:W-:Y:S01]  /*1290*/  ISETP.GT.U32.AND P6, PT, R0.reuse, R71, PT ;  /* 0x000000470000720c */ /* 0x040fe20003fc4070 */
[----:B------:R-:W-:Y:S01]  /*12a0*/  @!P1 IMAD.MOV R74, RZ, RZ, -R74 ;  /* 0x000000ffff4a9224 */ /* 0x000fe200078e0a4a */
[----:B------:R-:W-:Y:S01]  /*12b0*/  ISETP.GT.U32.AND P1, PT, R0, R69, PT ;  /* 0x000000450000720c */ /* 0x000fe20003f24070 */
[--C-:B------:R-:W-:Y:S01]  /*12c0*/  @!P2 IMAD.IADD R70, R70, 0x1, -R0.reuse ;  /* 0x000000014646a824 */ /* 0x100fe200078e0a00 */
[----:B------:R-:W-:Y:S01]  /*12d0*/  ISETP.GT.U32.AND P2, PT, R0, R68, PT ;  /* 0x000000440000720c */ /* 0x000fe20003f44070 */
[----:B------:R-:W-:Y:S01]  /*12e0*/  @!P3 IMAD.IADD R72, R72, 0x1, -R0 ;  /* 0x000000014848b824 */ /* 0x000fe200078e0a00 */
[----:B------:R-:W-:Y:S01]  /*12f0*/  ISETP.GE.AND P3, PT, R8, RZ, PT ;  /* 0x000000ff0800720c */ /* 0x000fe20003f66270 */
[----:B------:R-:W-:-:S04]  /*1300*/  IMAD.HI.U32 R6, R4, R67, RZ ;  /* 0x0000004304067227 */ /* 0x000fc800078e00ff */
[----:B------:R-:W-:Y:S02]  /*1310*/  IMAD.MOV R6, RZ, RZ, -R6 ;  /* 0x000000ffff067224 */ /* 0x000fe400078e0a06 */
[----:B------:R-:W-:Y:S02]  /*1320*/  VIADD R8, R10, 0xf ;  /* 0x0000000f0a087836 */ /* 0x000fe40000000000 */
[--C-:B------:R-:W-:Y:S01]  /*1330*/  @!P6 IMAD.IADD R71, R71, 0x1, -R0.reuse ;  /* 0x000000014747e824 */ /* 0x100fe200078e0a00 */
[----:B------:R-:W-:Y:S01]  /*1340*/  ISETP.GE.AND P6, PT, R15, RZ, PT ;  /* 0x000000ff0f00720c */ /* 0x000fe20003fc6270 */
[----:B------:R-:W-:Y:S01]  /*1350*/  IMAD R67, R0, R6, R67 ;  /* 0x0000000600437224 */ /* 0x000fe200078e0243 */
[----:B------:R-:W-:Y:S01]  /*1360*/  IABS R7, R8 ;  /* 0x0000000800077213 */ /* 0x000fe20000000000 */
[--C-:B------:R-:W-:Y:S02]  /*1370*/  @!P1 IMAD.IADD R69, R69, 0x1, -R0.reuse ;  /* 0x0000000145459824 */ /* 0x100fe400078e0a00 */
[----:B------:R-:W-:-:S02]  /*1380*/  @!P2 IMAD.IADD R68, R68, 0x1, -R0 ;  /* 0x000000014444a824 */ /* 0x000fc400078e0a00 */
[----:B------:R-:W-:Y:S01]  /*1390*/  @!P3 IMAD.MOV R71, RZ, RZ, -R71 ;  /* 0x000000ffff47b224 */ /* 0x000fe200078e0a47 */
[----:B------:R-:W-:Y:S01]  /*13a0*/  ISETP.GT.U32.AND P3, PT, R0, R67, PT ;  /* 0x000000430000720c */ /* 0x000fe20003f64070 */
[----:B------:R-:W-:Y:S01]  /*13b0*/  IMAD.HI.U32 R6, R4, R7, RZ ;  /* 0x0000000704067227 */ /* 0x000fe200078e00ff */
[C---:B------:R-:W-:Y:S02]  /*13c0*/  ISETP.GT.U32.AND P1, PT, R0.reuse, R69, PT ;  /* 0x000000450000720c */ /* 0x040fe40003f24070 */
[----:B------:R-:W-:Y:S01]  /*13d0*/  ISETP.GT.U32.AND P2, PT, R0, R68, PT ;  /* 0x000000440000720c */ /* 0x000fe20003f44070 */
[----:B------:R-:W-:Y:S02]  /*13e0*/  VIADD R9, R10, 0x10 ;  /* 0x000000100a097836 */ /* 0x000fe40000000000 */
[----:B------:R-:W-:Y:S02]  /*13f0*/  IMAD.MOV R66, RZ, RZ, -R6 ;  /* 0x000000ffff427224 */ /* 0x000fe400078e0a06 */
[----:B------:R-:W-:Y:S01]  /*1400*/  @!P4 IMAD.MOV R70, RZ, RZ, -R70 ;  /* 0x000000ffff46c224 */ /* 0x000fe200078e0a46 */
[----:B------:R-:W-:Y:S01]  /*1410*/  ISETP.GE.AND P4, PT, R8, RZ, PT ;  /* 0x000000ff0800720c */ /* 0x000fe20003f86270 */
[----:B------:R-:W-:Y:S01]  /*1420*/  IMAD R66, R0, R66, R7 ;  /* 0x0000004200427224 */ /* 0x000fe200078e0207 */
[----:B------:R-:W-:Y:S01]  /*1430*/  IABS R65, R9 ;  /* 0x0000000900417213 */ /* 0x000fe20000000000 */
[----:B------:R-:W-:-:S02]  /*1440*/  VIADD R8, R10, 0x11 ;  /* 0x000000110a087836 */ /* 0x000fc40000000000 */
[--C-:B------:R-:W-:Y:S02]  /*1450*/  @!P3 IMAD.IADD R67, R67, 0x1, -R0.reuse ;  /* 0x000000014343b824 */ /* 0x100fe400078e0a00 */
[--C-:B------:R-:W-:Y:S01]  /*1460*/  @!P1 IMAD.IADD R69, R69, 0x1, -R0.reuse ;  /* 0x0000000145459824 */ /* 0x100fe200078e0a00 */
[----:B------:R-:W-:Y:S01]  /*1470*/  ISETP.GE.AND P1, PT, R9, RZ, PT ;  /* 0x000000ff0900720c */ /* 0x000fe20003f26270 */
[----:B------:R-:W-:Y:S01]  /*1480*/  @!P2 IMAD.IADD R68, R68, 0x1, -R0 ;  /* 0x000000014444a824 */ /* 0x000fe200078e0a00 */
[----:B------:R-:W-:Y:S01]  /*1490*/  ISETP.GT.U32.AND P2, PT, R0, R66, PT ;  /* 0x000000420000720c */ /* 0x000fe20003f44070 */
[----:B------:R-:W-:Y:S01]  /*14a0*/  IMAD.HI.U32 R6, R4, R65, RZ ;  /* 0x0000004104067227 */ /* 0x000fe200078e00ff */
[----:B------:R-:W-:Y:S02]  /*14b0*/  IABS R9, R8 ;  /* 0x0000000800097213 */ /* 0x000fe40000000000 */
[----:B------:R-:W-:Y:S01]  /*14c0*/  ISETP.GT.U32.AND P3, PT, R0, R67, PT ;  /* 0x000000430000720c */ /* 0x000fe20003f64070 */
[----:B------:R-:W-:Y:S01]  /*14d0*/  @!P5 IMAD.MOV R73, RZ, RZ, -R73 ;  /* 0x000000ffff49d224 */ /* 0x000fe200078e0a49 */
[----:B------:R-:W-:Y:S01]  /*14e0*/  ISETP.GE.AND P5, PT, R13, RZ, PT ;  /* 0x000000ff0d00720c */ /* 0x000fe20003fa6270 */
[----:B------:R-:W-:-:S02]  /*14f0*/  IMAD.MOV R7, RZ, RZ, -R6 ;  /* 0x000000ffff077224 */ /* 0x000fc400078e0a06 */
[----:B------:R-:W-:-:S04]  /*1500*/  IMAD.HI.U32 R6, R4, R9, RZ ;  /* 0x0000000904067227 */ /* 0x000fc800078e00ff */
[----:B------:R-:W-:Y:S02]  /*1510*/  IMAD.MOV R6, RZ, RZ, -R6 ;  /* 0x000000ffff067224 */ /* 0x000fe400078e0a06 */
[--C-:B------:R-:W-:Y:S02]  /*1520*/  @!P2 IMAD.IADD R66, R66, 0x1, -R0.reuse ;  /* 0x000000014242a824 */ /* 0x100fe400078e0a00 */
[----:B------:R-:W-:Y:S02]  /*1530*/  @!P3 IMAD.IADD R67, R67, 0x1, -R0 ;  /* 0x000000014343b824 */ /* 0x000fe400078e0a00 */
[C---:B------:R-:W-:Y:S01]  /*1540*/  IMAD R64, R0.reuse, R6, R9 ;  /* 0x0000000600407224 */ /* 0x040fe200078e0209 */
[----:B------:R-:W-:Y:S01]  /*1550*/  ISETP.GT.U32.AND P2, PT, R0, R66, PT ;  /* 0x000000420000720c */ /* 0x000fe20003f44070 */
[----:B------:R-:W-:Y:S01]  /*1560*/  @!P5 IMAD.MOV R69, RZ, RZ, -R69 ;  /* 0x000000ffff45d224 */ /* 0x000fe200078e0a45 */
[----:B------:R-:W-:Y:S01]  /*1570*/  ISETP.GE.AND P5, PT, R8, RZ, PT ;  /* 0x000000ff0800720c */ /* 0x000fe20003fa6270 */
[----:B------:R-:W-:Y:S01]  /*1580*/  @!P6 IMAD.MOV R67, RZ, RZ, -R67 ;  /* 0x000000ffff43e224 */ /* 0x000fe200078e0a43 */
[----:B------:R-:W-:Y:S01]  /*1590*/  ISETP.GT.U32.AND P6, PT, R0, R64, PT ;  /* 0x000000400000720c */ /* 0x000fe20003fc4070 */
[----:B------:R-:W-:-:S02]  /*15a0*/  VIADD R8, R10, 0x13 ;  /* 0x000000130a087836 */ /* 0x000fc40000000000 */
[----:B------:R-:W-:Y:S02]  /*15b0*/  IMAD R65, R0, R7, R65 ;  /* 0x0000000700417224 */ /* 0x000fe400078e0241 */
[C---:B------:R-:W-:Y:S01]  /*15c0*/  VIADD R7, R10.reuse, 0x12 ;  /* 0x000000120a077836 */ /* 0x040fe20000000000 */
[----:B------:R-:W-:Y:S01]  /*15d0*/  IABS R9, R8 ;  /* 0x0000000800097213 */ /* 0x000fe20000000000 */
[----:B------:R-:W-:Y:S02]  /*15e0*/  VIADD R13, R10, 0x15 ;  /* 0x000000150a0d7836 */ /* 0x000fe40000000000 */
[----:B------:R-:W-:Y:S01]  /*15f0*/  @!P2 IMAD.IADD R66, R66, 0x1, -R0 ;  /* 0x000000014242a824 */ /* 0x000fe200078e0a00 */
[----:B------:R-:W-:Y:S01]  /*1600*/  ISETP.GE.AND P3, PT, R7, RZ, PT ;  /* 0x000000ff0700720c */ /* 0x000fe20003f66270 */
[----:B------:R-:W-:Y:S01]  /*1610*/  @!P0 IMAD.MOV R72, RZ, RZ, -R72 ;  /* 0x000000ffff488224 */ /* 0x000fe200078e0a48 */
[----:B------:R-:W-:Y:S01]  /*1620*/  IABS R63, R7 ;  /* 0x00000007003f7213 */ /* 0x000fe20000000000 */
[----:B------:R-:W-:Y:S01]  /*1630*/  IMAD.HI.U32 R7, R4, R9, RZ ;  /* 0x0000000904077227 */ /* 0x000fe200078e00ff */
[----:B------:R-:W-:-:S02]  /*1640*/  ISETP.GE.AND P2, PT, R8, RZ, PT ;  /* 0x000000ff0800720c */ /* 0x000fc40003f46270 */
[----:B------:R-:W-:Y:S01]  /*1650*/  IABS R8, R13 ;  /* 0x0000000d00087213 */ /* 0x000fe20000000000 */
[----:B------:R-:W-:Y:S01]  /*1660*/  @!P6 IMAD.IADD R64, R64, 0x1, -R0 ;  /* 0x000000014040e824 */ /* 0x000fe200078e0a00 */
[----:B------:R-:W-:Y:S01]  /*1670*/  ISETP.GE.AND P0, PT, R14, RZ, PT ;  /* 0x000000ff0e00720c */ /* 0x000fe20003f06270 */
[----:B------:R-:W-:Y:S02]  /*1680*/  IMAD.MOV R7, RZ, RZ, -R7 ;  /* 0x000000ffff077224 */ /* 0x000fe400078e0a07 */
[----:B------:R-:W-:Y:S01]  /*1690*/  VIADD R12, R10, 0x14 ;  /* 0x000000140a0c7836 */ /* 0x000fe20000000000 */
[C---:B------:R-:W-:Y:S01]  /*16a0*/  ISETP.GT.U32.AND P6, PT, R0.reuse, R64, PT ;  /* 0x000000400000720c */ /* 0x040fe20003fc4070 */
[----:B------:R-:W-:Y:S02]  /*16b0*/  IMAD R62, R0, R7, R9 ;  /* 0x00000007003e7224 */ /* 0x000fe400078e0209 */
[----:B------:R-:W-:Y:S01]  /*16c0*/  IMAD.MOV.U32 R9, RZ, RZ, R8 ;  /* 0x000000ffff097224 */ /* 0x000fe200078e0008 */
[----:B------:R-:W-:Y:S01]  /*16d0*/  IABS R61, R12 ;  /* 0x0000000c003d7213 */ /* 0x000fe20000000000 */
[----:B------:R-:W-:-:S04]  /*16e0*/  IMAD.HI.U32 R6, R4, R63, RZ ;  /* 0x0000003f04067227 */ /* 0x000fc800078e00ff */
[----:B------:R-:W-:-:S04]  /*16f0*/  IMAD.HI.U32 R7, R4, R9, RZ ;  /* 0x0000000904077227 */ /* 0x000fc800078e00ff */
[----:B------:R-:W-:Y:S02]  /*1700*/  IMAD.MOV R6, RZ, RZ, -R6 ;  /* 0x000000ffff067224 */ /* 0x000fe400078e0a06 */
[----:B------:R-:W-:Y:S02]  /*1710*/  IMAD.MOV R7, RZ, RZ, -R7 ;  /* 0x000000ffff077224 */ /* 0x000fe400078e0a07 */
[----:B------:R-:W-:Y:S02]  /*1720*/  IMAD R63, R0, R6, R63 ;  /* 0x00000006003f7224 */ /* 0x000fe400078e023f */
[----:B------:R-:W-:Y:S02]  /*1730*/  VIADD R14, R10, 0x16 ;  /* 0x000000160a0e7836 */ /* 0x000fe40000000000 */
[----:B------:R-:W-:Y:S02]  /*1740*/  IMAD R60, R0, R7, R9 ;  /* 0x00000007003c7224 */ /* 0x000fe400078e0209 */
[----:B------:R-:W-:Y:S01]  /*1750*/  @!P6 IMAD.IADD R64, R64, 0x1, -R0 ;  /* 0x000000014040e824 */ /* 0x000fe200078e0a00 */
[----:B------:R-:W-:Y:S01]  /*1760*/  IABS R59, R14 ;  /* 0x0000000e003b7213 */ /* 0x000fe20000000000 */
[----:B------:R-:W-:-:S04]  /*1770*/  IMAD.HI.U32 R6, R4, R61, RZ ;  /* 0x0000003d04067227 */ /* 0x000fc800078e00ff */
[----:B------:R-:W-:Y:S01]  /*1780*/  @!P4 IMAD.MOV R66, RZ, RZ, -R66 ;  /* 0x000000ffff42c224 */ /* 0x000fe200078e0a42 */
[C---:B------:R-:W-:Y:S01]  /*1790*/  ISETP.GT.U32.AND P4, PT, R0.reuse, R62, PT ;  /* 0x0000003e0000720c */ /* 0x040fe20003f84070 */
[----:B------:R-:W-:Y:S01]  /*17a0*/  @!P0 IMAD.MOV R68, RZ, RZ, -R68 ;  /* 0x000000ffff448224 */ /* 0x000fe200078e0a44 */
[C---:B------:R-:W-:Y:S01]  /*17b0*/  ISETP.GT.U32.AND P0, PT, R0.reuse, R65, PT ;  /* 0x000000410000720c */ /* 0x040fe20003f04070 */
[----:B------:R-:W-:Y:S01]  /*17c0*/  @!P5 IMAD.MOV R64, RZ, RZ, -R64 ;  /* 0x000000ffff40d224 */ /* 0x000fe200078e0a40 */
[----:B------:R-:W-:Y:S01]  /*17d0*/  ISETP.GT.U32.AND P5, PT, R0, R60, PT ;  /* 0x0000003c0000720c */ /* 0x000fe20003fa4070 */
[----:B------:R-:W-:Y:S02]  /*17e0*/  IMAD.MOV R6, RZ, RZ, -R6 ;  /* 0x000000ffff067224 */ /* 0x000fe400078e0a06 */
[----:B------:R-:W-:Y:S02]  /*17f0*/  VIADD R8, R10, 0x17 ;  /* 0x000000170a087836 */ /* 0x000fe40000000000 */
[----:B------:R-:W-:-:S02]  /*1800*/  IMAD R61, R0, R6, R61 ;  /* 0x00000006003d7224 */ /* 0x000fc400078e023d */
[----:B------:R-:W-:Y:S01]  /*1810*/  IMAD.HI.U32 R6, R4, R59, RZ ;  /* 0x0000003b04067227 */ /* 0x000fe200078e00ff */
[----:B------:R-:W-:Y:S02]  /*1820*/  IABS R7, R8 ;  /* 0x0000000800077213 */ /* 0x000fe40000000000 */
[----:B------:R-:W-:Y:S01]  /*1830*/  ISETP.GT.U32.AND P6, PT, R0, R61, PT ;  /* 0x0000003d0000720c */ /* 0x000fe20003fc4070 */
[----:B------:R-:W-:Y:S02]  /*1840*/  VIADD R9, R10, 0x18 ;  /* 0x000000180a097836 */ /* 0x000fe40000000000 */
[----:B------:R-:W-:Y:S02]  /*1850*/  IMAD.MOV R6, RZ, RZ, -R6 ;  /* 0x000000ffff067224 */ /* 0x000fe400078e0a06 */
[--C-:B------:R-:W-:Y:S01]  /*1860*/  @!P4 IMAD.IADD R62, R62, 0x1, -R0.reuse ;  /* 0x000000013e3ec824 */ /* 0x100fe200078e0a00 */
[----:B------:R-:W-:Y:S01]  /*1870*/  IABS R57, R9 ;  /* 0x0000000900397213 */ /* 0x000fe20000000000 */
[----:B------:R-:W-:-:S02]  /*1880*/  @!P0 IMAD.IADD R65, R65, 0x1, -R0 ;  /* 0x0000000141418824 */ /* 0x000fc400078e0a00 */
[C---:B------:R-:W-:Y:S01]  /*1890*/  IMAD R59, R0.reuse, R6, R59 ;  /* 0x00000006003b7224 */ /* 0x040fe200078e023b */
        /* <DEDUP_REMOVED lines=8> */
[--C-:B------:R-:W-:Y:S01]  /*1920*/  @!P4 IMAD.IADD R62, R62, 0x1, -R0.reuse ;  /* 0x000000013e3ec824 */ /* 0x100fe200078e0a00 */
[C---:B------:R-:W-:Y:S01]  /*1930*/  ISETP.GT.U32.AND P4, PT, R0.reuse, R59, PT ;  /* 0x0000003b0000720c */ /* 0x040fe20003f84070 */
[C---:B------:R-:W-:Y:S02]  /*1940*/  IMAD R57, R0.reuse, R6, R57 ;  /* 0x0000000600397224 */ /* 0x040fe400078e0239 */
[--C-:B------:R-:W-:Y:S01]  /*1950*/  @!P0 IMAD.IADD R65, R65, 0x1, -R0.reuse ;  /* 0x0000000141418824 */ /* 0x100fe200078e0a00 */
[----:B------:R-:W-:Y:S01]  /*1960*/  ISETP.GT.U32.AND P0, PT, R0, R63, PT ;  /* 0x0000003f0000720c */ /* 0x000fe20003f04070 */
[----:B------:R-:W-:Y:S01]  /*1970*/  @!P5 IMAD.IADD R60, R60, 0x1, -R0 ;  /* 0x000000013c3cd824 */ /* 0x000fe200078e0a00 */
[----:B------:R-:W-:Y:S01]  /*1980*/  ISETP.GT.U32.AND P5, PT, R0, R57, PT ;  /* 0x000000390000720c */ /* 0x000fe20003fa4070 */
[----:B------:R-:W-:Y:S01]  /*1990*/  @!P2 IMAD.MOV R62, RZ, RZ, -R62 ;  /* 0x000000ffff3ea224 */ /* 0x000fe200078e0a3e */
[----:B------:R-:W-:Y:S01]  /*19a0*/  ISETP.GE.AND P2, PT, R8, RZ, PT ;  /* 0x000000ff0800720c */ /* 0x000fe20003f46270 */
[----:B------:R-:W-:-:S02]  /*19b0*/  @!P6 IMAD.IADD R61, R61, 0x1, -R0 ;  /* 0x000000013d3de824 */ /* 0x000fc400078e0a00 */
[----:B------:R-:W-:Y:S02]  /*19c0*/  VIADD R8, R10, 0x19 ;  /* 0x000000190a087836 */ /* 0x000fe40000000000 */
[----:B------:R-:W-:Y:S01]  /*19d0*/  @!P1 IMAD.MOV R65, RZ, RZ, -R65 ;  /* 0x000000ffff419224 */ /* 0x000fe200078e0a41 */
[----:B------:R-:W-:Y:S01]  /*19e0*/  ISETP.GE.AND P1, PT, R12, RZ, PT ;  /* 0x000000ff0c00720c */ /* 0x000fe20003f26270 */
[C---:B------:R-:W-:Y:S01]  /*19f0*/  IMAD R58, R0.reuse, R58, R7 ;  /* 0x0000003a003a7224 */ /* 0x040fe200078e0207 */
[----:B------:R-:W-:Y:S01]  /*1a00*/  ISETP.GT.U32.AND P6, PT, R0, R61, PT ;  /* 0x0000003d0000720c */ /* 0x000fe20003fc4070 */
[----:B------:R-:W-:Y:S01]  /*1a10*/  VIADD R12, R10, 0x1a ;  /* 0x0000001a0a0c7836 */ /* 0x000fe20000000000 */
[----:B------:R-:W-:Y:S01]  /*1a20*/  IABS R7, R8 ;  /* 0x0000000800077213 */ /* 0x000fe20000000000 */
[--C-:B------:R-:W-:Y:S02]  /*1a30*/  @!P4 IMAD.IADD R59, R59, 0x1, -R0.reuse ;  /* 0x000000013b3bc824 */ /* 0x100fe400078e0a00 */
[--C-:B------:R-:W-:Y:S01]  /*1a40*/  @!P0 IMAD.IADD R63, R63, 0x1, -R0.reuse ;  /* 0x000000013f3f8824 */ /* 0x100fe200078e0a00 */
[----:B------:R-:W-:Y:S01]  /*1a50*/  IABS R55, R12 ;  /* 0x0000000c00377213 */ /* 0x000fe20000000000 */
[----:B------:R-:W-:Y:S01]  /*1a60*/  @!P5 IMAD.IADD R57, R57, 0x1, -R0 ;  /* 0x000000013939d824 */ /* 0x000fe200078e0a00 */
[----:B------:R-:W-:Y:S01]  /*1a70*/  ISETP.GT.U32.AND P4, PT, R0, R59, PT ;  /* 0x0000003b0000720c */ /* 0x000fe20003f84070 */
[----:B------:R-:W-:Y:S01]  /*1a80*/  IMAD.HI.U32 R6, R4, R7, RZ ;  /* 0x0000000704067227 */ /* 0x000fe200078e00ff */
[----:B------:R-:W-:-:S02]  /*1a90*/  ISETP.GT.U32.AND P0, PT, R0, R63, PT ;  /* 0x0000003f0000720c */ /* 0x000fc40003f04070 */
[----:B------:R-:W-:Y:S01]  /*1aa0*/  ISETP.GT.U32.AND P5, PT, R0, R57, PT ;  /* 0x000000390000720c */ /* 0x000fe20003fa4070 */
[----:B------:R-:W-:Y:S02]  /*1ab0*/  IMAD.MOV R56, RZ, RZ, -R6 ;  /* 0x000000ffff387224 */ /* 0x000fe400078e0a06 */
[----:B------:R-:W-:-:S04]  /*1ac0*/  IMAD.HI.U32 R6, R4, R55, RZ ;  /* 0x0000003704067227 */ /* 0x000fc800078e00ff */
[----:B------:R-:W-:Y:S01]  /*1ad0*/  @!P6 IMAD.IADD R61, R61, 0x1, -R0 ;  /* 0x000000013d3de824 */ /* 0x000fe200078e0a00 */
[----:B------:R-:W-:Y:S01]  /*1ae0*/  ISETP.GT.U32.AND P6, PT, R0, R58, PT ;  /* 0x0000003a0000720c */ /* 0x000fe20003fc4070 */
[----:B------:R-:W-:Y:S02]  /*1af0*/  IMAD.MOV R6, RZ, RZ, -R6 ;  /* 0x000000ffff067224 */ /* 0x000fe400078e0a06 */
[--C-:B------:R-:W-:Y:S01]  /*1b00*/  @!P4 IMAD.IADD R59, R59, 0x1, -R0.reuse ;  /* 0x000000013b3bc824 */ /* 0x100fe200078e0a00 */
[----:B------:R-:W-:Y:S01]  /*1b10*/  ISETP.GE.AND P4, PT, R8, RZ, PT ;  /* 0x000000ff0800720c */ /* 0x000fe20003f86270 */
[C---:B------:R-:W-:Y:S02]  /*1b20*/  IMAD R55, R0.reuse, R6, R55 ;  /* 0x0000000600377224 */ /* 0x040fe400078e0237 */
[--C-:B------:R-:W-:Y:S01]  /*1b30*/  @!P0 IMAD.IADD R63, R63, 0x1, -R0.reuse ;  /* 0x000000013f3f8824 */ /* 0x100fe200078e0a00 */
[----:B------:R-:W-:Y:S01]  /*1b40*/  ISETP.GE.AND P0, PT, R13, RZ, PT ;  /* 0x000000ff0d00720c */ /* 0x000fe20003f06270 */
[----:B------:R-:W-:Y:S01]  /*1b50*/  @!P5 IMAD.IADD R57, R57, 0x1, -R0 ;  /* 0x000000013939d824 */ /* 0x000fe200078e0a00 */
[----:B------:R-:W-:Y:S01]  /*1b60*/  ISETP.GT.U32.AND P5, PT, R0, R55, PT ;  /* 0x000000370000720c */ /* 0x000fe20003fa4070 */
[----:B------:R-:W-:-:S02]  /*1b70*/  VIADD R8, R10, 0x1b ;  /* 0x0000001b0a087836 */ /* 0x000fc40000000000 */
[----:B------:R-:W-:Y:S01]  /*1b80*/  @!P3 IMAD.MOV R63, RZ, RZ, -R63 ;  /* 0x000000ffff3fb224 */ /* 0x000fe200078e0a3f */
[----:B------:R-:W-:Y:S01]  /*1b90*/  ISETP.GE.AND P3, PT, R14, RZ, PT ;  /* 0x000000ff0e00720c */ /* 0x000fe20003f66270 */
[----:B------:R-:W-:Y:S01]  /*1ba0*/  @!P6 IMAD.IADD R58, R58, 0x1, -R0 ;  /* 0x000000013a3ae824 */ /* 0x000fe200078e0a00 */
[----:B------:R-:W-:Y:S01]  /*1bb0*/  ISETP.GE.AND P6, PT, R9, RZ, PT ;  /* 0x000000ff0900720c */ /* 0x000fe20003fc6270 */
[C---:B------:R-:W-:Y:S01]  /*1bc0*/  VIADD R14, R10.reuse, 0x1c ;  /* 0x0000001c0a0e7836 */ /* 0x040fe20000000000 */
[----:B------:R-:W-:Y:S01]  /*1bd0*/  IABS R9, R8 ;  /* 0x0000000800097213 */ /* 0x000fe20000000000 */
[----:B------:R-:W-:Y:S02]  /*1be0*/  VIADD R15, R10, 0x1d ;  /* 0x0000001d0a0f7836 */ /* 0x000fe40000000000 */
[----:B------:R-:W-:Y:S01]  /*1bf0*/  @!P1 IMAD.MOV R61, RZ, RZ, -R61 ;  /* 0x000000ffff3d9224 */ /* 0x000fe200078e0a3d */
[----:B------:R-:W-:Y:S01]  /*1c00*/  IABS R53, R14 ;  /* 0x0000000e00357213 */ /* 0x000fe20000000000 */
[----:B------:R-:W-:Y:S01]  /*1c10*/  IMAD.HI.U32 R6, R4, R9, RZ ;  /* 0x0000000904067227 */ /* 0x000fe200078e00ff */
[----:B------:R-:W-:-:S02]  /*1c20*/  ISETP.GT.U32.AND P1, PT, R0, R58, PT ;  /* 0x0000003a0000720c */ /* 0x000fc40003f24070 */
[----:B------:R-:W-:Y:S01]  /*1c30*/  IABS R13, R15 ;  /* 0x0000000f000d7213 */ /* 0x000fe20000000000 */
[----:B------:R-:W-:Y:S02]  /*1c40*/  @!P5 IMAD.IADD R55, R55, 0x1, -R0 ;  /* 0x000000013737d824 */ /* 0x000fe400078e0a00 */
[C---:B------:R-:W-:Y:S02]  /*1c50*/  IMAD R56, R0.reuse, R56, R7 ;  /* 0x0000003800387224 */ /* 0x040fe400078e0207 */
[----:B------:R-:W-:Y:S01]  /*1c60*/  IMAD.MOV R6, RZ, RZ, -R6 ;  /* 0x000000ffff067224 */ /* 0x000fe200078e0a06 */
[----:B------:R-:W-:Y:S01]  /*1c70*/  ISETP.GT.U32.AND P5, PT, R0, R55, PT ;  /* 0x000000370000720c */ /* 0x000fe20003fa4070 */
[----:B------:R-:W-:-:S04]  /*1c80*/  IMAD.HI.U32 R7, R4, R53, RZ ;  /* 0x0000003504077227 */ /* 0x000fc800078e00ff */
[----:B------:R-:W-:Y:S02]  /*1c90*/  IMAD R54, R0, R6, R9 ;  /* 0x0000000600367224 */ /* 0x000fe400078e0209 */
[----:B------:R-:W-:Y:S02]  /*1ca0*/  IMAD.MOV R7, RZ, RZ, -R7 ;  /* 0x000000ffff077224 */ /* 0x000fe400078e0a07 */
[----:B------:R-:W-:-:S04]  /*1cb0*/  IMAD.HI.U32 R6, R4, R13, RZ ;  /* 0x0000000d04067227 */ /* 0x000fc800078e00ff */
[----:B------:R-:W-:Y:S02]  /*1cc0*/  IMAD R53, R0, R7, R53 ;  /* 0x0000000700357224 */ /* 0x000fe400078e0235 */
[----:B------:R-:W-:Y:S02]  /*1cd0*/  IMAD.MOV R6, RZ, RZ, -R6 ;  /* 0x000000ffff067224 */ /* 0x000fe400078e0a06 */
[----:B------:R-:W-:Y:S01]  /*1ce0*/  @!P1 IMAD.IADD R58, R58, 0x1, -R0 ;  /* 0x000000013a3a9824 */ /* 0x000fe200078e0a00 */
[C---:B------:R-:W-:Y:S01]  /*1cf0*/  ISETP.GT.U32.AND P1, PT, R0.reuse, R56, PT ;  /* 0x000000380000720c */ /* 0x040fe20003f24070 */
[C---:B------:R-:W-:Y:S02]  /*1d00*/  IMAD R52, R0.reuse, R6, R13 ;  /* 0x0000000600347224 */ /* 0x040fe400078e020d */
[----:B------:R-:W-:Y:S01]  /*1d10*/  @!P6 IMAD.MOV R57, RZ, RZ, -R57 ;  /* 0x000000ffff39e224 */ /* 0x000fe200078e0a39 */
[----:B------:R-:W-:Y:S01]  /*1d20*/  ISETP.GT.U32.AND P6, PT, R0, R53, PT ;  /* 0x000000350000720c */ /* 0x000fe20003fc4070 */
[----:B------:R-:W-:-:S02]  /*1d30*/  VIADD R16, R10, 0x1e ;  /* 0x0000001e0a107836 */ /* 0x000fc40000000000 */
[----:B------:R-:W-:Y:S01]  /*1d40*/  @!P5 IMAD.IADD R55, R55, 0x1, -R0 ;  /* 0x000000013737d824 */ /* 0x000fe200078e0a00 */
[----:B------:R-:W-:Y:S01]  /*1d50*/  ISETP.GT.U32.AND P5, PT, R0, R52, PT ;  /* 0x000000340000720c */ /* 0x000fe20003fa4070 */
[----:B------:R-:W-:Y:S01]  /*1d60*/  @!P2 IMAD.MOV R58, RZ, RZ, -R58 ;  /* 0x000000ffff3aa224 */ /* 0x000fe200078e0a3a */
[----:B------:R-:W-:Y:S01]  /*1d70*/  IABS R51, R16 ;  /* 0x0000001000337213 */ /* 0x000fe20000000000 */
[----:B------:R-:W-:Y:S01]  /*1d80*/  @!P3 IMAD.MOV R59, RZ, RZ, -R59 ;  /* 0x000000ffff3bb224 */ /* 0x000fe200078e0a3b */
[----:B------:R-:W-:Y:S01]  /*1d90*/  ISETP.GE.AND P2, PT, R8, RZ, PT ;  /* 0x000000ff0800720c */ /* 0x000fe20003f46270 */
[----:B------:R-:W-:Y:S01]  /*1da0*/  VIADD R8, R10, 0x1f ;  /* 0x0000001f0a087836 */ /* 0x000fe20000000000 */
[----:B------:R-:W-:Y:S01]  /*1db0*/  ISETP.GT.U32.AND P3, PT, R0, R54, PT ;  /* 0x000000360000720c */ /* 0x000fe20003f64070 */
[----:B------:R-:W-:-:S03]  /*1dc0*/  IMAD.HI.U32 R6, R4, R51, RZ ;  /* 0x0000003304067227 */ /* 0x000fc600078e00ff */
[----:B------:R-:W-:Y:S01]  /*1dd0*/  IABS R7, R8 ;  /* 0x0000000800077213 */ /* 0x000fe20000000000 */
[--C-:B------:R-:W-:Y:S01]  /*1de0*/  @!P1 IMAD.IADD R56, R56, 0x1, -R0.reuse ;  /* 0x0000000138389824 */ /* 0x100fe200078e0a00 */
[----:B------:R-:W-:Y:S01]  /*1df0*/  ISETP.GE.AND P1, PT, R12, RZ, PT ;  /* 0x000000ff0c00720c */ /* 0x000fe20003f26270 */
[----:B------:R-:W-:Y:S02]  /*1e00*/  @!P6 IMAD.IADD R53, R53, 0x1, -R0 ;  /* 0x000000013535e824 */ /* 0x000fe400078e0a00 */
[----:B------:R-:W-:Y:S02]  /*1e10*/  IMAD.MOV R6, RZ, RZ, -R6 ;  /* 0x000000ffff067224 */ /* 0x000fe400078e0a06 */
[----:B------:R-:W-:Y:S01]  /*1e20*/  @!P5 IMAD.IADD R52, R52, 0x1, -R0 ;  /* 0x000000013434d824 */ /* 0x000fe200078e0a00 */
[C---:B------:R-:W-:Y:S01]  /*1e30*/  ISETP.GT.U32.AND P5, PT, R0.reuse, R53, PT ;  /* 0x000000350000720c */ /* 0x040fe20003fa4070 */
[----:B------:R-:W-:Y:S02]  /*1e40*/  IMAD R51, R0, R6, R51 ;  /* 0x0000000600337224 */ /* 0x000fe400078e0233 */
[----:B------:R-:W-:-:S04]  /*1e50*/  IMAD.HI.U32 R6, R4, R7, RZ ;  /* 0x0000000704067227 */ /* 0x000fc800078e00ff */
[----:B------:R-:W-:Y:S02]  /*1e60*/  IMAD.MOV R6, RZ, RZ, -R6 ;  /* 0x000000ffff067224 */ /* 0x000fe400078e0a06 */
[----:B------:R-:W-:Y:S01]  /*1e70*/  @!P1 IMAD.MOV R55, RZ, RZ, -R55 ;  /* 0x000000ffff379224 */ /* 0x000fe200078e0a37 */
[C---:B------:R-:W-:Y:S01]  /*1e80*/  ISETP.GT.U32.AND P1, PT, R0.reuse, R51, PT ;  /* 0x000000330000720c */ /* 0x040fe20003f24070 */
[----:B------:R-:W-:Y:S02]  /*1e90*/  IMAD R50, R0, R6, R7 ;  /* 0x0000000600327224 */ /* 0x000fe400078e0207 */
[----:B------:R-:W-:Y:S02]  /*1ea0*/  VIADD R9, R10, 0x20 ;  /* 0x000000200a097836 */ /* 0x000fe40000000000 */
[----:B------:R-:W-:Y:S01]  /*1eb0*/  @!P0 IMAD.MOV R60, RZ, RZ, -R60 ;  /* 0x000000ffff3c8224 */ /* 0x000fe200078e0a3c */
[C---:B------:R-:W-:Y:S01]  /*1ec0*/  ISETP.GT.U32.AND P0, PT, R0.reuse, R56, PT ;  /* 0x000000380000720c */ /* 0x040fe20003f04070 */
[--C-:B------:R-:W-:Y:S01]  /*1ed0*/  @!P5 IMAD.IADD R53, R53, 0x1, -R0.reuse ;  /* 0x000000013535d824 */ /* 0x100fe200078e0a00 */
[----:B------:R-:W-:Y:S01]  /*1ee0*/  ISETP.GT.U32.AND P5, PT, R0, R50, PT ;  /* 0x000000320000720c */ /* 0x000fe20003fa4070 */
[--C-:B------:R-:W-:Y:S01]  /*1ef0*/  @!P3 IMAD.IADD R54, R54, 0x1, -R0.reuse ;  /* 0x000000013636b824 */ /* 0x100fe200078e0a00 */
[----:B------:R-:W-:Y:S01]  /*1f00*/  IABS R49, R9 ;  /* 0x0000000900317213 */ /* 0x000fe20000000000 */
[----:B------:R-:W-:Y:S01]  /*1f10*/  VIADD R12, R10, 0x21 ;  /* 0x000000210a0c7836 */ /* 0x000fe20000000000 */
[----:B------:R-:W-:Y:S01]  /*1f20*/  ISETP.GE.AND P3, PT, R15, RZ, PT ;  /* 0x000000ff0f00720c */ /* 0x000fe20003f66270 */
[----:B------:R-:W-:Y:S01]  /*1f30*/  @!P1 IMAD.IADD R51, R51, 0x1, -R0 ;  /* 0x0000000133339824 */ /* 0x000fe200078e0a00 */
[----:B------:R-:W-:Y:S01]  /*1f40*/  ISETP.GT.U32.AND P6, PT, R0, R54, PT ;  /* 0x000000360000720c */ /* 0x000fe20003fc4070 */
[----:B------:R-:W-:Y:S01]  /*1f50*/  IMAD.HI.U32 R6, R4, R49, RZ ;  /* 0x0000003104067227 */ /* 0x000fe200078e00ff */
[----:B------:R-:W-:-:S02]  /*1f60*/  IABS R45, R12 ;  /* 0x0000000c002d7213 */ /* 0x000fc40000000000 */
[----:B------:R-:W-:Y:S01]  /*1f70*/  ISETP.GE.AND P1, PT, R9, RZ, PT ;  /* 0x000000ff0900720c */ /* 0x000fe20003f26270 */
[----:B------:R-:W-:Y:S02]  /*1f80*/  IMAD.MOV R6, RZ, RZ, -R6 ;  /* 0x000000ffff067224 */ /* 0x000fe400078e0a06 */
[--C-:B------:R-:W-:Y:S01]  /*1f90*/  @!P0 IMAD.IADD R56, R56, 0x1, -R0.reuse ;  /* 0x0000000138388824 */ /* 0x100fe200078e0a00 */
[----:B------:R-:W-:Y:S01]  /*1fa0*/  ISETP.GE.AND P0, PT, R14, RZ, PT ;  /* 0x000000ff0e00720c */ /* 0x000fe20003f06270 */
[----:B------:R-:W-:Y:S01]  /*1fb0*/  @!P5 IMAD.IADD R50, R50, 0x1, -R0 ;  /* 0x000000013232d824 */ /* 0x000fe200078e0a00 */
[C---:B------:R-:W-:Y:S01]  /*1fc0*/  ISETP.GT.U32.AND P5, PT, R0.reuse, R51, PT ;  /* 0x000000330000720c */ /* 0x040fe20003fa4070 */
[----:B------:R-:W-:Y:S02]  /*1fd0*/  IMAD R49, R0, R6, R49 ;  /* 0x0000000600317224 */ /* 0x000fe400078e0231 */
[----:B------:R-:W-:-:S04]  /*1fe0*/  IMAD.HI.U32 R6, R4, R45, RZ ;  /* 0x0000002d04067227 */ /* 0x000fc800078e00ff */
[----:B------:R-:W-:Y:S01]  /*1ff0*/  @!P4 IMAD.MOV R56, RZ, RZ, -R56 ;  /* 0x000000ffff38c224 */ /* 0x000fe200078e0a38 */
[----:B------:R-:W-:Y:S01]  /*2000*/  ISETP.GT.U32.AND P4, PT, R0, R52, PT ;  /* 0x000000340000720c */ /* 0x000fe20003f84070 */
[----:B------:R-:W-:Y:S02]  /*2010*/  IMAD.MOV R7, RZ, RZ, -R6 ;  /* 0x000000ffff077224 */ /* 0x000fe400078e0a06 */
[----:B------:R-:W-:Y:S01]  /*2020*/  @!P6 IMAD.IADD R54, R54, 0x1, -R0 ;  /* 0x000000013636e824 */ /* 0x000fe200078e0a00 */
[----:B------:R-:W-:Y:S01]  /*2030*/  ISETP.GE.AND P6, PT, R16, RZ, PT ;  /* 0x000000ff1000720c */ /* 0x000fe20003fc6270 */
[----:B------:R-:W-:Y:S02]  /*2040*/  IMAD R45, R0, R7, R45 ;  /* 0x00000007002d7224 */ /* 0x000fe400078e022d */
[----:B------:R-:W-:Y:S02]  /*2050*/  VIADD R13, R10, 0x22 ;  /* 0x000000220a0d7836 */ /* 0x000fe40000000000 */
[----:B------:R-:W-:Y:S01]  /*2060*/  @!P2 IMAD.MOV R54, RZ, RZ, -R54 ;  /* 0x000000ffff36a224 */ /* 0x000fe200078e0a36 */
[C---:B------:R-:W-:Y:S01]  /*2070*/  ISETP.GT.U32.AND P2, PT, R0.reuse, R50, PT ;  /* 0x000000320000720c */ /* 0x040fe20003f44070 */
[--C-:B------:R-:W-:Y:S01]  /*2080*/  @!P5 IMAD.IADD R51, R51, 0x1, -R0.reuse ;  /* 0x000000013333d824 */ /* 0x100fe200078e0a00 */
[----:B------:R-:W-:Y:S01]  /*2090*/  ISETP.GT.U32.AND P5, PT, R0, R45, PT ;  /* 0x0000002d0000720c */ /* 0x000fe20003fa4070 */
[----:B------:R-:W-:Y:S01]  /*20a0*/  @!P4 IMAD.IADD R52, R52, 0x1, -R0 ;  /* 0x000000013434c824 */ /* 0x000fe200078e0a00 */
[----:B------:R-:W-:Y:S01]  /*20b0*/  ISETP.GE.AND P4, PT, R8, RZ, PT ;  /* 0x000000ff0800720c */ /* 0x000fe20003f86270 */
[----:B------:R-:W-:Y:S01]  /*20c0*/  @!P0 IMAD.MOV R53, RZ, RZ, -R53 ;  /* 0x000000ffff358224 */ /* 0x000fe200078e0a35 */
[----:B------:R-:W-:Y:S01]  /*20d0*/  IABS R37, R13 ;  /* 0x0000000d00257213 */ /* 0x000fe20000000000 */
[----:B------:R-:W-:Y:S01]  /*20e0*/  VIADD R8, R10, 0x23 ;  /* 0x000000230a087836 */ /* 0x000fe20000000000 */
[----:B------:R-:W-:Y:S01]  /*20f0*/  ISETP.GT.U32.AND P0, PT, R0, R49, PT ;  /* 0x000000310000720c */ /* 0x000fe20003f04070 */
[----:B------:R-:W-:-:S02]  /*2100*/  VIADD R9, R10, 0x24 ;  /* 0x000000240a097836 */ /* 0x000fc40000000000 */
[----:B------:R-:W-:Y:S01]  /*2110*/  IMAD.HI.U32 R6, R4, R37, RZ ;  /* 0x0000002504067227 */ /* 0x000fe200078e00ff */
[----:B------:R-:W-:Y:S02]  /*2120*/  IABS R33, R8 ;  /* 0x0000000800217213 */ /* 0x000fe40000000000 */
[----:B------:R-:W-:Y:S01]  /*2130*/  IABS R29, R9 ;  /* 0x00000009001d7213 */ /* 0x000fe20000000000 */
[----:B------:R-:W-:Y:S02]  /*2140*/  IMAD.MOV R6, RZ, RZ, -R6 ;  /* 0x000000ffff067224 */ /* 0x000fe400078e0a06 */
[--C-:B------:R-:W-:Y:S01]  /*2150*/  @!P2 IMAD.IADD R50, R50, 0x1, -R0.reuse ;  /* 0x000000013232a824 */ /* 0x100fe200078e0a00 */
[----:B------:R-:W-:Y:S01]  /*2160*/  ISETP.GE.AND P2, PT, R13, RZ, PT ;  /* 0x000000ff0d00720c */ /* 0x000fe20003f46270 */
[--C-:B------:R-:W-:Y:S01]  /*2170*/  @!P5 IMAD.IADD R45, R45, 0x1, -R0.reuse ;  /* 0x000000012d2dd824 */ /* 0x100fe200078e0a00 */
[----:B------:R-:W-:Y:S01]  /*2180*/  ISETP.GE.AND P5, PT, R8, RZ, PT ;  /* 0x000000ff0800720c */ /* 0x000fe20003fa6270 */
[----:B------:R-:W-:-:S02]  /*2190*/  @!P0 IMAD.IADD R49, R49, 0x1, -R0 ;  /* 0x0000000131318824 */ /* 0x000fc400078e0a00 */
[C---:B------:R-:W-:Y:S02]  /*21a0*/  IMAD R37, R0.reuse, R6, R37 ;  /* 0x0000000600257224 */ /* 0x040fe400078e0225 */
[----:B------:R-:W-:Y:S01]  /*21b0*/  @!P4 IMAD.MOV R50, RZ, RZ, -R50 ;  /* 0x000000ffff32c224 */ /* 0x000fe200078e0a32 */
[----:B------:R-:W-:Y:S01]  /*21c0*/  ISETP.GT.U32.AND P4, PT, R0, R45, PT ;  /* 0x0000002d0000720c */ /* 0x000fe20003f84070 */
[----:B------:R-:W-:Y:S01]  /*21d0*/  IMAD.HI.U32 R6, R4, R33, RZ ;  /* 0x0000002104067227 */ /* 0x000fe200078e00ff */
[----:B------:R-:W-:-:S03]  /*21e0*/  ISETP.GT.U32.AND P0, PT, R0, R49, PT ;  /* 0x000000310000720c */ /* 0x000fc60003f04070 */
[----:B------:R-:W-:Y:S01]  /*21f0*/  @!P3 IMAD.MOV R52, RZ, RZ, -R52 ;  /* 0x000000ffff34b224 */ /* 0x000fe200078e0a34 */
[----:B------:R-:W-:Y:S01]  /*2200*/  ISETP.GE.AND P3, PT, R12, RZ, PT ;  /* 0x000000ff0c00720c */ /* 0x000fe20003f66270 */
[----:B------:R-:W-:Y:S01]  /*2210*/  @!P6 IMAD.MOV R51, RZ, RZ, -R51 ;  /* 0x000000ffff33e224 */ /* 0x000fe200078e0a33 */
[----:B------:R-:W-:Y:S01]  /*2220*/  ISETP.GT.U32.AND P6, PT, R0, R37, PT ;  /* 0x000000250000720c */ /* 0x000fe20003fc4070 */
[----:B------:R-:W-:Y:S02]  /*2230*/  IMAD.MOV R7, RZ, RZ, -R6 ;  /* 0x000000ffff077224 */ /* 0x000fe400078e0a06 */
[----:B------:R-:W-:-:S04]  /*2240*/  IMAD.HI.U32 R6, R4, R29, RZ ;  /* 0x0000001d04067227 */ /* 0x000fc800078e00ff */
[----:B------:R-:W-:Y:S02]  /*2250*/  IMAD.MOV R6, RZ, RZ, -R6 ;  /* 0x000000ffff067224 */ /* 0x000fe400078e0a06 */
[--C-:B------:R-:W-:Y:S02]  /*2260*/  @!P4 IMAD.IADD R45, R45, 0x1, -R0.reuse ;  /* 0x000000012d2dc824 */ /* 0x100fe400078e0a00 */
[C---:B------:R-:W-:Y:S02]  /*2270*/  IMAD R29, R0.reuse, R6, R29 ;  /* 0x00000006001d7224 */ /* 0x040fe400078e021d */
[----:B------:R-:W-:Y:S02]  /*2280*/  IMAD R33, R0, R7, R33 ;  /* 0x0000000700217224 */ /* 0x000fe400078e0221 */
[----:B------:R-:W-:Y:S02]  /*2290*/  VIADD R7, R10, 0x25 ;  /* 0x000000250a077836 */ /* 0x000fe40000000000 */
[--C-:B------:R-:W-:Y:S01]  /*22a0*/  @!P0 IMAD.IADD R49, R49, 0x1, -R0.reuse ;  /* 0x0000000131318824 */ /* 0x100fe200078e0a00 */
[C---:B------:R-:W-:Y:S01]  /*22b0*/  ISETP.GT.U32.AND P4, PT, R0.reuse, R33, PT ;  /* 0x000000210000720c */ /* 0x040fe20003f84070 */
[----:B------:R-:W-:Y:S01]  /*22c0*/  @!P6 IMAD.IADD R37, R37, 0x1, -R0 ;  /* 0x000000012525e824 */ /* 0x000fe200078e0a00 */
[----:B------:R-:W-:Y:S01]  /*22d0*/  ISETP.GE.AND P6, PT, R7, RZ, PT ;  /* 0x000000ff0700720c */ /* 0x000fe20003fc6270 */
[----:B------:R-:W-:Y:S01]  /*22e0*/  @!P3 IMAD.MOV R45, RZ, RZ, -R45 ;  /* 0x000000ffff2db224 */ /* 0x000fe200078e0a2d */
[C---:B------:R-:W-:Y:S01]  /*22f0*/  ISETP.GT.U32.AND P3, PT, R0.reuse, R29, PT ;  /* 0x0000001d0000720c */ /* 0x040fe20003f64070 */
[----:B------:R-:W-:Y:S01]  /*2300*/  @!P1 IMAD.MOV R49, RZ, RZ, -R49 ;  /* 0x000000ffff319224 */ /* 0x000fe200078e0a31 */
[----:B------:R-:W-:Y:S01]  /*2310*/  ISETP.GT.U32.AND P1, PT, R0, R37, PT ;  /* 0x000000250000720c */ /* 0x000fe20003f24070 */
[C---:B------:R-:W-:Y:S01]  /*2320*/  VIADD R8, R10.reuse, 0x26 ;  /* 0x000000260a087836 */ /* 0x040fe20000000000 */
[----:B------:R-:W-:Y:S01]  /*2330*/  IABS R7, R7 ;  /* 0x0000000700077213 */ /* 0x000fe20000000000 */
[C---:B------:R-:W-:Y:S01]  /*2340*/  VIADD R16, R10.reuse, 0x28 ;  /* 0x000000280a107836 */ /* 0x040fe20000000000 */
[----:B------:R-:W-:Y:S01]  /*2350*/  ISETP.GE.AND P0, PT, R9, RZ, PT ;  /* 0x000000ff0900720c */ /* 0x000fe20003f06270 */
[----:B------:R-:W-:Y:S01]  /*2360*/  VIADD R14, R10, 0x27 ;  /* 0x000000270a0e7836 */ /* 0x000fe20000000000 */
[----:B------:R-:W-:Y:S01]  /*2370*/  IABS R13, R8 ;  /* 0x00000008000d7213 */ /* 0x000fe20000000000 */
[----:B------:R-:W-:Y:S01]  /*2380*/  IMAD.HI.U32 R6, R4, R7, RZ ;  /* 0x0000000704067227 */ /* 0x000fe200078e00ff */
[----:B------:R-:W-:-:S02]  /*2390*/  IABS R17, R16 ;  /* 0x0000001000117213 */ /* 0x000fc40000000000 */
[----:B------:R-:W-:Y:S01]  /*23a0*/  IABS R15, R14 ;  /* 0x0000000e000f7213 */ /* 0x000fe20000000000 */
[----:B------:R-:W-:Y:S02]  /*23b0*/  IMAD.MOV R6, RZ, RZ, -R6 ;  /* 0x000000ffff067224 */ /* 0x000fe400078e0a06 */
[--C-:B------:R-:W-:Y:S02]  /*23c0*/  @!P3 IMAD.IADD R29, R29, 0x1, -R0.reuse ;  /* 0x000000011d1db824 */ /* 0x100fe400078e0a00 */
[----:B------:R-:W-:Y:S01]  /*23d0*/  @!P1 IMAD.IADD R37, R37, 0x1, -R0 ;  /* 0x0000000125259824 */ /* 0x000fe200078e0a00 */
[----:B------:R-:W-:Y:S01]  /*23e0*/  ISETP.GE.AND P1, PT, R8, RZ, PT ;  /* 0x000000ff0800720c */ /* 0x000fe20003f26270 */
[C---:B------:R-:W-:Y:S01]  /*23f0*/  IMAD R7, R0.reuse, R6, R7 ;  /* 0x0000000600077224 */ /* 0x040fe200078e0207 */
[----:B------:R-:W-:Y:S01]  /*2400*/  ISETP.GT.U32.AND P3, PT, R0, R29, PT ;  /* 0x0000001d0000720c */ /* 0x000fe20003f64070 */
[----:B------:R-:W-:-:S04]  /*2410*/  IMAD.HI.U32 R6, R4, R13, RZ ;  /* 0x0000000d04067227 */ /* 0x000fc800078e00ff */
[----:B------:R-:W-:Y:S02]  /*2420*/  @!P4 IMAD.IADD R33, R33, 0x1, -R0 ;  /* 0x000000012121c824 */ /* 0x000fe400078e0a00 */
[----:B------:R-:W-:Y:S01]  /*2430*/  @!P2 IMAD.MOV R37, RZ, RZ, -R37 ;  /* 0x000000ffff25a224 */ /* 0x000fe200078e0a25 */
[----:B------:R-:W-:Y:S01]  /*2440*/  ISETP.GT.U32.AND P2, PT, R0, R7, PT ;  /* 0x000000070000720c */ /* 0x000fe20003f44070 */
[----:B------:R-:W-:Y:S01]  /*2450*/  IMAD.HI.U32 R9, R4, R17, RZ ;  /* 0x0000001104097227 */ /* 0x000fe200078e00ff */
[----:B------:R-:W-:-:S03]  /*2460*/  ISETP.GT.U32.AND P4, PT, R0, R33, PT ;  /* 0x000000210000720c */ /* 0x000fc60003f84070 */
[----:B------:R-:W-:-:S04]  /*2470*/  IMAD.HI.U32 R8, R4, R15, RZ ;  /* 0x0000000f04087227 */ /* 0x000fc800078e00ff */
[----:B------:R-:W-:Y:S02]  /*2480*/  IMAD.MOV R6, RZ, RZ, -R6 ;  /* 0x000000ffff067224 */ /* 0x000fe400078e0a06 */
[----:B------:R-:W-:Y:S02]  /*2490*/  IMAD.MOV R12, RZ, RZ, -R9 ;  /* 0x000000ffff0c7224 */ /* 0x000fe400078e0a09 */
[----:B------:R-:W-:Y:S02]  /*24a0*/  IMAD.MOV R8, RZ, RZ, -R8 ;  /* 0x000000ffff087224 */ /* 0x000fe400078e0a08 */
[C---:B------:R-:W-:Y:S02]  /*24b0*/  IMAD R9, R0.reuse, R6, R13 ;  /* 0x0000000600097224 */ /* 0x040fe400078e020d */
[C---:B------:R-:W-:Y:S02]  /*24c0*/  IMAD R13, R0.reuse, R8, R15 ;  /* 0x00000008000d7224 */ /* 0x040fe400078e020f */
[--C-:B------:R-:W-:Y:S01]  /*24d0*/  @!P3 IMAD.IADD R29, R29, 0x1, -R0.reuse ;  /* 0x000000011d1db824 */ /* 0x100fe200078e0a00 */
[C---:B------:R-:W-:Y:S01]  /*24e0*/  ISETP.GT.U32.AND P3, PT, R0.reuse, R9, PT ;  /* 0x000000090000720c */ /* 0x040fe20003f64070 */
[--C-:B------:R-:W-:Y:S01]  /*24f0*/  @!P2 IMAD.IADD R7, R7, 0x1, -R0.reuse ;  /* 0x000000010707a824 */ /* 0x100fe200078e0a00 */
[----:B------:R-:W-:Y:S01]  /*2500*/  ISETP.GT.U32.AND P2, PT, R0, R13, PT ;  /* 0x0000000d0000720c */ /* 0x000fe20003f44070 */
[----:B------:R-:W-:Y:S01]  /*2510*/  @!P4 IMAD.IADD R33, R33, 0x1, -R0 ;  /* 0x000000012121c824 */ /* 0x000fe200078e0a00 */
[----:B------:R-:W-:Y:S01]  /*2520*/  ISETP.GE.AND P4, PT, R14, RZ, PT ;  /* 0x000000ff0e00720c */ /* 0x000fe20003f86270 */
[----:B------:R-:W-:-:S02]  /*2530*/  VIADD R14, R10, 0x29 ;  /* 0x000000290a0e7836 */ /* 0x000fc40000000000 */
[----:B------:R-:W-:Y:S02]  /*2540*/  IMAD R15, R0, R12, R17 ;  /* 0x0000000c000f7224 */ /* 0x000fe400078e0211 */
[----:B------:R-:W-:Y:S01]  /*2550*/  VIADD R20, R10, 0x2b ;  /* 0x0000002b0a147836 */ /* 0x000fe20000000000 */
[----:B------:R-:W-:Y:S01]  /*2560*/  IABS R19, R14 ;  /* 0x0000000e00137213 */ /* 0x000fe20000000000 */
[----:B------:R-:W-:Y:S01]  /*2570*/  @!P0 IMAD.MOV R29, RZ, RZ, -R29 ;  /* 0x000000ffff1d8224 */ /* 0x000fe200078e0a1d */
[C---:B------:R-:W-:Y:S01]  /*2580*/  ISETP.GT.U32.AND P0, PT, R0.reuse, R15, PT ;  /* 0x0000000f0000720c */ /* 0x040fe20003f04070 */
[--C-:B------:R-:W-:Y:S01]  /*2590*/  @!P3 IMAD.IADD R9, R9, 0x1, -R0.reuse ;  /* 0x000000010909b824 */ /* 0x100fe200078e0a00 */
[----:B------:R-:W-:Y:S01]  /*25a0*/  IABS R27, R20 ;  /* 0x00000014001b7213 */ /* 0x000fe20000000000 */
[----:B------:R-:W-:Y:S01]  /*25b0*/  @!P2 IMAD.IADD R13, R13, 0x1, -R0 ;  /* 0x000000010d0da824 */ /* 0x000fe200078e0a00 */
[----:B------:R-:W-:Y:S01]  /*25c0*/  ISETP.GT.U32.AND P3, PT, R0, R7, PT ;  /* 0x000000070000720c */ /* 0x000fe20003f64070 */
[----:B------:R-:W-:Y:S01]  /*25d0*/  IMAD.HI.U32 R6, R4, R19, RZ ;  /* 0x0000001304067227 */ /* 0x000fe200078e00ff */
[----:B------:R-:W-:-:S03]  /*25e0*/  ISETP.GT.U32.AND P2, PT, R0, R9, PT ;  /* 0x000000090000720c */ /* 0x000fc60003f44070 */
[----:B------:R-:W-:Y:S02]  /*25f0*/  IMAD.MOV R12, RZ, RZ, -R6 ;  /* 0x000000ffff0c7224 */ /* 0x000fe400078e0a06 */
[----:B------:R-:W-:Y:S02]  /*2600*/  VIADD R18, R10, 0x2a ;  /* 0x0000002a0a127836 */ /* 0x000fe40000000000 */
[----:B------:R-:W-:Y:S02]  /*2610*/  IMAD R19, R0, R12, R19 ;  /* 0x0000000c00137224 */ /* 0x000fe400078e0213 */
[----:B------:R-:W-:Y:S01]  /*2620*/  IMAD.HI.U32 R6, R4, R27, RZ ;  /* 0x0000001b04067227 */ /* 0x000fe200078e00ff */
[----:B------:R-:W-:-:S03]  /*2630*/  IABS R23, R18 ;  /* 0x0000001200177213 */ /* 0x000fc60000000000 */
[----:B------:R-:W-:Y:S01]  /*2640*/  @!P2 IMAD.IADD R9, R9, 0x1, -R0 ;  /* 0x000000010909a824 */ /* 0x000fe200078e0a00 */
[C---:B------:R-:W-:Y:S01]  /*2650*/  ISETP.GT.U32.AND P2, PT, R0.reuse, R19, PT ;  /* 0x000000130000720c */ /* 0x040fe20003f44070 */
[----:B------:R-:W-:Y:S01]  /*2660*/  @!P5 IMAD.MOV R33, RZ, RZ, -R33 ;  /* 0x000000ffff21d224 */ /* 0x000fe200078e0a21 */
[----:B------:R-:W-:Y:S01]  /*2670*/  ISETP.GT.U32.AND P5, PT, R0, R13, PT ;  /* 0x0000000d0000720c */ /* 0x000fe20003fa4070 */
[----:B------:R-:W-:Y:S02]  /*2680*/  VIADD R22, R10, 0x2c ;  /* 0x0000002c0a167836 */ /* 0x000fe40000000000 */
[----:B------:R-:W-:Y:S02]  /*2690*/  IMAD.MOV R6, RZ, RZ, -R6 ;  /* 0x000000ffff067224 */ /* 0x000fe400078e0a06 */
[----:B------:R-:W-:Y:S01]  /*26a0*/  IMAD.HI.U32 R8, R4, R23, RZ ;  /* 0x0000001704087227 */ /* 0x000fe200078e00ff */
[----:B------:R-:W-:-:S03]  /*26b0*/  IABS R31, R22 ;  /* 0x00000016001f7213 */ /* 0x000fc60000000000 */
[----:B------:R-:W-:Y:S01]  /*26c0*/  @!P0 IMAD.IADD R15, R15, 0x1, -R0 ;  /* 0x000000010f0f8824 */ /* 0x000fe200078e0a00 */
[----:B------:R-:W-:Y:S01]  /*26d0*/  ISETP.GE.AND P0, PT, R14, RZ, PT ;  /* 0x000000ff0e00720c */ /* 0x000fe20003f06270 */
[C---:B------:R-:W-:Y:S02]  /*26e0*/  IMAD R27, R0.reuse, R6, R27 ;  /* 0x00000006001b7224 */ /* 0x040fe400078e021b */
[----:B------:R-:W-:Y:S02]  /*26f0*/  IMAD.MOV.U32 R21, RZ, RZ, R9 ;  /* 0x000000ffff157224 */ /* 0x000fe400078e0009 */
[----:B------:R-:W-:Y:S02]  /*2700*/  IMAD.MOV R8, RZ, RZ, -R8 ;  /* 0x000000ffff087224 */ /* 0x000fe400078e0a08 */
[----:B------:R-:W-:Y:S01]  /*2710*/  @!P2 IMAD.IADD R19, R19, 0x1, -R0 ;  /* 0x000000011313a824 */ /* 0x000fe200078e0a00 */
[C---:B------:R-:W-:Y:S01]  /*2720*/  ISETP.GT.U32.AND P2, PT, R0.reuse, R15, PT ;  /* 0x0000000f0000720c */ /* 0x040fe20003f44070 */
[----:B------:R-:W-:Y:S01]  /*2730*/  @!P1 IMAD.MOV R21, RZ, RZ, -R21 ;  /* 0x000000ffff159224 */ /* 0x000fe200078e0a15 */
[C---:B------:R-:W-:Y:S01]  /*2740*/  ISETP.GT.U32.AND P1, PT, R0.reuse, R27, PT ;  /* 0x0000001b0000720c */ /* 0x040fe20003f24070 */
[----:B------:R-:W-:-:S02]  /*2750*/  IMAD R23, R0, R8, R23 ;  /* 0x0000000800177224 */ /* 0x000fc400078e0217 */
[----:B------:R-:W-:-:S04]  /*2760*/  IMAD.HI.U32 R8, R4, R31, RZ ;  /* 0x0000001f04087227 */ /* 0x000fc800078e00ff */
[--C-:B------:R-:W-:Y:S01]  /*2770*/  @!P3 IMAD.IADD R7, R7, 0x1, -R0.reuse ;  /* 0x000000010707b824 */ /* 0x100fe200078e0a00 */
[----:B------:R-:W-:Y:S01]  /*2780*/  ISETP.GE.AND P3, PT, R16, RZ, PT ;  /* 0x000000ff1000720c */ /* 0x000fe20003f66270 */
[----:B------:R-:W-:Y:S01]  /*2790*/  @!P5 IMAD.IADD R13, R13, 0x1, -R0 ;  /* 0x000000010d0dd824 */ /* 0x000fe200078e0a00 */
[----:B------:R-:W-:Y:S01]  /*27a0*/  ISETP.GT.U32.AND P5, PT, R0, R23, PT ;  /* 0x000000170000720c */ /* 0x000fe20003fa4070 */
[C---:B------:R-:W-:Y:S02]  /*27b0*/  VIADD R12, R10.reuse, 0x2d ;  /* 0x0000002d0a0c7836 */ /* 0x040fe40000000000 */
[----:B------:R-:W-:Y:S02]  /*27c0*/  IMAD.MOV R8, RZ, RZ, -R8 ;  /* 0x000000ffff087224 */ /* 0x000fe400078e0a08 */
[----:B------:R-:W-:Y:S01]  /*27d0*/  VIADD R14, R10, 0x2e ;  /* 0x0000002e0a0e7836 */ /* 0x000fe20000000000 */
[----:B------:R-:W-:Y:S01]  /*27e0*/  IABS R6, R12 ;  /* 0x0000000c00067213 */ /* 0x000fe20000000000 */
[----:B------:R-:W-:-:S02]  /*27f0*/  IMAD R31, R0, R8, R31 ;  /* 0x00000008001f7224 */ /* 0x000fc400078e021f */
[--C-:B------:R-:W-:Y:S01]  /*2800*/  @!P2 IMAD.IADD R15, R15, 0x1, -R0.reuse ;  /* 0x000000010f0fa824 */ /* 0x100fe200078e0a00 */
[----:B------:R-:W-:Y:S01]  /*2810*/  IABS R8, R14 ;  /* 0x0000000e00087213 */ /* 0x000fe20000000000 */
[----:B------:R-:W-:Y:S01]  /*2820*/  @!P1 IMAD.IADD R27, R27, 0x1, -R0 ;  /* 0x000000011b1b9824 */ /* 0x000fe200078e0a00 */
[----:B------:R-:W-:Y:S01]  /*2830*/  ISETP.GT.U32.AND P2, PT, R0, R31, PT ;  /* 0x0000001f0000720c */ /* 0x000fe20003f44070 */
[----:B------:R-:W-:Y:S01]  /*2840*/  IMAD.MOV.U32 R17, RZ, RZ, R13 ;  /* 0x000000ffff117224 */ /* 0x000fe200078e000d */
[----:B------:R-:W-:Y:S01]  /*2850*/  ISETP.GE.AND P1, PT, R12, RZ, PT ;  /* 0x000000ff0c00720c */ /* 0x000fe20003f26270 */
[----:B------:R-:W-:Y:S02]  /*2860*/  IMAD.MOV.U32 R9, RZ, RZ, R6 ;  /* 0x000000ffff097224 */ /* 0x000fe400078e0006 */
[----:B------:R-:W-:Y:S02]  /*2870*/  IMAD.MOV.U32 R13, RZ, RZ, R8 ;  /* 0x000000ffff0d7224 */ /* 0x000fe400078e0008 */
[----:B------:R-:W-:Y:S01]  /*2880*/  @!P3 IMAD.MOV R15, RZ, RZ, -R15 ;  /* 0x000000ffff0fb224 */ /* 0x000fe200078e0a0f */
[----:B------:R-:W-:Y:S01]  /*2890*/  ISETP.GT.U32.AND P3, PT, R0, R27, PT ;  /* 0x0000001b0000720c */ /* 0x000fe20003f64070 */
[----:B------:R-:W-:-:S02]  /*28a0*/  IMAD.MOV.U32 R25, RZ, RZ, R7 ;  /* 0x000000ffff197224 */ /* 0x000fc400078e0007 */
[----:B------:R-:W-:Y:S01]  /*28b0*/  @!P5 IMAD.IADD R23, R23, 0x1, -R0 ;  /* 0x000000011717d824 */ /* 0x000fe200078e0a00 */
[----:B------:R-:W-:Y:S01]  /*28c0*/  ISETP.GT.U32.AND P5, PT, R0, R19, PT ;  /* 0x000000130000720c */ /* 0x000fe20003fa4070 */
[----:B------:R-:W-:-:S04]  /*28d0*/  IMAD.HI.U32 R6, R4, R9, RZ ;  /* 0x0000000904067227 */ /* 0x000fc800078e00ff */
[----:B------:R-:W-:-:S04]  /*28e0*/  IMAD.HI.U32 R7, R4, R13, RZ ;  /* 0x0000000d04077227 */ /* 0x000fc800078e00ff */
[----:B------:R-:W-:Y:S02]  /*28f0*/  IMAD.MOV R6, RZ, RZ, -R6 ;  /* 0x000000ffff067224 */ /* 0x000fe400078e0a06 */
[----:B------:R-:W-:Y:S02]  /*2900*/  IMAD.MOV R8, RZ, RZ, -R7 ;  /* 0x000000ffff087224 */ /* 0x000fe400078e0a07 */
[C---:B------:R-:W-:Y:S02]  /*2910*/  IMAD R7, R0.reuse, R6, R9 ;  /* 0x0000000600077224 */ /* 0x040fe400078e0209 */
[C---:B------:R-:W-:Y:S02]  /*2920*/  IMAD R9, R0.reuse, R8, R13 ;  /* 0x0000000800097224 */ /* 0x040fe400078e020d */
[--C-:B------:R-:W-:Y:S02]  /*2930*/  @!P2 IMAD.IADD R31, R31, 0x1, -R0.reuse ;  /* 0x000000011f1fa824 */ /* 0x100fe400078e0a00 */
[--C-:B------:R-:W-:Y:S01]  /*2940*/  @!P3 IMAD.IADD R27, R27, 0x1, -R0.reuse ;  /* 0x000000011b1bb824 */ /* 0x100fe200078e0a00 */
[C---:B------:R-:W-:Y:S01]  /*2950*/  ISETP.GT.U32.AND P3, PT, R0.reuse, R9, PT ;  /* 0x000000090000720c */ /* 0x040fe20003f64070 */
[--C-:B------:R-:W-:Y:S01]  /*2960*/  @!P5 IMAD.IADD R19, R19, 0x1, -R0.reuse ;  /* 0x000000011313d824 */ /* 0x100fe200078e0a00 */
[----:B------:R-:W-:Y:S01]  /*2970*/  ISETP.GT.U32.AND P2, PT, R0, R31, PT ;  /* 0x0000001f0000720c */ /* 0x000fe20003f44070 */
[----:B------:R-:W-:Y:S01]  /*2980*/  VIADD R6, R10, 0x2f ;  /* 0x0000002f0a067836 */ /* 0x000fe20000000000 */
[----:B------:R-:W-:Y:S01]  /*2990*/  ISETP.GE.AND P5, PT, R20, RZ, PT ;  /* 0x000000ff1400720c */ /* 0x000fe20003fa6270 */
[----:B------:R-:W-:Y:S01]  /*29a0*/  @!P0 IMAD.MOV R19, RZ, RZ, -R19 ;  /* 0x000000ffff138224 */ /* 0x000fe200078e0a13 */
[----:B------:R-:W-:Y:S01]  /*29b0*/  ISETP.GT.U32.AND P0, PT, R0, R7, PT ;  /* 0x000000070000720c */ /* 0x000fe20003f04070 */
[----:B------:R-:W-:Y:S01]  /*29c0*/  @!P6 IMAD.MOV R25, RZ, RZ, -R25 ;  /* 0x000000ffff19e224 */ /* 0x000fe200078e0a19 */
[----:B------:R-:W-:Y:S01]  /*29d0*/  IABS R13, R6 ;  /* 0x00000006000d7213 */ /* 0x000fe20000000000 */
[----:B------:R-:W-:Y:S01]  /*29e0*/  VIADD R8, R10, 0x30 ;  /* 0x000000300a087836 */ /* 0x000fe20000000000 */
[----:B------:R-:W-:Y:S01]  /*29f0*/  ISETP.GT.U32.AND P6, PT, R0, R23, PT ;  /* 0x000000170000720c */ /* 0x000fe20003fc4070 */
[----:B------:R-:W-:Y:S01]  /*2a00*/  @!P4 IMAD.MOV R17, RZ, RZ, -R17 ;  /* 0x000000ffff11c224 */ /* 0x000fe200078e0a11 */
[----:B------:R-:W-:Y:S01]  /*2a10*/  ISETP.GE.AND P4, PT, R18, RZ, PT ;  /* 0x000000ff1200720c */ /* 0x000fe20003f86270 */
[--C-:B------:R-:W-:Y:S01]  /*2a20*/  @!P3 IMAD.IADD R9, R9, 0x1, -R0.reuse ;  /* 0x000000010909b824 */ /* 0x100fe200078e0a00 */
[----:B------:R-:W-:Y:S01]  /*2a30*/  IABS R43, R8 ;  /* 0x00000008002b7213 */ /* 0x000fe20000000000 */
[----:B------:R-:W-:Y:S01]  /*2a40*/  @!P2 IMAD.IADD R31, R31, 0x1, -R0 ;  /* 0x000000011f1fa824 */ /* 0x000fe200078e0a00 */
[----:B------:R-:W-:Y:S01]  /*2a50*/  ISETP.GE.AND P2, PT, R6, RZ, PT ;  /* 0x000000ff0600720c */ /* 0x000fe20003f46270 */
[----:B------:R-:W-:Y:S01]  /*2a60*/  IMAD.HI.U32 R6, R4, R13, RZ ;  /* 0x0000000d04067227 */ /* 0x000fe200078e00ff */
[----:B------:R-:W-:-:S03]  /*2a70*/  ISETP.GT.U32.AND P3, PT, R0, R9, PT ;  /* 0x000000090000720c */ /* 0x000fc60003f64070 */
[----:B------:R-:W-:Y:S01]  /*2a80*/  @!P0 IMAD.IADD R7, R7, 0x1, -R0 ;  /* 0x0000000107078824 */ /* 0x000fe200078e0a00 */
[----:B------:R-:W-:Y:S01]  /*2a90*/  ISETP.GE.AND P0, PT, R8, RZ, PT ;  /* 0x000000ff0800720c */ /* 0x000fe20003f06270 */
[----:B------:R-:W-:Y:S02]  /*2aa0*/  @!P5 IMAD.MOV R27, RZ, RZ, -R27 ;  /* 0x000000ffff1bd224 */ /* 0x000fe400078e0a1b */
[----:B------:R-:W-:Y:S01]  /*2ab0*/  IMAD.MOV R6, RZ, RZ, -R6 ;  /* 0x000000ffff067224 */ /* 0x000fe200078e0a06 */
[----:B------:R-:W-:Y:S01]  /*2ac0*/  ISETP.GT.U32.AND P5, PT, R0, R7, PT ;  /* 0x000000070000720c */ /* 0x000fe20003fa4070 */
[----:B------:R-:W-:Y:S02]  /*2ad0*/  VIADD R12, R10, 0x31 ;  /* 0x000000310a0c7836 */ /* 0x000fe40000000000 */
[----:B------:R-:W-:Y:S02]  /*2ae0*/  IMAD R13, R0, R6, R13 ;  /* 0x00000006000d7224 */ /* 0x000fe400078e020d */
[----:B------:R-:W-:Y:S01]  /*2af0*/  @!P3 IMAD.IADD R9, R9, 0x1, -R0 ;  /* 0x000000010909b824 */ /* 0x000fe200078e0a00 */
[----:B------:R-:W-:Y:S01]  /*2b00*/  IABS R47, R12 ;  /* 0x0000000c002f7213 */ /* 0x000fe20000000000 */
[----:B------:R-:W-:Y:S01]  /*2b10*/  IMAD.HI.U32 R8, R4, R43, RZ ;  /* 0x0000002b04087227 */ /* 0x000fe200078e00ff */
[----:B------:R-:W-:-:S03]  /*2b20*/  ISETP.GT.U32.AND P3, PT, R0, R13, PT ;  /* 0x0000000d0000720c */ /* 0x000fc60003f64070 */
[----:B------:R-:W-:Y:S01]  /*2b30*/  @!P6 IMAD.IADD R23, R23, 0x1, -R0 ;  /* 0x000000011717e824 */ /* 0x000fe200078e0a00 */
[----:B------:R-:W-:Y:S01]  /*2b40*/  ISETP.GE.AND P6, PT, R22, RZ, PT ;  /* 0x000000ff1600720c */ /* 0x000fe20003fc6270 */
[----:B------:R-:W-:Y:S02]  /*2b50*/  IMAD.MOV R8, RZ, RZ, -R8 ;  /* 0x000000ffff087224 */ /* 0x000fe400078e0a08 */
[----:B------:R-:W-:Y:S02]  /*2b60*/  @!P5 IMAD.IADD R7, R7, 0x1, -R0 ;  /* 0x000000010707d824 */ /* 0x000fe400078e0a00 */
[----:B------:R-:W-:Y:S01]  /*2b70*/  @!P4 IMAD.MOV R23, RZ, RZ, -R23 ;  /* 0x000000ffff17c224 */ /* 0x000fe200078e0a17 */
[----:B------:R-:W-:Y:S01]  /*2b80*/  ISETP.GE.AND P4, PT, R14, RZ, PT ;  /* 0x000000ff0e00720c */ /* 0x000fe20003f86270 */
[----:B------:R-:W-:Y:S02]  /*2b90*/  IMAD R43, R0, R8, R43 ;  /* 0x00000008002b7224 */ /* 0x000fe400078e022b */
[----:B------:R-:W-:-:S02]  /*2ba0*/  IMAD.MOV.U32 R35, RZ, RZ, R7 ;  /* 0x000000ffff237224 */ /* 0x000fc400078e0007 */
[----:B------:R-:W-:Y:S02]  /*2bb0*/  VIADD R8, R10, 0x32 ;  /* 0x000000320a087836 */ /* 0x000fe40000000000 */
[----:B------:R-:W-:-:S03]  /*2bc0*/  IMAD.HI.U32 R6, R4, R47, RZ ;  /* 0x0000002f04067227 */ /* 0x000fc600078e00ff */
[----:B------:R-:W-:Y:S01]  /*2bd0*/  IABS R41, R8 ;  /* 0x0000000800297213 */ /* 0x000fe20000000000 */
[----:B------:R-:W-:Y:S01]  /*2be0*/  VIADD R14, R10, 0x33 ;  /* 0x000000330a0e7836 */ /* 0x000fe20000000000 */
[----:B------:R-:W-:Y:S01]  /*2bf0*/  ISETP.GE.AND P5, PT, R8, RZ, PT ;  /* 0x000000ff0800720c */ /* 0x000fe20003fa6270 */
[----:B------:R-:W-:Y:S01]  /*2c00*/  @!P1 IMAD.MOV R35, RZ, RZ, -R35 ;  /* 0x000000ffff239224 */ /* 0x000fe200078e0a23 */
[C---:B------:R-:W-:Y:S01]  /*2c10*/  ISETP.GT.U32.AND P1, PT, R0.reuse, R43, PT ;  /* 0x0000002b0000720c */ /* 0x040fe20003f24070 */
[----:B------:R-:W-:Y:S01]  /*2c20*/  IMAD.MOV R6, RZ, RZ, -R6 ;  /* 0x000000ffff067224 */ /* 0x000fe200078e0a06 */
[----:B------:R-:W-:Y:S01]  /*2c30*/  IABS R81, R14 ;  /* 0x0000000e00517213 */ /* 0x000fe20000000000 */
[----:B------:R-:W-:Y:S02]  /*2c40*/  @!P3 IMAD.IADD R13, R13, 0x1, -R0 ;  /* 0x000000010d0db824 */ /* 0x000fe400078e0a00 */
[C---:B------:R-:W-:Y:S02]  /*2c50*/  IMAD R47, R0.reuse, R6, R47 ;  /* 0x00000006002f7224 */ /* 0x040fe400078e022f */
[----:B------:R-:W-:Y:S01]  /*2c60*/  IMAD.MOV.U32 R39, RZ, RZ, R9 ;  /* 0x000000ffff277224 */ /* 0x000fe200078e0009 */
[----:B------:R-:W-:Y:S01]  /*2c70*/  ISETP.GT.U32.AND P3, PT, R0, R13, PT ;  /* 0x0000000d0000720c */ /* 0x000fe20003f64070 */
[----:B------:R-:W-:-:S04]  /*2c80*/  IMAD.HI.U32 R6, R4, R41, RZ ;  /* 0x0000002904067227 */ /* 0x000fc800078e00ff */
[----:B------:R-:W-:Y:S01]  /*2c90*/  @!P4 IMAD.MOV R39, RZ, RZ, -R39 ;  /* 0x000000ffff27c224 */ /* 0x000fe200078e0a27 */
[----:B------:R-:W-:Y:S01]  /*2ca0*/  ISETP.GT.U32.AND P4, PT, R0, R47, PT ;  /* 0x0000002f0000720c */ /* 0x000fe20003f84070 */
[----:B------:R-:W-:-:S04]  /*2cb0*/  IMAD.HI.U32 R7, R4, R81, RZ ;  /* 0x0000005104077227 */ /* 0x000fc800078e00ff */
[----:B------:R-:W-:Y:S02]  /*2cc0*/  IMAD.MOV R6, RZ, RZ, -R6 ;  /* 0x000000ffff067224 */ /* 0x000fe400078e0a06 */
[----:B------:R-:W-:Y:S02]  /*2cd0*/  IMAD.MOV R9, RZ, RZ, -R7 ;  /* 0x000000ffff097224 */ /* 0x000fe400078e0a07 */
[--C-:B------:R-:W-:Y:S02]  /*2ce0*/  @!P1 IMAD.IADD R43, R43, 0x1, -R0.reuse ;  /* 0x000000012b2b9824 */ /* 0x100fe400078e0a00 */
[----:B------:R-:W-:Y:S02]  /*2cf0*/  IMAD R7, R0, R6, R41 ;  /* 0x0000000600077224 */ /* 0x000fe400078e0229 */
[----:B------:R-:W-:Y:S01]  /*2d00*/  VIADD R16, R10, 0x34 ;  /* 0x000000340a107836 */ /* 0x000fe20000000000 */
[C---:B------:R-:W-:Y:S01]  /*2d10*/  ISETP.GT.U32.AND P1, PT, R0.reuse, R43, PT ;  /* 0x0000002b0000720c */ /* 0x040fe20003f24070 */
[--C-:B------:R-:W-:Y:S01]  /*2d20*/  @!P3 IMAD.IADD R13, R13, 0x1, -R0.reuse ;  /* 0x000000010d0db824 */ /* 0x100fe200078e0a00 */
[C---:B------:R-:W-:Y:S01]  /*2d30*/  ISETP.GT.U32.AND P3, PT, R0.reuse, R7, PT ;  /* 0x000000070000720c */ /* 0x040fe20003f64070 */
[----:B------:R-:W-:Y:S01]  /*2d40*/  @!P4 IMAD.IADD R47, R47, 0x1, -R0 ;  /* 0x000000012f2fc824 */ /* 0x000fe200078e0a00 */
[----:B------:R-:W-:Y:S01]  /*2d50*/  IABS R89, R16 ;  /* 0x0000001000597213 */ /* 0x000fe20000000000 */
[----:B------:R-:W-:-:S02]  /*2d60*/  IMAD R81, R0, R9, R81 ;  /* 0x0000000900517224 */ /* 0x000fc400078e0251 */
[----:B------:R-:W-:Y:S01]  /*2d70*/  VIADD R18, R10, 0x35 ;  /* 0x000000350a127836 */ /* 0x000fe20000000000 */
[----:B------:R-:W-:Y:S01]  /*2d80*/  ISETP.GT.U32.AND P4, PT, R0, R47, PT ;  /* 0x0000002f0000720c */ /* 0x000fe20003f84070 */
[----:B------:R-:W-:-:S03]  /*2d90*/  IMAD.HI.U32 R8, R4, R89, RZ ;  /* 0x0000005904087227 */ /* 0x000fc600078e00ff */
[----:B------:R-:W-:Y:S01]  /*2da0*/  IABS R91, R18 ;  /* 0x00000012005b7213 */ /* 0x000fe20000000000 */
[----:B------:R-:W-:Y:S01]  /*2db0*/  @!P1 IMAD.IADD R43, R43, 0x1, -R0 ;  /* 0x000000012b2b9824 */ /* 0x000fe200078e0a00 */
[----:B------:R-:W-:Y:S01]  /*2dc0*/  ISETP.GT.U32.AND P1, PT, R0, R81, PT ;  /* 0x000000510000720c */ /* 0x000fe20003f24070 */
[----:B------:R-:W-:Y:S02]  /*2dd0*/  IMAD.MOV R8, RZ, RZ, -R8 ;  /* 0x000000ffff087224 */ /* 0x000fe400078e0a08 */
[----:B------:R-:W-:Y:S02]  /*2de0*/  @!P3 IMAD.IADD R7, R7, 0x1, -R0 ;  /* 0x000000010707b824 */ /* 0x000fe400078e0a00 */
[----:B------:R-:W-:Y:S01]  /*2df0*/  @!P6 IMAD.MOV R31, RZ, RZ, -R31 ;  /* 0x000000ffff1fe224 */ /* 0x000fe200078e0a1f */
[----:B------:R-:W-:Y:S01]  /*2e00*/  ISETP.GE.AND P6, PT, R12, RZ, PT ;  /* 0x000000ff0c00720c */ /* 0x000fe20003fc6270 */
[C---:B------:R-:W-:Y:S01]  /*2e10*/  IMAD R89, R0.reuse, R8, R89 ;  /* 0x0000000800597224 */ /* 0x040fe200078e0259 */
[----:B------:R-:W-:Y:S01]  /*2e20*/  ISETP.GT.U32.AND P3, PT, R0, R7, PT ;  /* 0x000000070000720c */ /* 0x000fe20003f64070 */
[----:B------:R-:W-:-:S04]  /*2e30*/  IMAD.HI.U32 R12, R4, R91, RZ ;  /* 0x0000005b040c7227 */ /* 0x000fc800078e00ff */
[----:B------:R-:W-:Y:S01]  /*2e40*/  @!P4 IMAD.IADD R47, R47, 0x1, -R0 ;  /* 0x000000012f2fc824 */ /* 0x000fe200078e0a00 */
[----:B------:R-:W-:Y:S01]  /*2e50*/  ISETP.GT.U32.AND P4, PT, R0, R89, PT ;  /* 0x000000590000720c */ /* 0x000fe20003f84070 */
[----:B------:R-:W-:Y:S02]  /*2e60*/  VIADD R20, R10, 0x36 ;  /* 0x000000360a147836 */ /* 0x000fe40000000000 */
[----:B------:R-:W-:Y:S02]  /*2e70*/  IMAD.MOV R12, RZ, RZ, -R12 ;  /* 0x000000ffff0c7224 */ /* 0x000fe400078e0a0c */
[--C-:B------:R-:W-:Y:S01]  /*2e80*/  @!P1 IMAD.IADD R81, R81, 0x1, -R0.reuse ;  /* 0x0000000151519824 */ /* 0x100fe200078e0a00 */
[----:B------:R-:W-:Y:S01]  /*2e90*/  IABS R93, R20 ;  /* 0x00000014005d7213 */ /* 0x000fe20000000000 */
[----:B------:R-:W-:Y:S02]  /*2ea0*/  IMAD R91, R0, R12, R91 ;  /* 0x0000000c005b7224 */ /* 0x000fe400078e025b */
[----:B------:R-:W-:Y:S01]  /*2eb0*/  VIADD R22, R10, 0x37 ;  /* 0x000000370a167836 */ /* 0x000fe20000000000 */
[C---:B------:R-:W-:Y:S01]  /*2ec0*/  ISETP.GT.U32.AND P1, PT, R0.reuse, R81, PT ;  /* 0x000000510000720c */ /* 0x040fe20003f24070 */
[----:B------:R-:W-:Y:S01]  /*2ed0*/  @!P3 IMAD.IADD R7, R7, 0x1, -R0 ;  /* 0x000000010707b824 */ /* 0x000fe200078e0a00 */
[----:B------:R-:W-:Y:S01]  /*2ee0*/  ISETP.GT.U32.AND P3, PT, R0, R91, PT ;  /* 0x0000005b0000720c */ /* 0x000fe20003f64070 */
[----:B------:R-:W-:Y:S01]  /*2ef0*/  IMAD.HI.U32 R6, R4, R93, RZ ;  /* 0x0000005d04067227 */ /* 0x000fe200078e00ff */
[----:B------:R-:W-:-:S03]  /*2f00*/  IABS R95, R22 ;  /* 0x00000016005f7213 */ /* 0x000fc60000000000 */
[----:B------:R-:W-:Y:S02]  /*2f10*/  @!P4 IMAD.IADD R89, R89, 0x1, -R0 ;  /* 0x000000015959c824 */ /* 0x000fe400078e0a00 */
[----:B------:R-:W-:Y:S02]  /*2f20*/  IMAD.MOV R12, RZ, RZ, -R6 ;  /* 0x000000ffff0c7224 */ /* 0x000fe400078e0a06 */
[----:B------:R-:W-:Y:S01]  /*2f30*/  VIADD R24, R10, 0x38 ;  /* 0x000000380a187836 */ /* 0x000fe20000000000 */
[C---:B------:R-:W-:Y:S01]  /*2f40*/  ISETP.GT.U32.AND P4, PT, R0.reuse, R89, PT ;  /* 0x000000590000720c */ /* 0x040fe20003f84070 */
[----:B------:R-:W-:Y:S02]  /*2f50*/  IMAD R93, R0, R12, R93 ;  /* 0x0000000c005d7224 */ /* 0x000fe400078e025d */
[----:B------:R-:W-:Y:S01]  /*2f60*/  IMAD.HI.U32 R8, R4, R95, RZ ;  /* 0x0000005f04087227 */ /* 0x000fe200078e00ff */
[----:B------:R-:W-:-:S03]  /*2f70*/  IABS R97, R24 ;  /* 0x0000001800617213 */ /* 0x000fc60000000000 */
[----:B------:R-:W-:Y:S02]  /*2f80*/  VIADD R26, R10, 0x39 ;  /* 0x000000390a1a7836 */ /* 0x000fe40000000000 */
[----:B------:R-:W-:Y:S01]  /*2f90*/  @!P1 IMAD.IADD R81, R81, 0x1, -R0 ;  /* 0x0000000151519824 */ /* 0x000fe200078e0a00 */
[C---:B------:R-:W-:Y:S01]  /*2fa0*/  ISETP.GT.U32.AND P1, PT, R0.reuse, R93, PT ;  /* 0x0000005d0000720c */ /* 0x040fe20003f24070 */
[----:B------:R-:W-:Y:S01]  /*2fb0*/  IMAD.MOV R8, RZ, RZ, -R8 ;  /* 0x000000ffff087224 */ /* 0x000fe200078e0a08 */
[----:B------:R-:W-:Y:S01]  /*2fc0*/  IABS R99, R26 ;  /* 0x0000001a00637213 */ /* 0x000fe20000000000 */
[----:B------:R-:W-:Y:S02]  /*2fd0*/  @!P3 IMAD.IADD R91, R91, 0x1, -R0 ;  /* 0x000000015b5bb824 */ /* 0x000fe400078e0a00 */
[----:B------:R-:W-:Y:S02]  /*2fe0*/  IMAD R95, R0, R8, R95 ;  /* 0x00000008005f7224 */ /* 0x000fe400078e025f */
[----:B------:R-:W-:Y:S01]  /*2ff0*/  IMAD.HI.U32 R9, R4, R97, RZ ;  /* 0x0000006104097227 */ /* 0x000fe200078e00ff */
[----:B------:R-:W-:-:S03]  /*3000*/  ISETP.GT.U32.AND P3, PT, R0, R91, PT ;  /* 0x0000005b0000720c */ /* 0x000fc60003f64070 */
[----:B------:R-:W-:Y:S02]  /*3010*/  VIADD R28, R10, 0x3a ;  /* 0x0000003a0a1c7836 */ /* 0x000fe40000000000 */
[----:B------:R-:W-:Y:S01]  /*3020*/  @!P4 IMAD.IADD R89, R89, 0x1, -R0 ;  /* 0x000000015959c824 */ /* 0x000fe200078e0a00 */
[----:B------:R-:W-:Y:S01]  /*3030*/  ISETP.GT.U32.AND P4, PT, R0, R95, PT ;  /* 0x0000005f0000720c */ /* 0x000fe20003f84070 */
[----:B------:R-:W-:Y:S01]  /*3040*/  IMAD.HI.U32 R6, R4, R99, RZ ;  /* 0x0000006304067227 */ /* 0x000fe200078e00ff */
[----:B------:R-:W-:-:S03]  /*3050*/  IABS R101, R28 ;  /* 0x0000001c00657213 */ /* 0x000fc60000000000 */
[----:B------:R-:W-:Y:S02]  /*3060*/  IMAD.MOV R9, RZ, RZ, -R9 ;  /* 0x000000ffff097224 */ /* 0x000fe400078e0a09 */
[----:B------:R-:W-:Y:S02]  /*3070*/  IMAD.MOV R6, RZ, RZ, -R6 ;  /* 0x000000ffff067224 */ /* 0x000fe400078e0a06 */
[----:B------:R-:W-:Y:S02]  /*3080*/  VIADD R32, R10, 0x3c ;  /* 0x0000003c0a207836 */ /* 0x000fe40000000000 */
[----:B------:R-:W-:Y:S02]  /*3090*/  @!P1 IMAD.IADD R93, R93, 0x1, -R0 ;  /* 0x000000015d5d9824 */ /* 0x000fe400078e0a00 */
[C---:B------:R-:W-:Y:S01]  /*30a0*/  IMAD R97, R0.reuse, R9, R97 ;  /* 0x0000000900617224 */ /* 0x040fe200078e0261 */
[----:B------:R-:W-:Y:S01]  /*30b0*/  IABS R105, R32 ;  /* 0x0000002000697213 */ /* 0x000fe20000000000 */
[C---:B------:R-:W-:Y:S01]  /*30c0*/  IMAD R99, R0.reuse, R6, R99 ;  /* 0x0000000600637224 */ /* 0x040fe200078e0263 */
[----:B------:R-:W-:Y:S01]  /*30d0*/  ISETP.GT.U32.AND P1, PT, R0, R93, PT ;  /* 0x0000005d0000720c */ /* 0x000fe20003f24070 */
[----:B------:R-:W-:-:S04]  /*30e0*/  IMAD.HI.U32 R6, R4, R101, RZ ;  /* 0x0000006504067227 */ /* 0x000fc800078e00ff */
[----:B------:R-:W-:Y:S01]  /*30f0*/  @!P3 IMAD.IADD R91, R91, 0x1, -R0 ;  /* 0x000000015b5bb824 */ /* 0x000fe200078e0a00 */
[----:B------:R-:W-:Y:S01]  /*3100*/  ISETP.GT.U32.AND P3, PT, R0, R97, PT ;  /* 0x000000610000720c */ /* 0x000fe20003f64070 */
[----:B------:R-:W-:Y:S02]  /*3110*/  VIADD R34, R10, 0x3d ;  /* 0x0000003d0a227836 */ /* 0x000fe40000000000 */
[----:B------:R-:W-:Y:S02]  /*3120*/  IMAD.MOV R9, RZ, RZ, -R6 ;  /* 0x000000ffff097224 */ /* 0x000fe400078e0a06 */
[----:B------:R-:W-:Y:S01]  /*3130*/  @!P4 IMAD.IADD R95, R95, 0x1, -R0 ;  /* 0x000000015f5fc824 */ /* 0x000fe200078e0a00 */
[----:B------:R-:W-:Y:S01]  /*3140*/  IABS R107, R34 ;  /* 0x00000022006b7213 */ /* 0x000fe20000000000 */
[----:B------:R-:W-:-:S03]  /*3150*/  IMAD.HI.U32 R6, R4, R105, RZ ;  /* 0x0000006904067227 */ /* 0x000fc600078e00ff */
[----:B------:R-:W-:Y:S01]  /*3160*/  ISETP.GT.U32.AND P4, PT, R0, R95, PT ;  /* 0x0000005f0000720c */ /* 0x000fe20003f84070 */
[----:B------:R-:W-:Y:S02]  /*3170*/  VIADD R30, R10, 0x3b ;  /* 0x0000003b0a1e7836 */ /* 0x000fe40000000000 */
[----:B------:R-:W-:Y:S02]  /*3180*/  IMAD.MOV R6, RZ, RZ, -R6 ;  /* 0x000000ffff067224 */ /* 0x000fe400078e0a06 */
[--C-:B------:R-:W-:Y:S01]  /*3190*/  @!P1 IMAD.IADD R93, R93, 0x1, -R0.reuse ;  /* 0x000000015d5d9824 */ /* 0x100fe200078e0a00 */
[----:B------:R-:W-:Y:S01]  /*31a0*/  IABS R103, R30 ;  /* 0x0000001e00677213 */ /* 0x000fe20000000000 */
[C---:B------:R-:W-:Y:S01]  /*31b0*/  IMAD R105, R0.reuse, R6, R105 ;  /* 0x0000000600697224 */ /* 0x040fe200078e0269 */
[----:B------:R-:W-:Y:S01]  /*31c0*/  ISETP.GT.U32.AND P1, PT, R0, R99, PT ;  /* 0x000000630000720c */ /* 0x000fe20003f24070 */
[----:B------:R-:W-:Y:S02]  /*31d0*/  @!P3 IMAD.IADD R97, R97, 0x1, -R0 ;  /* 0x000000016161b824 */ /* 0x000fe400078e0a00 */
[----:B------:R-:W-:-:S03]  /*31e0*/  IMAD.HI.U32 R6, R4, R107, RZ ;  /* 0x0000006b04067227 */ /* 0x000fc600078e00ff */
[C---:B------:R-:W-:Y:S01]  /*31f0*/  ISETP.GT.U32.AND P3, PT, R0.reuse, R97, PT ;  /* 0x000000610000720c */ /* 0x040fe20003f64070 */
[----:B------:R-:W-:Y:S01]  /*3200*/  IMAD R101, R0, R9, R101 ;  /* 0x0000000900657224 */ /* 0x000fe200078e0265 */
[----:B------:R-:W-:Y:S01]  /*3210*/  IABS R9, R10 ;  /* 0x0000000a00097213 */ /* 0x000fe20000000000 */
[----:B------:R-:W-:Y:S02]  /*3220*/  IMAD.MOV R6, RZ, RZ, -R6 ;  /* 0x000000ffff067224 */ /* 0x000fe400078e0a06 */
[----:B------:R-:W-:-:S04]  /*3230*/  IMAD.HI.U32 R8, R4, R103, RZ ;  /* 0x0000006704087227 */ /* 0x000fc800078e00ff */
[----:B------:R-:W-:Y:S02]  /*3240*/  VIADD R36, R10, 0x3e ;  /* 0x0000003e0a247836 */ /* 0x000fe40000000000 */
[----:B------:R-:W-:Y:S01]  /*3250*/  @!P4 IMAD.IADD R95, R95, 0x1, -R0 ;  /* 0x000000015f5fc824 */ /* 0x000fe200078e0a00 */
[C---:B------:R-:W-:Y:S01]  /*3260*/  ISETP.GT.U32.AND P4, PT, R0.reuse, R101, PT ;  /* 0x000000650000720c */ /* 0x040fe20003f84070 */
[----:B------:R-:W-:Y:S01]  /*3270*/  IMAD R107, R0, R6, R107 ;  /* 0x00000006006b7224 */ /* 0x000fe200078e026b */
[----:B------:R-:W-:Y:S01]  /*3280*/  IABS R109, R36 ;  /* 0x00000024006d7213 */ /* 0x000fe20000000000 */
[----:B------:R-:W-:Y:S02]  /*3290*/  IMAD.MOV R8, RZ, RZ, -R8 ;  /* 0x000000ffff087224 */ /* 0x000fe400078e0a08 */
[----:B------:R-:W-:-:S04]  /*32a0*/  IMAD.HI.U32 R6, R4, R9, RZ ;  /* 0x0000000904067227 */ /* 0x000fc800078e00ff */
[----:B------:R-:W-:Y:S02]  /*32b0*/  IMAD R11, R11, 0x40, R96 ;  /* 0x000000400b0b7824 */ /* 0x000fe400078e0260 */
[C---:B------:R-:W-:Y:S02]  /*32c0*/  IMAD R103, R0.reuse, R8, R103 ;  /* 0x0000000800677224 */ /* 0x040fe400078e0267 */
[----:B------:R-:W-:Y:S01]  /*32d0*/  @!P1 IMAD.IADD R99, R99, 0x1, -R0 ;  /* 0x0000000163639824 */ /* 0x000fe200078e0a00 */
[C---:B------:R-:W-:Y:S01]  /*32e0*/  ISETP.GT.U32.AND P1, PT, R0.reuse, R105, PT ;  /* 0x000000690000720c */ /* 0x040fe20003f24070 */
[----:B------:R-:W-:Y:S01]  /*32f0*/  IMAD.MOV R6, RZ, RZ, -R6 ;  /* 0x000000ffff067224 */ /* 0x000fe200078e0a06 */
[----:B------:R-:W-:Y:S01]  /*3300*/  IABS R8, R11 ;  /* 0x0000000b00087213 */ /* 0x000fe20000000000 */
[----:B------:R-:W-:Y:S01]  /*3310*/  VIADD R200, R11, 0x20 ;  /* 0x000000200bc87836 */ /* 0x000fe20000000000 */
[----:B------:R1:W-:Y:S01]  /*3320*/  STL [R1+0x248], R11 ;  /* 0x0002480b01007387 */ /* 0x0003e20000100800 */
[----:B------:R-:W-:-:S02]  /*3330*/  IMAD R9, R0, R6, R9 ;  /* 0x0000000600097224 */ /* 0x000fc400078e0209 */
[----:B------:R-:W-:Y:S01]  /*3340*/  @!P3 IMAD.IADD R97, R97, 0x1, -R0 ;  /* 0x000000016161b824 */ /* 0x000fe200078e0a00 */
[----:B------:R-:W-:Y:S01]  /*3350*/  ISETP.GT.U32.AND P3, PT, R0, R103, PT ;  /* 0x000000670000720c */ /* 0x000fe20003f64070 */
[----:B------:R-:W-:Y:S01]  /*3360*/  IMAD.HI.U32 R6, R4, R109, RZ ;  /* 0x0000006d04067227 */ /* 0x000fe200078e00ff */
[----:B------:R-:W-:Y:S01]  /*3370*/  IABS R12, R200 ;  /* 0x000000c8000c7213 */ /* 0x000fe20000000000 */
[----:B------:R-:W-:Y:S02]  /*3380*/  STL.64 [R1+0x250], R204 ;  /* 0x000250cc01007387 */ /* 0x000fe40000100a00 */
[----:B------:R-:W-:-:S04]  /*3390*/  IMAD.HI.U32 R4, R5, R8, RZ ;  /* 0x0000000805047227 */ /* 0x000fc800078e00ff */
[----:B------:R-:W-:Y:S01]  /*33a0*/  @!P4 IMAD.IADD R101, R101, 0x1, -R0 ;  /* 0x000000016565c824 */ /* 0x000fe200078e0a00 */
[----:B------:R-:W-:Y:S01]  /*33b0*/  ISETP.GT.U32.AND P4, PT, R0, R107, PT ;  /* 0x0000006b0000720c */ /* 0x000fe20003f84070 */
[----:B------:R-:W-:Y:S02]  /*33c0*/  IMAD.MOV R41, RZ, RZ, -R4 ;  /* 0x000000ffff297224 */ /* 0x000fe400078e0a04 */
[----:B------:R-:W-:-:S04]  /*33d0*/  IMAD.HI.U32 R4, R5, R12, RZ ;  /* 0x0000000c05047227 */ /* 0x000fc800078e00ff */
[----:B------:R-:W-:Y:S01]  /*33e0*/  @!P1 IMAD.IADD R105, R105, 0x1, -R0 ;  /* 0x0000000169699824 */ /* 0x000fe200078e0a00 */
[----:B------:R-:W-:Y:S01]  /*33f0*/  ISETP.GE.AND P1, PT, R14, RZ, PT ;  /* 0x000000ff0e00720c */ /* 0x000fe20003f26270 */
[----:B------:R-:W-:Y:S02]  /*3400*/  IMAD R5, R2, R41, R8 ;  /* 0x0000002902057224 */ /* 0x000fe400078e0208 */
[----:B------:R-:W-:Y:S02]  /*3410*/  IMAD.MOV.U32 R41, RZ, RZ, R13 ;  /* 0x000000ffff297224 */ /* 0x000fe400078e000d */
[--C-:B------:R-:W-:Y:S01]  /*3420*/  @!P3 IMAD.IADD R103, R103, 0x1, -R0.reuse ;  /* 0x000000016767b824 */ /* 0x100fe200078e0a00 */
[C---:B------:R-:W-:Y:S01]  /*3430*/  ISETP.GT.U32.AND P3, PT, R0.reuse, R9, PT ;  /* 0x000000090000720c */ /* 0x040fe20003f64070 */
[----:B------:R-:W-:Y:S01]  /*3440*/  @!P2 IMAD.MOV R41, RZ, RZ, -R41 ;  /* 0x000000ffff29a224 */ /* 0x000fe200078e0a29 */
[----:B------:R-:W-:Y:S01]  /*3450*/  ISETP.GT.U32.AND P2, PT, R0, R99, PT ;  /* 0x000000630000720c */ /* 0x000fe20003f44070 */
[----:B------:R-:W-:Y:S01]  /*3460*/  @!P4 IMAD.IADD R107, R107, 0x1, -R0 ;  /* 0x000000016b6bc824 */ /* 0x000fe200078e0a00 */
[----:B------:R-:W-:Y:S01]  /*3470*/  ISETP.GE.AND P4, PT, R16, RZ, PT ;  /* 0x000000ff1000720c */ /* 0x000fe20003f86270 */
[----:B------:R-:W-:Y:S01]  /*3480*/  @!P0 IMAD.MOV R43, RZ, RZ, -R43 ;  /* 0x000000ffff2b8224 */ /* 0x000fe200078e0a2b */
[----:B------:R-:W-:Y:S01]  /*3490*/  ISETP.GT.U32.AND P0, PT, R0, R101, PT ;  /* 0x000000650000720c */ /* 0x000fe20003f04070 */
[----:B------:R-:W-:-:S02]  /*34a0*/  IMAD.MOV.U32 R87, RZ, RZ, R81 ;  /* 0x000000ffff577224 */ /* 0x000fc400078e0051 */
[----:B------:R-:W-:Y:S02]  /*34b0*/  IMAD.MOV R6, RZ, RZ, -R6 ;  /* 0x000000ffff067224 */ /* 0x000fe400078e0a06 */
[----:B------:R-:W-:Y:S02]  /*34c0*/  IMAD.MOV.U32 R85, RZ, RZ, R7 ;  /* 0x000000ffff557224 */ /* 0x000fe400078e0007 */
[----:B------:R-:W-:Y:S01]  /*34d0*/  @!P1 IMAD.MOV R87, RZ, RZ, -R87 ;  /* 0x000000ffff579224 */ /* 0x000fe200078e0a57 */
[C---:B------:R-:W-:Y:S01]  /*34e0*/  ISETP.GT.U32.AND P1, PT, R0.reuse, R107, PT ;  /* 0x0000006b0000720c */ /* 0x040fe20003f24070 */
[C---:B------:R-:W-:Y:S02]  /*34f0*/  IMAD R109, R0.reuse, R6, R109 ;  /* 0x00000006006d7224 */ /* 0x040fe400078e026d */
[----:B------:R-:W-:Y:S02]  /*3500*/  IMAD.MOV.U32 R83, RZ, RZ, R47 ;  /* 0x000000ffff537224 */ /* 0x000fe400078e002f */
[----:B------:R-:W-:Y:S01]  /*3510*/  @!P5 IMAD.MOV R85, RZ, RZ, -R85 ;  /* 0x000000ffff55d224 */ /* 0x000fe200078e0a55 */
[C---:B------:R-:W-:Y:S01]  /*3520*/  ISETP.GT.U32.AND P5, PT, R0.reuse, R105, PT ;  /* 0x000000690000720c */ /* 0x040fe20003fa4070 */
[--C-:B------:R-:W-:Y:S01]  /*3530*/  @!P3 IMAD.IADD R9, R9, 0x1, -R0.reuse ;  /* 0x000000010909b824 */ /* 0x100fe200078e0a00 */
[C---:B------:R-:W-:Y:S01]  /*3540*/  ISETP.GT.U32.AND P3, PT, R0.reuse, R103, PT ;  /* 0x000000670000720c */ /* 0x040fe20003f64070 */
[----:B------:R-:W-:Y:S01]  /*3550*/  @!P6 IMAD.MOV R83, RZ, RZ, -R83 ;  /* 0x000000ffff53e224 */ /* 0x000fe200078e0a53 */
[----:B------:R-:W-:Y:S01]  /*3560*/  ISETP.GT.U32.AND P6, PT, R0, R109, PT ;  /* 0x0000006d0000720c */ /* 0x000fe20003fc4070 */
[--C-:B------:R-:W-:Y:S01]  /*3570*/  @!P2 IMAD.IADD R99, R99, 0x1, -R0.reuse ;  /* 0x000000016363a824 */ /* 0x100fe200078e0a00 */
[----:B------:R-:W-:Y:S01]  /*3580*/  ISETP.GT.U32.AND P2, PT, R2, R5, PT ;  /* 0x000000050200720c */ /* 0x000fe20003f44070 */
[----:B------:R-:W-:Y:S01]  /*3590*/  @!P4 IMAD.MOV R89, RZ, RZ, -R89 ;  /* 0x000000ffff59c224 */ /* 0x000fe200078e0a59 */
[----:B------:R-:W-:Y:S01]  /*35a0*/  ISETP.GT.U32.AND P4, PT, R0, R9, PT ;  /* 0x000000090000720c */ /* 0x000fe20003f84070 */
[----:B------:R-:W-:Y:S01]  /*35b0*/  @!P0 IMAD.IADD R101, R101, 0x1, -R0 ;  /* 0x0000000165658824 */ /* 0x000fe200078e0a00 */
[----:B------:R-:W-:Y:S01]  /*35c0*/  ISETP.GE.AND P0, PT, R18, RZ, PT ;  /* 0x000000ff1200720c */ /* 0x000fe20003f06270 */
[----:B------:R-:W-:-:S02]  /*35d0*/  IMAD.MOV R13, RZ, RZ, -R4 ;  /* 0x000000ffff0d7224 */ /* 0x000fc400078e0a04 */
[----:B------:R-:W-:Y:S01]  /*35e0*/  @!P1 IMAD.IADD R107, R107, 0x1, -R0 ;  /* 0x000000016b6b9824 */ /* 0x000fe200078e0a00 */
[----:B------:R-:W-:Y:S01]  /*35f0*/  ISETP.GE.AND P1, PT, R22, RZ, PT ;  /* 0x000000ff1600720c */ /* 0x000fe20003f26270 */
[C---:B------:R-:W-:Y:S01]  /*3600*/  IMAD R7, R2.reuse, R13, R12 ;  /* 0x0000000d02077224 */ /* 0x040fe200078e020c */
[----:B------:R-:W2:Y:S01]  /*3610*/  LDC R4, c[0x0][0x3a0] ;  /* 0x0000e800ff047b82 */ /* 0x000ea20000000800 */
[--C-:B------:R-:W-:Y:S02]  /*3620*/  @!P5 IMAD.IADD R105, R105, 0x1, -R0.reuse ;  /* 0x000000016969d824 */ /* 0x100fe400078e0a00 */
[----:B------:R-:W-:Y:S01]  /*3630*/  @!P6 IMAD.IADD R109, R109, 0x1, -R0 ;  /* 0x000000016d6de824 */ /* 0x000fe200078e0a00 */
[----:B------:R-:W-:Y:S01]  /*3640*/  ISETP.GT.U32.AND P5, PT, R2, R7, PT ;  /* 0x000000070200720c */ /* 0x000fe20003fa4070 */
[----:B------:R-:W-:Y:S01]  /*3650*/  @!P2 IMAD.IADD R5, R5, 0x1, -R2 ;  /* 0x000000010505a824 */ /* 0x000fe200078e0a02 */
[----:B------:R-:W-:Y:S01]  /*3660*/  ISETP.GE.AND P6, PT, R24, RZ, PT ;  /* 0x000000ff1800720c */ /* 0x000fe20003fc6270 */
[--C-:B------:R-:W-:Y:S01]  /*3670*/  @!P3 IMAD.IADD R103, R103, 0x1, -R0.reuse ;  /* 0x000000016767b824 */ /* 0x100fe200078e0a00 */
[----:B------:R-:W-:Y:S01]  /*3680*/  ISETP.GE.AND P3, PT, R20, RZ, PT ;  /* 0x000000ff1400720c */ /* 0x000fe20003f66270 */
[----:B------:R-:W-:Y:S01]  /*3690*/  @!P4 IMAD.IADD R9, R9, 0x1, -R0 ;  /* 0x000000010909c824 */ /* 0x000fe200078e0a00 */
[----:B------:R-:W-:Y:S01]  /*36a0*/  ISETP.GE.AND P4, PT, R10, RZ, PT ;  /* 0x000000ff0a00720c */ /* 0x000fe20003f86270 */
[----:B------:R-:W-:Y:S01]  /*36b0*/  @!P0 IMAD.MOV R91, RZ, RZ, -R91 ;  /* 0x000000ffff5b8224 */ /* 0x000fe200078e0a5b */
[----:B------:R-:W-:Y:S01]  /*36c0*/  ISETP.GT.U32.AND P2, PT, R0, R109, PT ;  /* 0x0000006d0000720c */ /* 0x000fe20003f44070 */
[----:B------:R-:W-:Y:S01]  /*36d0*/  @!P1 IMAD.MOV R95, RZ, RZ, -R95 ;  /* 0x000000ffff5f9224 */ /* 0x000fe200078e0a5f */
[----:B------:R-:W-:Y:S01]  /*36e0*/  ISETP.GT.U32.AND P0, PT, R2, R5, PT ;  /* 0x000000050200720c */ /* 0x000fe20003f04070 */
[----:B------:R-:W3:Y:S01]  /*36f0*/  LDC.64 R12, c[0x0][0x3a0] ;  /* 0x0000e800ff0c7b82 */ /* 0x000ee20000000a00 */
[----:B------:R-:W-:Y:S01]  /*3700*/  ISETP.GE.AND P1, PT, R26, RZ, PT ;  /* 0x000000ff1a00720c */ /* 0x000fe20003f26270 */
[----:B------:R-:W-:Y:S01]  /*3710*/  @!P5 IMAD.IADD R7, R7, 0x1, -R2 ;  /* 0x000000010707d824 */ /* 0x000fe200078e0a02 */
[----:B------:R-:W-:Y:S01]  /*3720*/  ISETP.GE.AND P5, PT, R30, RZ, PT ;  /* 0x000000ff1e00720c */ /* 0x000fe20003fa6270 */
[----:B------:R-:W-:Y:S01]  /*3730*/  @!P6 IMAD.MOV R97, RZ, RZ, -R97 ;  /* 0x000000ffff61e224 */ /* 0x000fe200078e0a61 */
[----:B------:R-:W-:Y:S01]  /*3740*/  ISETP.GE.AND P6, PT, R28, RZ, PT ;  /* 0x000000ff1c00720c */ /* 0x000fe20003fc6270 */
[----:B------:R-:W-:Y:S01]  /*3750*/  @!P3 IMAD.MOV R93, RZ, RZ, -R93 ;  /* 0x000000ffff5db224 */ /* 0x000fe200078e0a5d */
[----:B------:R-:W-:Y:S01]  /*3760*/  ISETP.GT.U32.AND P3, PT, R2, R7, PT ;  /* 0x000000070200720c */ /* 0x000fe20003f64070 */
[----:B------:R-:W-:Y:S01]  /*3770*/  @!P4 IMAD.MOV R9, RZ, RZ, -R9 ;  /* 0x000000ffff09c224 */ /* 0x000fe200078e0a09 */
[----:B------:R-:W-:Y:S01]  /*3780*/  ISETP.GE.AND P4, PT, R34, RZ, PT ;  /* 0x000000ff2200720c */ /* 0x000fe20003f86270 */
[----:B------:R-:W-:Y:S01]  /*3790*/  @!P2 IMAD.IADD R109, R109, 0x1, -R0 ;  /* 0x000000016d6da824 */ /* 0x000fe200078e0a00 */
[----:B------:R-:W-:Y:S01]  /*37a0*/  ISETP.GE.AND P2, PT, R32, RZ, PT ;  /* 0x000000ff2000720c */ /* 0x000fe20003f46270 */
[--C-:B------:R-:W-:Y:S01]  /*37b0*/  @!P0 IMAD.IADD R5, R5, 0x1, -R2.reuse ;  /* 0x0000000105058824 */ /* 0x100fe200078e0a02 */
[----:B------:R-:W-:Y:S01]  /*37c0*/  ISETP.GE.AND P0, PT, R36, RZ, PT ;  /* 0x000000ff2400720c */ /* 0x000fe20003f06270 */
[----:B------:R-:W-:Y:S01]  /*37d0*/  @!P1 IMAD.MOV R99, RZ, RZ, -R99 ;  /* 0x000000ffff639224 */ /* 0x000fe200078e0a63 */
[----:B------:R-:W-:Y:S01]  /*37e0*/  ISETP.GE.AND P1, PT, R11, RZ, PT ;  /* 0x000000ff0b00720c */ /* 0x000fe20003f26270 */
[----:B------:R-:W-:Y:S01]  /*37f0*/  @!P5 IMAD.MOV R103, RZ, RZ, -R103 ;  /* 0x000000ffff67d224 */ /* 0x000fe200078e0a67 */
[----:B------:R-:W-:Y:S01]  /*3800*/  ISETP.GE.AND P5, PT, R200, RZ, PT ;  /* 0x000000ffc800720c */ /* 0x000fe20003fa6270 */
[----:B--2---:R-:W-:Y:S01]  /*3810*/  VIADD R4, R4, 0xffffffd6 ;  /* 0xffffffd604047836 */ /* 0x004fe20000000000 */
[----:B------:R-:W-:Y:S01]  /*3820*/  LOP3.LUT R0, RZ, R205, RZ, 0x33, !PT ;  /* 0x000000cdff007212 */ /* 0x000fe200078e33ff */
[----:B------:R-:W-:Y:S01]  /*3830*/  @!P3 IMAD.IADD R7, R7, 0x1, -R2 ;  /* 0x000000010707b824 */ /* 0x000fe200078e0a02 */
[----:B------:R-:W-:Y:S01]  /*3840*/  ISETP.NE.AND P3, PT, R205, RZ, PT ;  /* 0x000000ffcd00720c */ /* 0x000fe20003f65270 */
[----:B------:R-:W-:-:S02]  /*3850*/  @!P6 IMAD.MOV R101, RZ, RZ, -R101 ;  /* 0x000000ffff65e224 */ /* 0x000fc400078e0a65 */
[----:B------:R-:W-:Y:S01]  /*3860*/  @!P2 IMAD.MOV R105, RZ, RZ, -R105 ;  /* 0x000000ffff69a224 */ /* 0x000fe200078e0a69 */
[C---:B------:R-:W-:Y:S01]  /*3870*/  SEL R44, R0.reuse, R19, !P3 ;  /* 0x00000013002c7207 */ /* 0x040fe20005800000 */
[----:B------:R-:W-:Y:S01]  /*3880*/  @!P4 IMAD.MOV R107, RZ, RZ, -R107 ;  /* 0x000000ffff6bc224 */ /* 0x000fe200078e0a6b */
[C---:B------:R-:W-:Y:S01]  /*3890*/  SEL R36, R0.reuse, R23, !P3 ;  /* 0x0000001700247207 */ /* 0x040fe20005800000 */
[----:B------:R-:W-:Y:S01]  /*38a0*/  @!P0 IMAD.MOV R109, RZ, RZ, -R109 ;  /* 0x000000ffff6d8224 */ /* 0x000fe200078e0a6d */
[C---:B------:R-:W-:Y:S01]  /*38b0*/  SEL R32, R0.reuse, R27, !P3 ;  /* 0x0000001b00207207 */ /* 0x040fe20005800000 */
[----:B------:R-:W-:Y:S01]  /*38c0*/  @!P1 IMAD.MOV R5, RZ, RZ, -R5 ;  /* 0x000000ffff059224 */ /* 0x000fe200078e0a05 */
[C---:B------:R-:W-:Y:S01]  /*38d0*/  SEL R28, R0.reuse, R31, !P3 ;  /* 0x0000001f001c7207 */ /* 0x040fe20005800000 */
[----:B------:R-:W-:Y:S01]  /*38e0*/  @!P5 IMAD.MOV R7, RZ, RZ, -R7 ;  /* 0x000000ffff07d224 */ /* 0x000fe200078e0a07 */
[----:B------:R-:W-:Y:S01]  /*38f0*/  SEL R24, R0, R35, !P3 ;  /* 0x0000002300187207 */ /* 0x000fe20005800000 */
[----:B---3--:R-:W-:Y:S01]  /*3900*/  VIADD R6, R12, 0xffffffd5 ;  /* 0xffffffd50c067836 */ /* 0x008fe20000000000 */
[----:B------:R-:W-:Y:S01]  /*3910*/  SEL R20, R0, R39, !P3 ;  /* 0x0000002700147207 */ /* 0x000fe20005800000 */
[----:B-1----:R-:W-:Y:S01]  /*3920*/  VIADD R11, R12, 0xffffffe0 ;  /* 0xffffffe00c0b7836 */ /* 0x002fe20000000000 */
[----:B------:R-:W-:Y:S01]  /*3930*/  ISETP.GE.U32.AND P2, PT, R4, 0x7fffffb7, PT ;  /* 0x7fffffb70400780c */ /* 0x000fe20003f46070 */
[----:B------:R-:W-:Y:S01]  /*3940*/  VIADD R4, R12, 0xffffffe4 ;  /* 0xffffffe40c047836 */ /* 0x000fe20000000000 */
[----:B------:R-:W-:Y:S01]  /*3950*/  SEL R81, R0, R9, !P3 ;  /* 0x0000000900517207 */ /* 0x000fe20005800000 */
[----:B------:R-:W-:Y:S01]  /*3960*/  VIADD R84, R12, 0xfffffff7 ;  /* 0xfffffff70c547836 */ /* 0x000fe20000000000 */
[C---:B------:R-:W-:Y:S01]  /*3970*/  SEL R80, R0.reuse, R80, !P3 ;  /* 0x0000005000507207 */ /* 0x040fe20005800000 */
[----:B------:R-:W-:Y:S01]  /*3980*/  IMAD.U32 R10, RZ, RZ, UR29 ;  /* 0x0000001dff0a7e24 */ /* 0x000fe2000f8e00ff */
[----:B------:R-:W-:-:S02]  /*3990*/  SEL R79, R0, R79, !P3 ;  /* 0x0000004f004f7207 */ /* 0x000fc40005800000 */
[C---:B------:R-:W-:Y:S02]  /*39a0*/  SEL R78, R0.reuse, R78, !P3 ;  /* 0x0000004e004e7207 */ /* 0x040fe40005800000 */
[C---:B------:R-:W-:Y:S02]  /*39b0*/  SEL R77, R0.reuse, R77, !P3 ;  /* 0x0000004d004d7207 */ /* 0x040fe40005800000 */
[C---:B------:R-:W-:Y:S02]  /*39c0*/  SEL R76, R0.reuse, R76, !P3 ;  /* 0x0000004c004c7207 */ /* 0x040fe40005800000 */
[C---:B------:R-:W-:Y:S02]  /*39d0*/  SEL R75, R0.reuse, R75, !P3 ;  /* 0x0000004b004b7207 */ /* 0x040fe40005800000 */
[C---:B------:R-:W-:Y:S02]  /*39e0*/  SEL R74, R0.reuse, R74, !P3 ;  /* 0x0000004a004a7207 */ /* 0x040fe40005800000 */
        /* <DEDUP_REMOVED lines=32> */
[----:B------:R-:W-:Y:S01]  /*3bf0*/  SEL R48, R0, R15, !P3 ;  /* 0x0000000f00307207 */ /* 0x000fe20005800000 */
[----:B------:R-:W-:Y:S01]  /*3c00*/  VIADD R15, R12, 0xfffffffe ;  /* 0xfffffffe0c0f7836 */ /* 0x000fe20000000000 */
[C---:B------:R-:W-:Y:S02]  /*3c10*/  SEL R16, R0.reuse, R41, !P3 ;  /* 0x0000002900107207 */ /* 0x040fe40005800000 */
[C---:B------:R-:W-:Y:S02]  /*3c20*/  SEL R47, R0.reuse, R43, !P3 ;  /* 0x0000002b002f7207 */ /* 0x040fe40005800000 */
[C---:B------:R-:W-:Y:S02]  /*3c30*/  SEL R39, R0.reuse, R83, !P3 ;  /* 0x0000005300277207 */ /* 0x040fe40005800000 */
[----:B------:R-:W-:Y:S01]  /*3c40*/  SEL R35, R0, R85, !P3 ;  /* 0x0000005500237207 */ /* 0x000fe20005800000 */
[----:B------:R-:W-:Y:S01]  /*3c50*/  VIADD R85, R12, 0xfffffff3 ;  /* 0xfffffff30c557836 */ /* 0x000fe20000000000 */
[----:B------:R-:W-:-:S02]  /*3c60*/  SEL R31, R0, R87, !P3 ;  /* 0x00000057001f7207 */ /* 0x000fc40005800000 */
[----:B------:R-:W-:Y:S01]  /*3c70*/  SEL R27, R0, R89, !P3 ;  /* 0x00000059001b7207 */ /* 0x000fe20005800000 */
[----:B------:R-:W-:Y:S01]  /*3c80*/  VIADD R89, R12, 0xffffffff ;  /* 0xffffffff0c597836 */ /* 0x000fe20000000000 */
[----:B------:R-:W-:Y:S01]  /*3c90*/  SEL R23, R0, R91, !P3 ;  /* 0x0000005b00177207 */ /* 0x000fe20005800000 */
[----:B------:R-:W-:Y:S01]  /*3ca0*/  VIADD R91, R12, 0xfffffffb ;  /* 0xfffffffb0c5b7836 */ /* 0x000fe20000000000 */
        /* <DEDUP_REMOVED lines=10> */
[----:B------:R-:W-:Y:S02]  /*3d50*/  ISETP.NE.AND P0, PT, R204, RZ, PT ;  /* 0x000000ffcc00720c */ /* 0x000fe40003f05270 */
[----:B------:R-:W-:Y:S02]  /*3d60*/  LOP3.LUT R0, RZ, R204, RZ, 0x33, !PT ;  /* 0x000000ccff007212 */ /* 0x000fe400078e33ff */
[----:B------:R-:W-:Y:S01]  /*3d70*/  ISETP.GE.U32.AND P1, PT, R4, 0x7fffffc5, PT ;  /* 0x7fffffc50400780c */ /* 0x000fe20003f26070 */
[----:B------:R-:W-:Y:S01]  /*3d80*/  VIADD R4, R12, 0xffffffe2 ;  /* 0xffffffe20c047836 */ /* 0x000fe20000000000 */
[----:B------:R-:W-:Y:S01]  /*3d90*/  SEL R8, R0, R5, !P0 ;  /* 0x0000000500087207 */ /* 0x000fe20004000000 */
[----:B------:R-:W-:Y:S01]  /*3da0*/  VIADD R5, R12, 0xffffffe7 ;  /* 0xffffffe70c057836 */ /* 0x000fe20000000000 */
[----:B------:R-:W-:Y:S01]  /*3db0*/  SEL R40, R0, R7, !P0 ;  /* 0x0000000700287207 */ /* 0x000fe20004000000 */
[----:B------:R-:W-:Y:S01]  /*3dc0*/  VIADD R0, R12, 0xffffffe5 ;  /* 0xffffffe50c007836 */ /* 0x000fe20000000000 */
[----:B------:R-:W-:Y:S01]  /*3dd0*/  ISETP.GE.U32.AND P4, PT, R4, 0x7fffffc3, PT ;  /* 0x7fffffc30400780c */ /* 0x000fe20003f86070 */
[C---:B------:R-:W-:Y:S01]  /*3de0*/  VIADD R4, R12.reuse, 0xffffffe1 ;  /* 0xffffffe10c047836 */ /* 0x040fe20000000000 */
[----:B------:R-:W-:Y:S01]  /*3df0*/  ISETP.GE.U32.AND P0, PT, R5, 0x7fffffc8, PT ;  /* 0x7fffffc80500780c */ /* 0x000fe20003f06070 */
[----:B------:R-:W-:Y:S01]  /*3e00*/  VIADD R5, R12, 0xffffffe3 ;  /* 0xffffffe30c057836 */ /* 0x000fe20000000000 */
[----:B------:R-:W-:Y:S01]  /*3e10*/  ISETP.GE.U32.AND P6, PT, R6, 0x7fffffb6, PT ;  /* 0x7fffffb60600780c */ /* 0x000fe20003fc6070 */
[----:B------:R-:W-:Y:S01]  /*3e20*/  VIADD R6, R12, 0xffffffe6 ;  /* 0xffffffe60c067836 */ /* 0x000fe20000000000 */
[----:B------:R-:W-:Y:S01]  /*3e30*/  ISETP.GE.U32.AND P3, PT, R0, 0x7fffffc6, PT ;  /* 0x7fffffc60000780c */ /* 0x000fe20003f66070 */
[-C--:B------:R-:W-:Y:S01]  /*3e40*/  IMAD R98, R8, R13.reuse, RZ ;  /* 0x0000000d08627224 */ /* 0x080fe200078e02ff */
[----:B------:R-:W-:Y:S01]  /*3e50*/  SEL R0, RZ, 0x4, P2 ;  /* 0x00000004ff007807 */ /* 0x000fe20001000000 */
[----:B------:R-:W-:Y:S01]  /*3e60*/  VIADD R8, R12, 0xfffffffa ;  /* 0xfffffffa0c087836 */ /* 0x000fe20000000000 */
[----:B------:R-:W-:Y:S01]  /*3e70*/  SEL R9, RZ, 0x1, P1 ;  /* 0x00000001ff097807 */ /* 0x000fe20000800000 */
[----:B------:R-:W-:Y:S01]  /*3e80*/  IMAD.SHL.U32 R206, R98, 0x4, RZ ;  /* 0x0000000462ce7824 */ /* 0x000fe200078e00ff */
[----:B------:R-:W-:Y:S01]  /*3e90*/  ISETP.GE.U32.AND P2, PT, R5, 0x7fffffc4, PT ;  /* 0x7fffffc40500780c */ /* 0x000fe20003f46070 */
[----:B------:R-:W-:Y:S01]  /*3ea0*/  VIADD R5, R12, 0xffffffe9 ;  /* 0xffffffe90c057836 */ /* 0x000fe20000000000 */
[----:B------:R-:W-:Y:S01]  /*3eb0*/  ISETP.GE.U32.AND P1, PT, R4, 0x7fffffc2, PT ;  /* 0x7fffffc20400780c */ /* 0x000fe20003f26070 */
[----:B------:R-:W-:Y:S01]  /*3ec0*/  VIADD R4, R12, 0xffffffe8 ;  /* 0xffffffe80c047836 */ /* 0x000fe20000000000 */
[----:B------:R-:W-:Y:S01]  /*3ed0*/  ISETP.GE.U32.AND P5, PT, R6, 0x7fffffc7, PT ;  /* 0x7fffffc70600780c */ /* 0x000fe20003fa6070 */
[----:B------:R-:W-:Y:S01]  /*3ee0*/  IMAD R100, R40, R13, RZ ;  /* 0x0000000d28647224 */ /* 0x000fe200078e02ff */
[----:B------:R-:W-:Y:S01]  /*3ef0*/  SEL R90, RZ, 0x1fffe, P3 ;  /* 0x0001fffeff5a7807 */ /* 0x000fe20001800000 */
[----:B------:R-:W-:Y:S01]  /*3f00*/  STL [R1+0x11c], R98 ;  /* 0x00011c6201007387 */ /* 0x000fe20000100800 */
[----:B------:R-:W-:Y:S01]  /*3f10*/  SEL R83, RZ, 0x4, P5 ;  /* 0x00000004ff537807 */ /* 0x000fe20002800000 */
[----:B------:R-:W-:Y:S01]  /*3f20*/  IMAD.SHL.U32 R203, R100, 0x4, RZ ;  /* 0x0000000464cb7824 */ /* 0x000fe200078e00ff */
[----:B------:R-:W-:Y:S01]  /*3f30*/  ISETP.GE.U32.AND P3, PT, R5, 0x7fffffca, PT ;  /* 0x7fffffca0500780c */ /* 0x000fe20003f66070 */
[----:B------:R-:W-:Y:S01]  /*3f40*/  VIADD R5, R12, 0xffffffeb ;  /* 0xffffffeb0c057836 */ /* 0x000fe20000000000 */
[----:B------:R-:W-:Y:S01]  /*3f50*/  ISETP.GE.U32.AND P5, PT, R4, 0x7fffffc9, PT ;  /* 0x7fffffc90400780c */ /* 0x000fe20003fa6070 */
[C---:B------:R-:W-:Y:S01]  /*3f60*/  VIADD R4, R12.reuse, 0xffffffea ;  /* 0xffffffea0c047836 */ /* 0x040fe20000000000 */
[----:B------:R-:W-:Y:S01]  /*3f70*/  SEL R88, RZ, 0x7fff8, P0 ;  /* 0x0007fff8ff587807 */ /* 0x000fe20000000000 */
[----:B------:R-:W-:Y:S01]  /*3f80*/  IMAD.IADD R90, R9, 0x1, R90 ;  /* 0x00000001095a7824 */ /* 0x000fe200078e025a */
[----:B------:R-:W-:Y:S01]  /*3f90*/  SEL R87, RZ, 0x4, P4 ;  /* 0x00000004ff577807 */ /* 0x000fe20002000000 */
[----:B------:R-:W-:Y:S01]  /*3fa0*/  STL [R1+0x134], R100 ;  /* 0x0001346401007387 */ /* 0x000fe20000100800 */
[----:B------:R-:W-:Y:S01]  /*3fb0*/  ISETP.GE.U32.AND P0, PT, R5, 0x7fffffcc, PT ;  /* 0x7fffffcc0500780c */ /* 0x000fe20003f06070 */
[----:B------:R-:W-:Y:S01]  /*3fc0*/  VIADD R5, R12, 0xffffffed ;  /* 0xffffffed0c057836 */ /* 0x000fe20000000000 */
[----:B------:R-:W-:Y:S01]  /*3fd0*/  ISETP.GE.U32.AND P4, PT, R4, 0x7fffffcb, PT ;  /* 0x7fffffcb0400780c */ /* 0x000fe20003f86070 */
[----:B------:R-:W-:Y:S01]  /*3fe0*/  VIADD R4, R12, 0xffffffec ;  /* 0xffffffec0c047836 */ /* 0x000fe20000000000 */
[----:B------:R-:W-:Y:S01]  /*3ff0*/  SEL R92, RZ, 0x7fff8, P2 ;  /* 0x0007fff8ff5c7807 */ /* 0x000fe20001000000 */
[----:B------:R-:W-:Y:S01]  /*4000*/  STL [R1+0x25c], R11 ;  /* 0x00025c0b01007387 */ /* 0x000fe20000100800 */
[----:B------:R-:W-:-:S02]  /*4010*/  SEL R94, RZ, 0x1fffe, P1 ;  /* 0x0001fffeff5e7807 */ /* 0x000fc40000800000 */
[----:B------:R-:W-:Y:S01]  /*4020*/  ISETP.GE.U32.AND P2, PT, R5, 0x7fffffce, PT ;  /* 0x7fffffce0500780c */ /* 0x000fe20003f46070 */
[----:B------:R-:W-:Y:S01]  /*4030*/  VIADD R5, R12, 0xffffffef ;  /* 0xffffffef0c057836 */ /* 0x000fe20000000000 */
[----:B------:R-:W-:Y:S01]  /*4040*/  ISETP.GE.U32.AND P1, PT, R4, 0x7fffffcd, PT ;  /* 0x7fffffcd0400780c */ /* 0x000fe20003f26070 */
[C---:B------:R-:W-:Y:S01]  /*4050*/  VIADD R4, R12.reuse, 0xffffffee ;  /* 0xffffffee0c047836 */ /* 0x040fe20000000000 */
[----:B------:R-:W-:Y:S01]  /*4060*/  SEL R86, RZ, 0x1fffe, P3 ;  /* 0x0001fffeff567807 */ /* 0x000fe20001800000 */
[----:B------:R1:W-:Y:S01]  /*4070*/  STL [R1+0x4c], R10 ;  /* 0x00004c0a01007387 */ /* 0x0003e20000100800 */
[----:B------:R-:W-:Y:S02]  /*4080*/  SEL R41, RZ, 0x1, P5 ;  /* 0x00000001ff297807 */ /* 0x000fe40002800000 */
[----:B------:R-:W-:Y:S01]  /*4090*/  ISETP.GE.U32.AND P3, PT, R5, 0x7fffffd0, PT ;  /* 0x7fffffd00500780c */ /* 0x000fe20003f66070 */
[----:B------:R-:W-:Y:S01]  /*40a0*/  VIADD R5, R12, 0xffffffd1 ;  /* 0xffffffd10c057836 */ /* 0x000fe20000000000 */
[----:B------:R-:W-:Y:S01]  /*40b0*/  ISETP.GE.U32.AND P5, PT, R4, 0x7fffffcf, PT ;  /* 0x7fffffcf0400780c */ /* 0x000fe20003fa6070 */
[----:B------:R-:W-:Y:S01]  /*40c0*/  VIADD R4, R12, 0xffffffd0 ;  /* 0xffffffd00c047836 */ /* 0x000fe20000000000 */
[----:B------:R-:W-:Y:S01]  /*40d0*/  SEL R82, RZ, 0x7fff8, P0 ;  /* 0x0007fff8ff527807 */ /* 0x000fe20000000000 */
[----:B------:R-:W-:Y:S01]  /*40e0*/  IMAD.IADD R86, R41, 0x1, R86 ;  /* 0x0000000129567824 */ /* 0x000fe200078e0256 */
[----:B------:R-:W-:-:S02]  /*40f0*/  SEL R43, RZ, 0x4, P4 ;  /* 0x00000004ff2b7807 */ /* 0x000fc40002000000 */
[----:B------:R-:W-:Y:S01]  /*4100*/  ISETP.GE.U32.AND P0, PT, R5, 0x7fffffb2, PT ;  /* 0x7fffffb20500780c */ /* 0x000fe20003f06070 */
[----:B------:R-:W-:Y:S01]  /*4110*/  VIADD R5, R12, 0xffffffd3 ;  /* 0xffffffd30c057836 */ /* 0x000fe20000000000 */
[----:B------:R-:W-:Y:S01]  /*4120*/  ISETP.GE.U32.AND P4, PT, R4, 0x7fffffb1, PT ;  /* 0x7fffffb10400780c */ /* 0x000fe20003f86070 */
[----:B------:R-:W-:Y:S01]  /*4130*/  VIADD R4, R12, 0xffffffd2 ;  /* 0xffffffd20c047836 */ /* 0x000fe20000000000 */
[----:B------:R-:W-:Y:S02]  /*4140*/  SEL R7, RZ, 0x1fffe, P2 ;  /* 0x0001fffeff077807 */ /* 0x000fe40001000000 */
[----:B------:R-:W-:Y:S02]  /*4150*/  SEL R6, RZ, 0x1, P1 ;  /* 0x00000001ff067807 */ /* 0x000fe40000800000 */
[----:B------:R-:W-:Y:S02]  /*4160*/  ISETP.GE.U32.AND P2, PT, R5, 0x7fffffb4, PT ;  /* 0x7fffffb40500780c */ /* 0x000fe40003f46070 */
[----:B------:R-:W-:Y:S01]  /*4170*/  ISETP.GE.U32.AND P1, PT, R4, 0x7fffffb3, PT ;  /* 0x7fffffb30400780c */ /* 0x000fe20003f26070 */
[----:B------:R-:W-:Y:S01]  /*4180*/  IMAD.IADD R41, R6, 0x1, R7 ;  /* 0x0000000106297824 */ /* 0x000fe200078e0207 */
[----:B------:R-:W2:Y:S01]  /*4190*/  LDC.64 R4, c[0x0][0x380] ;  /* 0x0000e000ff047b82 */ /* 0x000ea20000000a00 */
[----:B------:R-:W-:-:S02]  /*41a0*/  SEL R40, RZ, 0x7fff8, P2 ;  /* 0x0007fff8ff287807 */ /* 0x000fc40001000000 */
[----:B------:R-:W-:Y:S02]  /*41b0*/  ISETP.GE.U32.AND P2, PT, R8, 0x7fffffdb, PT ;  /* 0x7fffffdb0800780c */ /* 0x000fe40003f46070 */
[----:B------:R-:W-:Y:S02]  /*41c0*/  SEL R13, RZ, 0x4, P1 ;  /* 0x00000004ff0d7807 */ /* 0x000fe40000800000 */
[----:B------:R-:W-:Y:S01]  /*41d0*/  SEL R14, RZ, 0x1fffe, P6 ;  /* 0x0001fffeff0e7807 */ /* 0x000fe20003000000 */
[----:B------:R-:W3:Y:S01]  /*41e0*/  LDC.64 R6, c[0x0][0x3a8] ;  /* 0x0000ea00ff067b82 */ /* 0x000ee20000000a00 */
[----:B------:R-:W-:Y:S02]  /*41f0*/  ISETP.GE.U32.AND P6, PT, R85, 0x7fffffd4, PT ;  /* 0x7fffffd45500780c */ /* 0x000fe40003fc6070 */
[----:B------:R-:W-:Y:S01]  /*4200*/  SEL R85, RZ, 0x1fffe, P0 ;  /* 0x0001fffeff557807 */ /* 0x000fe20000000000 */
[----:B------:R-:W-:Y:S01]  /*4210*/  VIADD R14, R14, UR4 ;  /* 0x000000040e0e7c36 */ /* 0x000fe20008000000 */
[----:B------:R-:W-:Y:S01]  /*4220*/  ISETP.GE.U32.AND P0, PT, R84, 0x7fffffd8, PT ;  /* 0x7fffffd85400780c */ /* 0x000fe20003f06070 */
[----:B------:R-:W-:Y:S01]  /*4230*/  USEL UR4, URZ, 0x4, UP3 ;  /* 0x00000004ff047887 */ /* 0x000fe20009800000 */
[----:B------:R-:W-:Y:S01]  /*4240*/  SEL R84, RZ, 0x1, P4 ;  /* 0x00000001ff547807 */ /* 0x000fe20002000000 */
[----:B------:R-:W-:Y:S01]  /*4250*/  UISETP.GE.U32.AND UP3, UPT, UR16, 0x7fffffa6, UPT ;  /* 0x7fffffa61000788c */ /* 0x000fe2000bf66070 */
[----:B------:R-:W-:-:S02]  /*4260*/  ISETP.GE.U32.AND P4, PT, R89, 0x7fffffe0, PT ;  /* 0x7fffffe05900780c */ /* 0x000fc40003f86070 */
[----:B------:R-:W-:Y:S01]  /*4270*/  LOP3.LUT R86, R86, 0x3, RZ, 0xc0, !PT ;  /* 0x0000000356567812 */ /* 0x000fe200078ec0ff */
[----:B------:R-:W-:Y:S01]  /*4280*/  IMAD.IADD R84, R84, 0x1, R85 ;  /* 0x0000000154547824 */ /* 0x000fe200078e0255 */
[----:B------:R-:W-:Y:S02]  /*4290*/  LOP3.LUT R90, R90, 0x3, RZ, 0xc0, !PT ;  /* 0x000000035a5a7812 */ /* 0x000fe400078ec0ff */
[----:B------:R-:W-:Y:S02]  /*42a0*/  IADD3 R43, PT, PT, R86, R82, R43 ;  /* 0x00000052562b7210 */ /* 0x000fe40007ffe02b */
[----:B--2---:R-:W-:Y:S02]  /*42b0*/  IADD3 R8, P1, PT, R206, R4, RZ ;  /* 0x00000004ce087210 */ /* 0x004fe40007f3e0ff */
[----:B------:R-:W-:Y:S01]  /*42c0*/  SEL R42, RZ, 0x7fff8, P3 ;  /* 0x0007fff8ff2a7807 */ /* 0x000fe20001800000 */
[----:B------:R-:W-:Y:S01]  /*42d0*/  IMAD.SHL.U32 R43, R43, 0x100, RZ ;  /* 0x000001002b2b7824 */ /* 0x000fe200078e00ff */
[----:B------:R-:W-:-:S02]  /*42e0*/  LEA.HI.X.SX32 R9, R98, R5, 0x2, P1 ;  /* 0x0000000562097211 */ /* 0x000fc400008f16ff */
[----:B------:R-:W-:Y:S02]  /*42f0*/  IADD3 R140, P1, PT, R203, R4, RZ ;  /* 0x00000004cb8c7210 */ /* 0x000fe40007f3e0ff */
[----:B------:R-:W-:Y:S01]  /*4300*/  ISETP.GE.U32.AND P3, PT, R15, 0x7fffffdf, PT ;  /* 0x7fffffdf0f00780c */ /* 0x000fe20003f66070 */
[----:B------:R-:W-:Y:S01]  /*4310*/  @!PT LDS RZ, [RZ] ;  /* 0x00000000fffff984 */ /* 0x000fe20000000800 */
[----:B------:R-:W-:Y:S01]  /*4320*/  @!PT LDS RZ, [RZ] ;  /* 0x00000000fffff984 */ /* 0x000fe20000000800 */
[----:B------:R-:W-:Y:S01]  /*4330*/  @!PT LDS RZ, [RZ] ;  /* 0x00000000fffff984 */ /* 0x000fe20000000800 */
[----:B------:R-:W-:Y:S01]  /*4340*/  LDGSTS.E [R201], desc[UR40][R8.64], !P4 ;  /* 0x0000000008c97fae */ /* 0x000fe2000e1a1028 */
[----:B------:R-:W-:Y:S02]  /*4350*/  LEA.HI.X.SX32 R141, R100, R5, 0x2, P1 ;  /* 0x00000005648d7211 */ /* 0x000fe400008f16ff */
[----:B------:R-:W-:Y:S02]  /*4360*/  ISETP.GE.U32.AND P1, PT, R11, 0x7fffffc1, PT ;  /* 0x7fffffc10b00780c */ /* 0x000fe40003f26070 */
[----:B------:R-:W-:Y:S01]  /*4370*/  SEL R15, RZ, 0x4, P5 ;  /* 0x00000004ff0f7807 */ /* 0x000fe20002800000 */
[----:B------:R-:W-:Y:S01]  /*4380*/  LDGSTS.E [R201+0x80], desc[UR40][R140.64], !P4 ;  /* 0x000800008cc97fae */ /* 0x000fe2000e1a1028 */
[----:B------:R-:W-:-:S02]  /*4390*/  SEL R89, RZ, 0x1, P1 ;  /* 0x00000001ff597807 */ /* 0x000fc40000800000 */
[----:B------:R-:W-:Y:S02]  /*43a0*/  LOP3.LUT R41, R41, 0x3, RZ, 0xc0, !PT ;  /* 0x0000000329297812 */ /* 0x000fe400078ec0ff */
[----:B------:R-:W-:Y:S01]  /*43b0*/  IADD3 R83, PT, PT, R90, R88, R83 ;  /* 0x000000585a537210 */ /* 0x000fe20007ffe053 */
[----:B------:R-:W-:Y:S01]  /*43c0*/  IMAD.IADD R89, R89, 0x1, R94 ;  /* 0x0000000159597824 */ /* 0x000fe200078e025e */
[----:B------:R-:W-:Y:S01]  /*43d0*/  IADD3 R15, PT, PT, R41, R42, R15 ;  /* 0x0000002a290f7210 */ /* 0x000fe20007ffe00f */
[----:B------:R-:W-:Y:S01]  /*43e0*/  VIADD R41, R12, 0xfffffff6 ;  /* 0xfffffff60c297836 */ /* 0x000fe20000000000 */
[----:B------:R-:W-:Y:S01]  /*43f0*/  LOP3.LUT R42, R43, 0xf00, RZ, 0xe2, !PT ;  /* 0x00000f002b2a7812 */ /* 0x000fe200078ee2ff */
[C---:B---3--:R-:W-:Y:S01]  /*4400*/  IMAD R43, R6.reuse, 0x14, RZ ;  /* 0x00000014062b7824 */ /* 0x048fe200078e02ff */
[----:B------:R-:W-:Y:S01]  /*4410*/  LOP3.LUT R89, R89, 0x3, RZ, 0xc0, !PT ;  /* 0x0000000359597812 */ /* 0x000fe200078ec0ff */
[C---:B------:R-:W-:Y:S01]  /*4420*/  IMAD R88, R6.reuse, 0x5, RZ ;  /* 0x0000000506587824 */ /* 0x040fe200078e02ff */
[----:B------:R-:W-:Y:S01]  /*4430*/  ISETP.GE.U32.AND P5, PT, R91, 0x7fffffdc, PT ;  /* 0x7fffffdc5b00780c */ /* 0x000fe20003fa6070 */
[----:B------:R-:W-:Y:S01]  /*4440*/  IMAD R15, R15, 0x1000, R42 ;  /* 0x000010000f0f7824 */ /* 0x000fe200078e022a */
[----:B------:R-:W-:Y:S01]  /*4450*/  IADD3 R87, PT, PT, R89, R92, R87 ;  /* 0x0000005c59577210 */ /* 0x000fe20007ffe057 */
[C---:B------:R-:W-:Y:S01]  /*4460*/  IMAD.SHL.U32 R42, R6.reuse, 0x4, RZ ;  /* 0x00000004062a7824 */ /* 0x040fe200078e00ff */
[----:B------:R-:W-:Y:S01]  /*4470*/  ISETP.GE.U32.AND P4, PT, R41, 0x7fffffd7, PT ;  /* 0x7fffffd72900780c */ /* 0x000fe20003f86070 */
[----:B------:R-:W-:Y:S01]  /*4480*/  IMAD.SHL.U32 R41, R6, 0x8, RZ ;  /* 0x0000000806297824 */ /* 0x000fe200078e00ff */
[----:B------:R-:W-:Y:S01]  /*4490*/  LOP3.LUT R82, R87, 0xf, RZ, 0xc0, !PT ;  /* 0x0000000f57527812 */ /* 0x000fe200078ec0ff */
[----:B-1----:R-:W-:Y:S01]  /*44a0*/  IMAD.WIDE R10, R42, 0x4, R8 ;  /* 0x000000042a0a7825 */ /* 0x002fe200078e0208 */
[----:B------:R1:W-:Y:S01]  /*44b0*/  STL [R1+0x240], R42 ;  /* 0x0002402a01007387 */ /* 0x0003e20000100800 */
[----:B------:R-:W-:-:S02]  /*44c0*/  LOP3.LUT R84, R84, 0x3, RZ, 0xc0, !PT ;  /* 0x0000000354547812 */ /* 0x000fc400078ec0ff */
[----:B------:R-:W-:Y:S02]  /*44d0*/  IMAD R82, R83, 0x10, R82 ;  /* 0x0000001053527824 */ /* 0x000fe400078e0252 */
[----:B------:R-:W-:Y:S01]  /*44e0*/  IMAD.WIDE R204, R42, 0x4, R140 ;  /* 0x000000042acc7825 */ /* 0x000fe200078e028c */
[----:B------:R-:W-:Y:S01]  /*44f0*/  LDGSTS.E [R201+0x400], desc[UR40][R10.64], !P5 ;  /* 0x004000000ac97fae */ /* 0x000fe2000e9a1028 */
[----:B------:R-:W-:Y:S02]  /*4500*/  IADD3 R40, PT, PT, R84, R40, R13 ;  /* 0x0000002854287210 */ /* 0x000fe40007ffe00d */
[----:B------:R-:W-:Y:S01]  /*4510*/  LOP3.LUT R82, R82, 0xff, RZ, 0xc0, !PT ;  /* 0x000000ff52527812 */ /* 0x000fe200078ec0ff */
[----:B------:R-:W-:Y:S01]  /*4520*/  LDGSTS.E [R201+0x480], desc[UR40][R204.64], !P5 ;  /* 0x00480000ccc97fae */ /* 0x000fe2000e9a1028 */
[----:B------:R-:W-:Y:S01]  /*4530*/  IMAD.WIDE R142, R41, 0x4, R8 ;  /* 0x00000004298e7825 */ /* 0x000fe200078e0208 */
[----:B------:R-:W-:Y:S02]  /*4540*/  LOP3.LUT R13, R14, 0x3, RZ, 0xc0, !PT ;  /* 0x000000030e0d7812 */ /* 0x000fe400078ec0ff */
[----:B------:R-:W-:Y:S01]  /*4550*/  STL.64 [R1+0x260], R204 ;  /* 0x000260cc01007387 */ /* 0x000fe20000100a00 */
[----:B------:R-:W-:Y:S01]  /*4560*/  IMAD.IADD R82, R15, 0x1, R82 ;  /* 0x000000010f527824 */ /* 0x000fe200078e0252 */
[----:B------:R-:W-:Y:S01]  /*4570*/  IADD3 R0, PT, PT, R13, UR5, R0 ;  /* 0x000000050d007c10 */ /* 0x000fe2000fffe000 */
[----:B------:R-:W-:Y:S01]  /*4580*/  VIADD R15, R12, 0xfffffff2 ;  /* 0xfffffff20c0f7836 */ /* 0x000fe20000000000 */
[----:B------:R2:W-:Y:S01]  /*4590*/  STL [R1+0x1c4], R41 ;  /* 0x0001c42901007387 */ /* 0x0005e20000100800 */
[----:B------:R-:W-:Y:S01]  /*45a0*/  IMAD.WIDE R144, R41, 0x4, R140 ;  /* 0x0000000429907825 */ /* 0x000fe200078e028c */
[----:B------:R-:W-:Y:S01]  /*45b0*/  LOP3.LUT R13, R40, 0xf, RZ, 0xc0, !PT ;  /* 0x0000000f280d7812 */ /* 0x000fe200078ec0ff */
[----:B------:R-:W-:Y:S01]  /*45c0*/  USEL UR5, URZ, 0x7fff8, UP4 ;  /* 0x0007fff8ff057887 */ /* 0x000fe2000a000000 */
[----:B------:R-:W-:Y:S01]  /*45d0*/  ISETP.GE.U32.AND P5, PT, R15, 0x7fffffd3, PT ;  /* 0x7fffffd30f00780c */ /* 0x000fe20003fa6070 */
[----:B-1----:R-:W-:Y:S01]  /*45e0*/  IMAD R42, R6, 0xc, RZ ;  /* 0x0000000c062a7824 */ /* 0x002fe200078e02ff */
[----:B------:R-:W-:Y:S01]  /*45f0*/  LOP3.LUT R15, R82, 0xffff, RZ, 0xc0, !PT ;  /* 0x0000ffff520f7812 */ /* 0x000fe200078ec0ff */
[----:B------:R-:W-:Y:S01]  /*4600*/  LDGSTS.E [R201+0x800], desc[UR40][R142.64], !P0 ;  /* 0x008000008ec97fae */ /* 0x000fe2000c1a1028 */
[----:B------:R-:W-:Y:S01]  /*4610*/  IMAD.WIDE R154, R43, 0x4, R8 ;  /* 0x000000042b9a7825 */ /* 0x000fe200078e0208 */
[----:B------:R-:W-:Y:S01]  /*4620*/  LOP3.LUT R40, R251, 0x60, RZ, 0x3c, !PT ;  /* 0x00000060fb287812 */ /* 0x000fe200078e3cff */
[----:B------:R-:W-:Y:S01]  /*4630*/  UISETP.GE.U32.AND UP4, UPT, UR14, 0x7fffffa2, UPT ;  /* 0x7fffffa20e00788c */ /* 0x000fe2000bf86070 */
[----:B--2---:R-:W-:Y:S01]  /*4640*/  SHF.R.U32.HI R41, RZ, 0xf, R15 ;  /* 0x0000000fff297819 */ /* 0x004fe2000001160f */
[----:B------:R-:W-:Y:S01]  /*4650*/  LDGSTS.E [R201+0x880], desc[UR40][R144.64], !P0 ;  /* 0x0088000090c97fae */ /* 0x000fe2000c1a1028 */
[C---:B------:R-:W-:Y:S01]  /*4660*/  IMAD.WIDE R146, R42.reuse, 0x4, R8 ;  /* 0x000000042a927825 */ /* 0x040fe200078e0208 */
[----:B------:R-:W-:Y:S01]  /*4670*/  USEL UR14, URZ, 0x1, UP5 ;  /* 0x00000001ff0e7887 */ /* 0x000fe2000a800000 */
[----:B------:R-:W-:Y:S01]  /*4680*/  LOP3.LUT P0, RZ, R41, 0x1, RZ, 0xc0, !PT ;  /* 0x0000000129ff7812 */ /* 0x000fe2000780c0ff */
[----:B------:R1:W-:Y:S01]  /*4690*/  STL [R1+0x1b4], R42 ;  /* 0x0001b42a01007387 */ /* 0x0003e20000100800 */
[----:B------:R-:W-:Y:S01]  /*46a0*/  IMAD.WIDE R148, R42, 0x4, R140 ;  /* 0x000000042a947825 */ /* 0x000fe200078e028c */
[----:B------:R-:W-:Y:S01]  /*46b0*/  SHF.R.U32.HI R41, RZ, 0xb, R15 ;  /* 0x0000000bff297819 */ /* 0x000fe2000001160f */
[----:B------:R-:W-:Y:S01]  /*46c0*/  UISETP.GE.U32.AND UP5, UPT, UR15, 0x7fffffa4, UPT ;  /* 0x7fffffa40f00788c */ /* 0x000fe2000bfa6070 */
[----:B------:R-:W-:Y:S01]  /*46d0*/  LDGSTS.E [R201+0xc00], desc[UR40][R146.64], !P6 ;  /* 0x00c0000092c97fae */ /* 0x000fe2000f1a1028 */
[----:B------:R-:W-:Y:S01]  /*46e0*/  IMAD.WIDE R156, R43, 0x4, R140 ;  /* 0x000000042b9c7825 */ /* 0x000fe200078e028c */
[----:B------:R-:W-:-:S02]  /*46f0*/  USEL UR15, URZ, 0x1fffe, UP6 ;  /* 0x0001fffeff0f7887 */ /* 0x000fc4000b000000 */
[----:B------:R-:W-:Y:S01]  /*4700*/  LDGSTS.E [R201+0xc80], desc[UR40][R148.64], !P6 ;  /* 0x00c8000094c97fae */ /* 0x000fe2000f1a1028 */
[----:B------:R-:W-:Y:S01]  /*4710*/  LOP3.LUT P6, RZ, R41, 0x1, RZ, 0xc0, !PT ;  /* 0x0000000129ff7812 */ /* 0x000fe200078cc0ff */
[C---:B-1----:R-:W-:Y:S01]  /*4720*/  IMAD.SHL.U32 R42, R6.reuse, 0x10, RZ ;  /* 0x00000010062a7824 */ /* 0x042fe200078e00ff */
[----:B------:R-:W-:Y:S01]  /*4730*/  SHF.R.U32.HI R41, RZ, 0x7, R15 ;  /* 0x00000007ff297819 */ /* 0x000fe2000001160f */
[----:B------:R-:W-:Y:S01]  /*4740*/  IMAD.WIDE R82, R6, 0x4, R140 ;  /* 0x0000000406527825 */ /* 0x000fe200078e028c */
[----:B------:R-:W-:Y:S02]  /*4750*/  UISETP.GE.U32.AND UP6, UPT, UR11, 0x7fffffbd, UPT ;  /* 0x7fffffbd0b00788c */ /* 0x000fe4000bfc6070 */
[----:B------:R1:W-:Y:S01]  /*4760*/  STL [R1+0x1a8], R42 ;  /* 0x0001a82a01007387 */ /* 0x0003e20000100800 */
[C---:B------:R-:W-:Y:S01]  /*4770*/  IMAD.WIDE R150, R42.reuse, 0x4, R8 ;  /* 0x000000042a967825 */ /* 0x040fe200078e0208 */
[----:B------:R-:W-:Y:S02]  /*4780*/  USEL UR11, URZ, 0x4, UP0 ;  /* 0x00000004ff0b7887 */ /* 0x000fe40008000000 */
[----:B------:R2:W-:Y:S01]  /*4790*/  STL [R1+0x19c], R43 ;  /* 0x00019c2b01007387 */ /* 0x0005e20000100800 */
[----:B------:R-:W-:Y:S01]  /*47a0*/  IMAD.WIDE R152, R42, 0x4, R140 ;  /* 0x000000042a987825 */ /* 0x000fe200078e028c */
[----:B------:R-:W-:-:S02]  /*47b0*/  UISETP.GE.U32.AND UP0, UPT, UR10, 0x7fffffbe, UPT ;  /* 0x7fffffbe0a00788c */ /* 0x000fc4000bf06070 */
[----:B------:R-:W-:Y:S01]  /*47c0*/  LDGSTS.E [R201+0x1000], desc[UR40][R150.64], P0 ;  /* 0x0100000096c97fae */ /* 0x000fe200081a1028 */
[----:B------:R-:W-:Y:S01]  /*47d0*/  IMAD.WIDE R86, R88, 0x4, R8 ;  /* 0x0000000458567825 */ /* 0x000fe200078e0208 */
[----:B------:R-:W-:Y:S02]  /*47e0*/  USEL UR10, URZ, 0x7fff8, UP1 ;  /* 0x0007fff8ff0a7887 */ /* 0x000fe40008800000 */
[----:B------:R-:W-:Y:S01]  /*47f0*/  LDGSTS.E [R201+0x1080], desc[UR40][R152.64], P0 ;  /* 0x0108000098c97fae */ /* 0x000fe200081a1028 */
[----:B------:R-:W-:Y:S01]  /*4800*/  LOP3.LUT P0, RZ, R41, 0x1, RZ, 0xc0, !PT ;  /* 0x0000000129ff7812 */ /* 0x000fe2000780c0ff */
[C---:B-1----:R-:W-:Y:S01]  /*4810*/  IMAD R42, R6.reuse, 0x18, RZ ;  /* 0x00000018062a7824 */ /* 0x042fe200078e02ff */
[----:B------:R-:W-:Y:S01]  /*4820*/  SHF.R.U32.HI R41, RZ, 0x3, R15 ;  /* 0x00000003ff297819 */ /* 0x000fe2000001160f */
[----:B------:R-:W-:Y:S01]  /*4830*/  LDGSTS.E [R201+0x1400], desc[UR40][R154.64], P6 ;  /* 0x014000009ac97fae */ /* 0x000fe2000b1a1028 */
[----:B--2---:R-:W-:Y:S01]  /*4840*/  IMAD R43, R6, 0x1c, RZ ;  /* 0x0000001c062b7824 */ /* 0x004fe200078e02ff */
[----:B------:R-:W-:Y:S01]  /*4850*/  UISETP.GE.U32.AND UP1, UPT, UR13, 0x7fffffbf, UPT ;  /* 0x7fffffbf0d00788c */ /* 0x000fe2000bf26070 */
[C---:B------:R-:W-:Y:S01]  /*4860*/  IMAD.WIDE R158, R42.reuse, 0x4, R8 ;  /* 0x000000042a9e7825 */ /* 0x040fe200078e0208 */
[----:B------:R-:W-:Y:S01]  /*4870*/  LDGSTS.E [R201+0x1480], desc[UR40][R156.64], P6 ;  /* 0x014800009cc97fae */ /* 0x000fe2000b1a1028 */
[----:B------:R-:W-:Y:S01]  /*4880*/  LOP3.LUT P6, RZ, R41, 0x1, RZ, 0xc0, !PT ;  /* 0x0000000129ff7812 */ /* 0x000fe200078cc0ff */
[----:B------:R-:W-:Y:S01]  /*4890*/  USEL UR13, URZ, 0x1, UP2 ;  /* 0x00000001ff0d7887 */ /* 0x000fe20009000000 */
[----:B------:R-:W-:Y:S01]  /*48a0*/  IMAD.WIDE R160, R42, 0x4, R140 ;  /* 0x000000042aa07825 */ /* 0x000fe200078e028c */
[----:B------:R1:W-:Y:S01]  /*48b0*/  STL [R1+0x190], R42 ;  /* 0x0001902a01007387 */ /* 0x0003e20000100800 */
[----:B------:R-:W-:-:S02]  /*48c0*/  UISETP.GE.U32.AND UP2, UPT, UR12, 0x7fffffc0, UPT ;  /* 0x7fffffc00c00788c */ /* 0x000fc4000bf46070 */
[C---:B------:R-:W-:Y:S01]  /*48d0*/  VIADD R41, R12.reuse, 0xfffffffd ;  /* 0xfffffffd0c297836 */ /* 0x040fe20000000000 */
[----:B------:R-:W-:Y:S01]  /*48e0*/  LDGSTS.E [R201+0x1800], desc[UR40][R158.64], P0 ;  /* 0x018000009ec97fae */ /* 0x000fe200081a1028 */
[----:B------:R-:W-:Y:S01]  /*48f0*/  IMAD.WIDE R162, R43, 0x4, R8 ;  /* 0x000000042ba27825 */ /* 0x000fe200078e0208 */
[----:B------:R-:W-:Y:S02]  /*4900*/  USEL UR12, URZ, 0x1fffe, UP3 ;  /* 0x0001fffeff0c7887 */ /* 0x000fe40009800000 */
[----:B------:R-:W-:Y:S01]  /*4910*/  LDGSTS.E [R201+0x1880], desc[UR40][R160.64], P0 ;  /* 0x01880000a0c97fae */ /* 0x000fe200081a1028 */
[----:B------:R-:W-:Y:S01]  /*4920*/  ISETP.GE.U32.AND P0, PT, R41, 0x7fffffde, PT ;  /* 0x7fffffde2900780c */ /* 0x000fe20003f06070 */
[----:B------:R-:W-:Y:S01]  /*4930*/  IMAD.WIDE R164, R43, 0x4, R140 ;  /* 0x000000042ba47825 */ /* 0x000fe200078e028c */
[----:B-1----:R-:W-:Y:S01]  /*4940*/  LOP3.LUT R42, R251, 0x20, RZ, 0x3c, !PT ;  /* 0x00000020fb2a7812 */ /* 0x002fe200078e3cff */
[----:B------:R1:W-:Y:S01]  /*4950*/  STL [R1+0x184], R43 ;  /* 0x0001842b01007387 */ /* 0x0003e20000100800 */
[----:B------:R-:W-:Y:S01]  /*4960*/  USEL UR23, URZ, 0x1fffe, UP4 ;  /* 0x0001fffeff177887 */ /* 0x000fe2000a000000 */
[----:B------:R-:W-:Y:S01]  /*4970*/  VIADD R41, R12, 0xfffffff9 ;  /* 0xfffffff90c297836 */ /* 0x000fe20000000000 */
[----:B------:R-:W-:Y:S01]  /*4980*/  UIADD3 UR14, UPT, UPT, UR14, UR15, URZ ;  /* 0x0000000f0e0e7290 */ /* 0x000fe2000fffe0ff */
[----:B------:R-:W-:Y:S01]  /*4990*/  VIADD R247, R42, UR29 ;  /* 0x0000001d2af77c36 */ /* 0x000fe20008000000 */
[----:B------:R-:W-:Y:S01]  /*49a0*/  LDGSTS.E [R201+0x1c00], desc[UR40][R162.64], P6 ;  /* 0x01c00000a2c97fae */ /* 0x000fe2000b1a1028 */
[----:B------:R-:W-:Y:S01]  /*49b0*/  IMAD R14, R6, 0x1e, RZ ;  /* 0x0000001e060e7824 */ /* 0x000fe200078e02ff */
[----:B------:R-:W-:Y:S01]  /*49c0*/  UISETP.GE.U32.AND UP3, UPT, UR7, 0x7fffffb9, UPT ;  /* 0x7fffffb90700788c */ /* 0x000fe2000bf66070 */
[----:B------:R-:W-:Y:S01]  /*49d0*/  IMAD R0, R0, 0x10, R13 ;  /* 0x0000001000007824 */ /* 0x000fe200078e020d */
[----:B------:R-:W-:Y:S01]  /*49e0*/  LDGSTS.E [R201+0x1c80], desc[UR40][R164.64], P6 ;  /* 0x01c80000a4c97fae */ /* 0x000fe2000b1a1028 */
[--C-:B-1----:R-:W-:Y:S01]  /*49f0*/  IMAD.WIDE R42, R6, 0x4, R8.reuse ;  /* 0x00000004062a7825 */ /* 0x102fe200078e0208 */
[----:B------:R-:W-:Y:S01]  /*4a00*/  ISETP.GE.U32.AND P6, PT, R41, 0x7fffffda, PT ;  /* 0x7fffffda2900780c */ /* 0x000fe20003fc6070 */
[----:B------:R-:W-:Y:S01]  /*4a10*/  UISETP.GE.U32.AND UP4, UPT, UR6, 0x7fffffba, UPT ;  /* 0x7fffffba0600788c */ /* 0x000fe2000bf86070 */
[----:B------:R-:W-:Y:S01]  /*4a20*/  STL [R1+0x1d0], R88 ;  /* 0x0001d05801007387 */ /* 0x000fe20000100800 */
[----:B------:R-:W-:Y:S01]  /*4a30*/  VIADD R41, R12, 0xfffffff5 ;  /* 0xfffffff50c297836 */ /* 0x000fe20000000000 */
[----:B------:R-:W-:Y:S01]  /*4a40*/  USEL UR22, URZ, 0x7fff8, UP5 ;  /* 0x0007fff8ff167887 */ /* 0x000fe2000a800000 */
[----:B------:R-:W-:Y:S01]  /*4a50*/  IMAD R13, R6, 0x3, RZ ;  /* 0x00000003060d7824 */ /* 0x000fe200078e02ff */
[----:B------:R1:W-:Y:S01]  /*4a60*/  LDGSTS.E [R247+0x100], desc[UR40][R42.64], !P3 ;  /* 0x001000002af77fae */ /* 0x0003e2000d9a1028 */
[----:B------:R-:W-:Y:S01]  /*4a70*/  IMAD.WIDE R220, R14, 0x4, R8 ;  /* 0x000000040edc7825 */ /* 0x000fe200078e0208 */
[----:B------:R-:W-:-:S02]  /*4a80*/  ULOP3.LUT UR14, UR14, 0x3, URZ, 0xc0, !UPT ;  /* 0x000000030e0e7892 */ /* 0x000fc4000f8ec0ff */
[----:B------:R2:W-:Y:S01]  /*4a90*/  LDGSTS.E [R247+0x180], desc[UR40][R82.64], !P3 ;  /* 0x0018000052f77fae */ /* 0x0005e2000d9a1028 */
[----:B------:R-:W-:Y:S01]  /*4aa0*/  ISETP.GE.U32.AND P3, PT, R41, 0x7fffffd6, PT ;  /* 0x7fffffd62900780c */ /* 0x000fe20003f66070 */
[----:B------:R-:W-:Y:S01]  /*4ab0*/  VIADD R41, R12, 0xfffffff1 ;  /* 0xfffffff10c297836 */ /* 0x000fe20000000000 */
[----:B------:R-:W-:Y:S01]  /*4ac0*/  UISETP.GE.U32.AND UP5, UPT, UR9, 0x7fffffbb, UPT ;  /* 0x7fffffbb0900788c */ /* 0x000fe2000bfa6070 */
[----:B------:R-:W-:Y:S01]  /*4ad0*/  STL.64 [R1+0x10], R86 ;  /* 0x0000105601007387 */ /* 0x000fe20000100a00 */
[--C-:B------:R-:W-:Y:S01]  /*4ae0*/  IMAD.WIDE R222, R14, 0x4, R140.reuse ;  /* 0x000000040ede7825 */ /* 0x100fe200078e028c */
[----:B------:R-:W-:Y:S02]  /*4af0*/  USEL UR20, URZ, 0x1, UP3 ;  /* 0x00000001ff147887 */ /* 0x000fe40009800000 */
[----:B------:R-:W-:Y:S01]  /*4b00*/  LDGSTS.E [R247+0x500], desc[UR40][R86.64], !P2 ;  /* 0x0050000056f77fae */ /* 0x000fe2000d1a1028 */
[----:B-1----:R-:W-:Y:S01]  /*4b10*/  IMAD R42, R6, 0x9, RZ ;  /* 0x00000009062a7824 */ /* 0x002fe200078e02ff */
[----:B------:R-:W-:Y:S01]  /*4b20*/  LOP3.LUT R43, R251, 0x40, RZ, 0x3c, !PT ;  /* 0x00000040fb2b7812 */ /* 0x000fe200078e3cff */
[----:B------:R-:W-:Y:S01]  /*4b30*/  VIADD R207, R40, UR29 ;  /* 0x0000001d28cf7c36 */ /* 0x000fe20008000000 */
[----:B------:R-:W-:Y:S01]  /*4b40*/  USEL UR21, URZ, 0x1fffe, UP4 ;  /* 0x0001fffeff157887 */ /* 0x000fe2000a000000 */
[----:B--2---:R-:W-:Y:S01]  /*4b50*/  IMAD.WIDE R82, R88, 0x4, R140 ;  /* 0x0000000458527825 */ /* 0x004fe200078e028c */
[----:B------:R-:W-:-:S02]  /*4b60*/  USEL UR9, URZ, 0x1, UP6 ;  /* 0x00000001ff097887 */ /* 0x000fc4000b000000 */
[----:B------:R-:W-:Y:S01]  /*4b70*/  UISETP.GE.U32.AND UP6, UPT, UR8, 0x7fffffbc, UPT ;  /* 0x7fffffbc0800788c */ /* 0x000fe2000bfc6070 */
[C---:B------:R-:W-:Y:S01]  /*4b80*/  IMAD.WIDE R166, R42.reuse, 0x4, R8 ;  /* 0x000000042aa67825 */ /* 0x040fe200078e0208 */
[----:B------:R-:W-:Y:S01]  /*4b90*/  STL.64 [R1+0x8], R82 ;  /* 0x0000085201007387 */ /* 0x000fe20000100a00 */
[----:B------:R-:W-:Y:S02]  /*4ba0*/  USEL UR8, URZ, 0x1fffe, UP0 ;  /* 0x0001fffeff087887 */ /* 0x000fe40008000000 */
[----:B------:R-:W-:Y:S01]  /*4bb0*/  IMAD.WIDE R168, R42, 0x4, R140 ;  /* 0x000000042aa87825 */ /* 0x000fe200078e028c */
[----:B------:R1:W-:Y:S01]  /*4bc0*/  STL [R1+0x1c0], R42 ;  /* 0x0001c02a01007387 */ /* 0x0003e20000100800 */
[----:B------:R-:W-:Y:S02]  /*4bd0*/  UIADD3 UR10, UPT, UPT, UR14, UR10, UR11 ;  /* 0x0000000a0e0a7290 */ /* 0x000fe4000fffe00b */
[----:B------:R-:W-:Y:S01]  /*4be0*/  VIADD R246, R43, UR29 ;  /* 0x0000001d2bf67c36 */ /* 0x000fe20008000000 */
[----:B------:R2:W-:Y:S01]  /*4bf0*/  LDGSTS.E [R247+0x580], desc[UR40][R82.64], !P2 ;  /* 0x0058000052f77fae */ /* 0x0005e2000d1a1028 */
[----:B------:R-:W-:Y:S01]  /*4c00*/  ISETP.GE.U32.AND P2, PT, R41, 0x7fffffd2, PT ;  /* 0x7fffffd22900780c */ /* 0x000fe20003f46070 */
[----:B------:R-:W-:Y:S01]  /*4c10*/  UIADD3 UR20, UPT, UPT, UR20, UR21, URZ ;  /* 0x0000001514147290 */ /* 0x000fe2000fffe0ff */
[----:B------:R-:W-:Y:S01]  /*4c20*/  SHF.R.U32.HI R41, RZ, 0xe, R15 ;  /* 0x0000000eff297819 */ /* 0x000fe2000001160f */
[----:B------:R-:W-:Y:S01]  /*4c30*/  LDGSTS.E [R247+0x900], desc[UR40][R166.64], !P4 ;  /* 0x00900000a6f77fae */ /* 0x000fe2000e1a1028 */
[----:B------:R-:W-:Y:S01]  /*4c40*/  UIADD3 UR12, UPT, UPT, UR13, UR12, URZ ;  /* 0x0000000c0d0c7290 */ /* 0x000fe2000fffe0ff */
[----:B-1----:R-:W-:Y:S01]  /*4c50*/  IMAD R42, R6, 0xd, RZ ;  /* 0x0000000d062a7824 */ /* 0x002fe200078e02ff */
[----:B------:R-:W-:Y:S01]  /*4c60*/  UIADD3 UR4, UPT, UPT, UR18, UR5, UR4 ;  /* 0x0000000512047290 */ /* 0x000fe2000fffe004 */
[----:B------:R-:W-:Y:S01]  /*4c70*/  LDGSTS.E [R247+0x980], desc[UR40][R168.64], !P4 ;  /* 0x00980000a8f77fae */ /* 0x000fe2000e1a1028 */
[----:B------:R-:W-:Y:S01]  /*4c80*/  LOP3.LUT P4, RZ, R41, 0x1, RZ, 0xc0, !PT ;  /* 0x0000000129ff7812 */ /* 0x000fe2000788c0ff */
[C---:B------:R-:W-:Y:S01]  /*4c90*/  IMAD.WIDE R170, R42.reuse, 0x4, R8 ;  /* 0x000000042aaa7825 */ /* 0x040fe200078e0208 */
[----:B------:R-:W-:Y:S01]  /*4ca0*/  SHF.R.U32.HI R41, RZ, 0xa, R15 ;  /* 0x0000000aff297819 */ /* 0x000fe2000001160f */
[----:B------:R1:W-:Y:S01]  /*4cb0*/  STL [R1+0x1b0], R42 ;  /* 0x0001b02a01007387 */ /* 0x0003e20000100800 */
[----:B------:R-:W-:Y:S01]  /*4cc0*/  UIADD3 UR8, UPT, UPT, UR9, UR8, URZ ;  /* 0x0000000809087290 */ /* 0x000fe2000fffe0ff */
[----:B------:R-:W-:Y:S01]  /*4cd0*/  IMAD.WIDE R172, R42, 0x4, R140 ;  /* 0x000000042aac7825 */ /* 0x000fe200078e028c */
[----:B------:R-:W-:Y:S01]  /*4ce0*/  USHF.L.U32 UR5, UR10, 0x8, URZ ;  /* 0x000000080a057899 */ /* 0x000fe200080006ff */
[----:B------:R-:W-:Y:S01]  /*4cf0*/  LDGSTS.E [R247+0xd00], desc[UR40][R170.64], !P5 ;  /* 0x00d00000aaf77fae */ /* 0x000fe2000e9a1028 */
[----:B------:R-:W-:Y:S01]  /*4d00*/  USEL UR16, URZ, 0x4, UP5 ;  /* 0x00000004ff107887 */ /* 0x000fe2000a800000 */
[C---:B--2---:R-:W-:Y:S01]  /*4d10*/  IMAD R82, R6.reuse, 0x6, RZ ;  /* 0x0000000606527824 */ /* 0x044fe200078e02ff */
[----:B------:R-:W-:Y:S01]  /*4d20*/  USEL UR17, URZ, 0x7fff8, UP6 ;  /* 0x0007fff8ff117887 */ /* 0x000fe2000b000000 */
[----:B------:R-:W-:Y:S01]  /*4d30*/  LDGSTS.E [R247+0xd80], desc[UR40][R172.64], !P5 ;  /* 0x00d80000acf77fae */ /* 0x000fe2000e9a1028 */
[----:B------:R-:W-:Y:S01]  /*4d40*/  LOP3.LUT P5, RZ, R41, 0x1, RZ, 0xc0, !PT ;  /* 0x0000000129ff7812 */ /* 0x000fe200078ac0ff */
[----:B-1----:R-:W-:Y:S01]  /*4d50*/  IMAD R42, R6, 0x11, RZ ;  /* 0x00000011062a7824 */ /* 0x002fe200078e02ff */
[----:B------:R-:W-:Y:S01]  /*4d60*/  SHF.R.U32.HI R41, RZ, 0x6, R15 ;  /* 0x00000006ff297819 */ /* 0x000fe2000001160f */
[----:B------:R-:W-:Y:S01]  /*4d70*/  IMAD.WIDE R190, R82, 0x4, R140 ;  /* 0x0000000452be7825 */ /* 0x000fe200078e028c */
[----:B------:R-:W-:-:S02]  /*4d80*/  ULOP3.LUT UR20, UR20, 0x3, URZ, 0xc0, !UPT ;  /* 0x0000000314147892 */ /* 0x000fc4000f8ec0ff */
[----:B------:R1:W-:Y:S01]  /*4d90*/  STL [R1+0x1a4], R42 ;  /* 0x0001a42a01007387 */ /* 0x0003e20000100800 */
[C---:B------:R-:W-:Y:S01]  /*4da0*/  IMAD.WIDE R174, R42.reuse, 0x4, R8 ;  /* 0x000000042aae7825 */ /* 0x040fe200078e0208 */
[----:B------:R-:W-:Y:S02]  /*4db0*/  ULOP3.LUT UR12, UR12, 0x3, URZ, 0xc0, !UPT ;  /* 0x000000030c0c7892 */ /* 0x000fe4000f8ec0ff */
[----:B------:R-:W-:Y:S01]  /*4dc0*/  USEL UR6, URZ, 0x4, UP1 ;  /* 0x00000004ff067887 */ /* 0x000fe20008800000 */
[----:B------:R-:W-:Y:S01]  /*4dd0*/  IMAD.WIDE R176, R42, 0x4, R140 ;  /* 0x000000042ab07825 */ /* 0x000fe200078e028c */
[----:B------:R-:W-:Y:S01]  /*4de0*/  LDGSTS.E [R247+0x1100], desc[UR40][R174.64], P4 ;  /* 0x01100000aef77fae */ /* 0x000fe2000a1a1028 */
[----:B------:R-:W-:Y:S02]  /*4df0*/  USEL UR7, URZ, 0x7fff8, UP2 ;  /* 0x0007fff8ff077887 */ /* 0x000fe40009000000 */
[----:B------:R-:W-:Y:S01]  /*4e00*/  ULOP3.LUT UR8, UR8, 0x3, URZ, 0xc0, !UPT ;  /* 0x0000000308087892 */ /* 0x000fe2000f8ec0ff */
[----:B-1----:R-:W-:Y:S01]  /*4e10*/  IMAD R42, R6, 0x15, RZ ;  /* 0x00000015062a7824 */ /* 0x002fe200078e02ff */
[----:B------:R-:W-:Y:S01]  /*4e20*/  LDGSTS.E [R247+0x1180], desc[UR40][R176.64], P4 ;  /* 0x01180000b0f77fae */ /* 0x000fe2000a1a1028 */
[----:B------:R-:W-:Y:S01]  /*4e30*/  LOP3.LUT P4, RZ, R41, 0x1, RZ, 0xc0, !PT ;  /* 0x0000000129ff7812 */ /* 0x000fe2000788c0ff */
[----:B------:R-:W-:Y:S01]  /*4e40*/  ULOP3.LUT UR5, UR5, 0xf00, URZ, 0xe2, !UPT ;  /* 0x00000f0005057892 */ /* 0x000fe2000f8ee2ff */
[C---:B------:R-:W-:Y:S01]  /*4e50*/  IMAD.WIDE R178, R42.reuse, 0x4, R8 ;  /* 0x000000042ab27825 */ /* 0x040fe200078e0208 */
[----:B------:R-:W-:Y:S01]  /*4e60*/  SHF.R.U32.HI R41, RZ, 0x2, R15 ;  /* 0x00000002ff297819 */ /* 0x000fe2000001160f */
[----:B------:R1:W-:Y:S01]  /*4e70*/  STL [R1+0x198], R42 ;  /* 0x0001982a01007387 */ /* 0x0003e20000100800 */
[----:B------:R-:W-:Y:S01]  /*4e80*/  UIADD3 UR16, UPT, UPT, UR20, UR17, UR16 ;  /* 0x0000001114107290 */ /* 0x000fe2000fffe010 */
[----:B------:R-:W-:Y:S01]  /*4e90*/  IMAD.WIDE R180, R42, 0x4, R140 ;  /* 0x000000042ab47825 */ /* 0x000fe200078e028c */
[----:B------:R-:W-:Y:S01]  /*4ea0*/  UIADD3 UR6, UPT, UPT, UR8, UR7, UR6 ;  /* 0x0000000708067290 */ /* 0x000fe2000fffe006 */
[----:B------:R-:W-:Y:S01]  /*4eb0*/  LDGSTS.E [R247+0x1500], desc[UR40][R178.64], P5 ;  /* 0x01500000b2f77fae */ /* 0x000fe2000a9a1028 */
[----:B------:R-:W-:Y:S01]  /*4ec0*/  USHF.L.U32 UR7, UR16, 0x8, URZ ;  /* 0x0000000810077899 */ /* 0x000fe200080006ff */
[----:B------:R-:W-:Y:S01]  /*4ed0*/  IMAD R83, R96, R7, RZ ;  /* 0x0000000760537224 */ /* 0x000fe200078e02ff */
[----:B------:R-:W-:Y:S01]  /*4ee0*/  ULEA UR4, UR4, UR5, 0xc ;  /* 0x0000000504047291 */ /* 0x000fe2000f8e60ff */
[----:B------:R-:W-:Y:S01]  /*4ef0*/  LDGSTS.E [R247+0x1580], desc[UR40][R180.64], P5 ;  /* 0x01580000b4f77fae */ /* 0x000fe2000a9a1028 */
[----:B------:R-:W-:Y:S01]  /*4f00*/  LOP3.LUT P5, RZ, R41, 0x1, RZ, 0xc0, !PT ;  /* 0x0000000129ff7812 */ /* 0x000fe200078ac0ff */
[----:B-1----:R-:W-:Y:S01]  /*4f10*/  IMAD R42, R6, 0x19, RZ ;  /* 0x00000019062a7824 */ /* 0x002fe200078e02ff */
[----:B------:R-:W-:Y:S01]  /*4f20*/  ULOP3.LUT UR7, UR7, 0xf00, URZ, 0xe2, !UPT ;  /* 0x00000f0007077892 */ /* 0x000fe2000f8ee2ff */
[----:B------:R-:W-:Y:S01]  /*4f30*/  VIADD R41, R12, 0xfffffffc ;  /* 0xfffffffc0c297836 */ /* 0x000fe20000000000 */
[----:B------:R-:W1:Y:S01]  /*4f40*/  LDCU UR5, c[0x0][0x3b0] ;  /* 0x00007600ff0577ac */ /* 0x000e620008000800 */
[----:B------:R-:W-:Y:S01]  /*4f50*/  IMAD.WIDE R182, R42, 0x4, R8 ;  /* 0x000000042ab67825 */ /* 0x000fe200078e0208 */
[----:B------:R2:W-:Y:S01]  /*4f60*/  STL [R1+0x18c], R42 ;  /* 0x00018c2a01007387 */ /* 0x0005e20000100800 */
[----:B------:R-:W-:-:S02]  /*4f70*/  ULEA UR6, UR6, UR7, 0xc ;  /* 0x0000000706067291 */ /* 0x000fc4000f8e60ff */
[----:B------:R-:W-:Y:S01]  /*4f80*/  IMAD.WIDE R184, R42, 0x4, R140 ;  /* 0x000000042ab87825 */ /* 0x000fe200078e028c */
[----:B------:R-:W-:Y:S04]  /*4f90*/  LDGSTS.E [R247+0x1900], desc[UR40][R182.64], P4 ;  /* 0x01900000b6f77fae */ /* 0x000fe8000a1a1028 */
[----:B------:R-:W-:Y:S01]  /*4fa0*/  LDGSTS.E [R247+0x1980], desc[UR40][R184.64], P4 ;  /* 0x01980000b8f77fae */ /* 0x000fe2000a1a1028 */
[----:B------:R-:W-:Y:S01]  /*4fb0*/  ISETP.GE.U32.AND P4, PT, R41, 0x7fffffdd, PT ;  /* 0x7fffffdd2900780c */ /* 0x000fe20003f86070 */
[C---:B--2---:R-:W-:Y:S02]  /*4fc0*/  IMAD R42, R6.reuse, 0x1d, RZ ;  /* 0x0000001d062a7824 */ /* 0x044fe400078e02ff */
[----:B------:R-:W-:Y:S02]  /*4fd0*/  IMAD.SHL.U32 R41, R6, 0x2, RZ ;  /* 0x0000000206297824 */ /* 0x000fe400078e00ff */
[C---:B------:R-:W-:Y:S01]  /*4fe0*/  IMAD.WIDE R186, R42.reuse, 0x4, R8 ;  /* 0x000000042aba7825 */ /* 0x040fe200078e0208 */
[----:B------:R2:W-:Y:S03]  /*4ff0*/  STL [R1+0x180], R42 ;  /* 0x0001802a01007387 */ /* 0x0005e60000100800 */
[----:B------:R-:W-:Y:S01]  /*5000*/  IMAD.WIDE R188, R42, 0x4, R140 ;  /* 0x000000042abc7825 */ /* 0x000fe200078e028c */
[----:B------:R-:W-:Y:S03]  /*5010*/  LDGSTS.E [R247+0x1d00], desc[UR40][R186.64], P5 ;  /* 0x01d00000baf77fae */ /* 0x000fe6000a9a1028 */
[----:B------:R-:W-:Y:S01]  /*5020*/  IMAD.WIDE R86, R41, 0x4, R8 ;  /* 0x0000000429567825 */ /* 0x000fe200078e0208 */
[----:B------:R-:W-:Y:S03]  /*5030*/  LDGSTS.E [R247+0x1d80], desc[UR40][R188.64], P5 ;  /* 0x01d80000bcf77fae */ /* 0x000fe6000a9a1028 */
[----:B--2---:R-:W-:Y:S01]  /*5040*/  VIADD R42, R12, 0xfffffff8 ;  /* 0xfffffff80c2a7836 */ /* 0x004fe20000000000 */
[----:B------:R-:W-:Y:S01]  /*5050*/  STL.64 [R1+0x40], R86 ;  /* 0x0000405601007387 */ /* 0x000fe20000100a00 */
[----:B-1----:R-:W-:-:S02]  /*5060*/  IMAD R81, R81, UR5, RZ ;  /* 0x0000000551517c24 */ /* 0x002fc4000f8e02ff */
[----:B------:R-:W-:Y:S01]  /*5070*/  IMAD R65, R65, UR5, RZ ;  /* 0x0000000541417c24 */ /* 0x000fe2000f8e02ff */
[----:B------:R-:W-:Y:S01]  /*5080*/  ISETP.GE.U32.AND P5, PT, R42, 0x7fffffd9, PT ;  /* 0x7fffffd92a00780c */ /* 0x000fe20003fa6070 */
[----:B------:R-:W-:Y:S01]  /*5090*/  IMAD.WIDE R42, R41, 0x4, R140 ;  /* 0x00000004292a7825 */ /* 0x000fe200078e028c */
[----:B------:R-:W-:Y:S03]  /*50a0*/  LDGSTS.E [R246+0x200], desc[UR40][R86.64], !P0 ;  /* 0x0020000056f67fae */ /* 0x000fe6000c1a1028 */
[C---:B------:R-:W-:Y:S01]  /*50b0*/  VIADD R41, R12.reuse, 0xfffffff4 ;  /* 0xfffffff40c297836 */ /* 0x040fe20000000000 */
[----:B------:R1:W-:Y:S01]  /*50c0*/  STL.64 [R1+0x38], R42 ;  /* 0x0000382a01007387 */ /* 0x0003e20000100a00 */
[----:B------:R-:W-:Y:S02]  /*50d0*/  IMAD R73, R73, UR5, RZ ;  /* 0x0000000549497c24 */ /* 0x000fe4000f8e02ff */
[----:B------:R-:W-:Y:S01]  /*50e0*/  IMAD R49, R49, UR5, RZ ;  /* 0x0000000531317c24 */ /* 0x000fe2000f8e02ff */
[----:B------:R1:W-:Y:S01]  /*50f0*/  LDGSTS.E [R246+0x280], desc[UR40][R42.64], !P0 ;  /* 0x002800002af67fae */ /* 0x0003e2000c1a1028 */
[----:B------:R-:W-:Y:S01]  /*5100*/  ISETP.GE.U32.AND P0, PT, R41, 0x7fffffd5, PT ;  /* 0x7fffffd52900780c */ /* 0x000fe20003f06070 */
[----:B------:R-:W-:-:S02]  /*5110*/  VIADD R41, R12, 0xfffffff0 ;  /* 0xfffffff00c297836 */ /* 0x000fc40000000000 */
[----:B------:R-:W-:Y:S01]  /*5120*/  STL [R1+0x1cc], R82 ;  /* 0x0001cc5201007387 */ /* 0x000fe20000100800 */
[----:B------:R-:W-:Y:S02]  /*5130*/  VIADD R12, R12, 0x1f ;  /* 0x0000001f0c0c7836 */ /* 0x000fe40000000000 */
[----:B------:R-:W-:Y:S02]  /*5140*/  IMAD R57, R57, UR5, RZ ;  /* 0x0000000539397c24 */ /* 0x000fe4000f8e02ff */
[----:B------:R-:W-:Y:S02]  /*5150*/  IMAD R47, R47, UR5, RZ ;  /* 0x000000052f2f7c24 */ /* 0x000fe4000f8e02ff */
[----:B------:R-:W-:Y:S02]  /*5160*/  IMAD R48, R48, UR5, RZ ;  /* 0x0000000530307c24 */ /* 0x000fe4000f8e02ff */
[----:B-1----:R-:W-:-:S04]  /*5170*/  IMAD.WIDE R42, R82, 0x4, R8 ;  /* 0x00000004522a7825 */ /* 0x002fc800078e0208 */
[----:B------:R-:W-:Y:S01]  /*5180*/  IMAD R80, R80, UR5, RZ ;  /* 0x0000000550507c24 */ /* 0x000fe2000f8e02ff */
[----:B------:R1:W-:Y:S01]  /*5190*/  STL.64 [R1], R42 ;  /* 0x0000002a01007387 */ /* 0x0003e20000100a00 */
[----:B------:R-:W-:Y:S02]  /*51a0*/  IMAD R46, R46, UR5, RZ ;  /* 0x000000052e2e7c24 */ /* 0x000fe4000f8e02ff */
[----:B------:R-:W-:Y:S01]  /*51b0*/  IMAD R64, R64, UR5, RZ ;  /* 0x0000000540407c24 */ /* 0x000fe2000f8e02ff */
[----:B------:R1:W-:Y:S01]  /*51c0*/  LDGSTS.E [R246+0x600], desc[UR40][R42.64], !P6 ;  /* 0x006000002af67fae */ /* 0x0003e2000f1a1028 */
[----:B------:R-:W-:Y:S02]  /*51d0*/  IMAD R72, R72, UR5, RZ ;  /* 0x0000000548487c24 */ /* 0x000fe4000f8e02ff */
[----:B------:R-:W-:Y:S01]  /*51e0*/  IMAD R45, R45, UR5, RZ ;  /* 0x000000052d2d7c24 */ /* 0x000fe2000f8e02ff */
[----:B------:R-:W-:Y:S01]  /*51f0*/  LDGSTS.E [R246+0x680], desc[UR40][R190.64], !P6 ;  /* 0x00680000bef67fae */ /* 0x000fe2000f1a1028 */
[----:B------:R-:W-:Y:S01]  /*5200*/  ISETP.GE.U32.AND P6, PT, R41, 0x7fffffd1, PT ;  /* 0x7fffffd12900780c */ /* 0x000fe20003fc6070 */
[----:B------:R-:W-:Y:S01]  /*5210*/  IMAD R56, R56, UR5, RZ ;  /* 0x0000000538387c24 */ /* 0x000fe2000f8e02ff */
[----:B------:R-:W-:Y:S01]  /*5220*/  SHF.R.U32.HI R41, RZ, 0xd, R15 ;  /* 0x0000000dff297819 */ /* 0x000fe2000001160f */
[----:B------:R2:W-:Y:S01]  /*5230*/  STL [R1+0x48], R12 ;  /* 0x0000480c01007387 */ /* 0x0005e20000100800 */
[----:B------:R-:W-:-:S02]  /*5240*/  IMAD R39, R39, UR5, RZ ;  /* 0x0000000527277c24 */ /* 0x000fc4000f8e02ff */
[----:B------:R-:W-:Y:S02]  /*5250*/  IMAD R44, R44, UR5, RZ ;  /* 0x000000052c2c7c24 */ /* 0x000fe4000f8e02ff */
[C---:B-1----:R-:W-:Y:S02]  /*5260*/  IMAD R43, R6.reuse, 0xa, RZ ;  /* 0x0000000a062b7824 */ /* 0x042fe400078e02ff */
[----:B------:R-:W-:Y:S02]  /*5270*/  IMAD R42, R6, 0xe, RZ ;  /* 0x0000000e062a7824 */ /* 0x000fe400078e02ff */
[C---:B------:R-:W-:Y:S01]  /*5280*/  IMAD.WIDE R192, R43.reuse, 0x4, R8 ;  /* 0x000000042bc07825 */ /* 0x040fe200078e0208 */
[----:B------:R-:W-:Y:S03]  /*5290*/  STL [R1+0x1bc], R43 ;  /* 0x0001bc2b01007387 */ /* 0x000fe60000100800 */
[----:B------:R-:W-:Y:S01]  /*52a0*/  IMAD.WIDE R194, R43, 0x4, R140 ;  /* 0x000000042bc27825 */ /* 0x000fe200078e028c */
[----:B------:R-:W-:Y:S03]  /*52b0*/  LDGSTS.E [R246+0xa00], desc[UR40][R192.64], !P3 ;  /* 0x00a00000c0f67fae */ /* 0x000fe6000d9a1028 */
[----:B------:R-:W-:Y:S01]  /*52c0*/  IMAD.WIDE R196, R42, 0x4, R8 ;  /* 0x000000042ac47825 */ /* 0x000fe200078e0208 */
[----:B------:R-:W-:Y:S01]  /*52d0*/  LDGSTS.E [R246+0xa80], desc[UR40][R194.64], !P3 ;  /* 0x00a80000c2f67fae */ /* 0x000fe2000d9a1028 */
[----:B------:R-:W-:-:S02]  /*52e0*/  ISETP.GT.AND P3, PT, R12, 0x1f, PT ;  /* 0x0000001f0c00780c */ /* 0x000fc40003f64270 */
[----:B------:R-:W-:Y:S01]  /*52f0*/  IMAD.WIDE R198, R42, 0x4, R140 ;  /* 0x000000042ac67825 */ /* 0x000fe200078e028c */
[----:B------:R-:W-:Y:S01]  /*5300*/  LDGSTS.E [R246+0xe00], desc[UR40][R196.64], !P2 ;  /* 0x00e00000c4f67fae */ /* 0x000fe2000d1a1028 */
[----:B--2---:R-:W-:Y:S02]  /*5310*/  SEL R12, RZ, 0x4, !P3 ;  /* 0x00000004ff0c7807 */ /* 0x004fe40005800000 */
[----:B------:R-:W-:Y:S01]  /*5320*/  LOP3.LUT P3, RZ, R41, 0x1, RZ, 0xc0, !PT ;  /* 0x0000000129ff7812 */ /* 0x000fe2000786c0ff */
[----:B------:R-:W-:Y:S01]  /*5330*/  LDGSTS.E [R246+0xe80], desc[UR40][R198.64], !P2 ;  /* 0x00e80000c6f67fae */ /* 0x000fe2000d1a1028 */
[----:B------:R-:W-:Y:S01]  /*5340*/  ISETP.GE.AND P2, PT, R96, UR28, PT ;  /* 0x0000001c60007c0c */ /* 0x000fe2000bf46270 */
[----:B------:R-:W-:Y:S02]  /*5350*/  IMAD R41, R6, 0x16, RZ ;  /* 0x0000001606297824 */ /* 0x000fe400078e02ff */
[----:B------:R1:W-:Y:S01]  /*5360*/  STL [R1+0x1ac], R42 ;  /* 0x0001ac2a01007387 */ /* 0x0003e20000100800 */
[----:B------:R-:W-:Y:S01]  /*5370*/  SEL R12, R12, RZ, !P2 ;  /* 0x000000ff0c0c7207 */ /* 0x000fe20005000000 */
[----:B------:R-:W-:-:S03]  /*5380*/  IMAD.WIDE R212, R41, 0x4, R8 ;  /* 0x0000000429d47825 */ /* 0x000fc600078e0208 */
[----:B------:R-:W-:Y:S01]  /*5390*/  ISETP.NE.U32.AND P2, PT, R12, RZ, PT ;  /* 0x000000ff0c00720c */ /* 0x000fe20003f45070 */
[----:B------:R-:W-:Y:S01]  /*53a0*/  IMAD.WIDE R214, R41, 0x4, R140 ;  /* 0x0000000429d67825 */ /* 0x000fe200078e028c */
[----:B------:R-:W-:-:S03]  /*53b0*/  SHF.R.U32.HI R12, RZ, 0x9, R15 ;  /* 0x00000009ff0c7819 */ /* 0x000fc6000001160f */
[----:B-1----:R-:W-:Y:S02]  /*53c0*/  IMAD R42, R6, 0x12, RZ ;  /* 0x00000012062a7824 */ /* 0x002fe400078e02ff */
[----:B------:R-:W-:Y:S02]  /*53d0*/  IMAD R79, R79, UR5, RZ ;  /* 0x000000054f4f7c24 */ /* 0x000fe4000f8e02ff */
[C---:B------:R-:W-:Y:S01]  /*53e0*/  IMAD.WIDE R208, R42.reuse, 0x4, R8 ;  /* 0x000000042ad07825 */ /* 0x040fe200078e0208 */
[----:B------:R1:W-:Y:S03]  /*53f0*/  STL [R1+0x1a0], R42 ;  /* 0x0001a02a01007387 */ /* 0x0003e60000100800 */
[----:B------:R-:W-:Y:S01]  /*5400*/  IMAD.WIDE R210, R42, 0x4, R140 ;  /* 0x000000042ad27825 */ /* 0x000fe200078e028c */
[----:B------:R-:W-:Y:S03]  /*5410*/  LDGSTS.E [R246+0x1200], desc[UR40][R208.64], P3 ;  /* 0x01200000d0f67fae */ /* 0x000fe600099a1028 */
[----:B------:R-:W-:Y:S01]  /*5420*/  IMAD R38, R38, UR5, RZ ;  /* 0x0000000526267c24 */ /* 0x000fe2000f8e02ff */
[----:B------:R-:W-:Y:S01]  /*5430*/  LDGSTS.E [R246+0x1280], desc[UR40][R210.64], P3 ;  /* 0x01280000d2f67fae */ /* 0x000fe200099a1028 */
[----:B------:R-:W-:Y:S01]  /*5440*/  LOP3.LUT P3, RZ, R12, 0x1, RZ, 0xc0, !PT ;  /* 0x000000010cff7812 */ /* 0x000fe2000786c0ff */
[----:B-1----:R-:W-:Y:S01]  /*5450*/  IMAD.WIDE R42, R13, 0x4, R8 ;  /* 0x000000040d2a7825 */ /* 0x002fe200078e0208 */
[----:B------:R-:W-:Y:S01]  /*5460*/  SHF.R.U32.HI R12, RZ, 0x5, R15 ;  /* 0x00000005ff0c7819 */ /* 0x000fe2000001160f */
[----:B------:R1:W-:Y:S02]  /*5470*/  STL [R1+0x194], R41 ;  /* 0x0001942901007387 */ /* 0x0003e40000100800 */
[----:B------:R-:W-:-:S02]  /*5480*/  IMAD R63, R63, UR5, RZ ;  /* 0x000000053f3f7c24 */ /* 0x000fc4000f8e02ff */
[----:B------:R-:W-:Y:S02]  /*5490*/  IMAD R71, R71, UR5, RZ ;  /* 0x0000000547477c24 */ /* 0x000fe4000f8e02ff */
[----:B------:R-:W-:Y:S02]  /*54a0*/  IMAD R37, R37, UR5, RZ ;  /* 0x0000000525257c24 */ /* 0x000fe4000f8e02ff */
[----:B------:R-:W-:Y:S02]  /*54b0*/  IMAD R55, R55, UR5, RZ ;  /* 0x0000000537377c24 */ /* 0x000fe4000f8e02ff */
[----:B------:R-:W-:Y:S01]  /*54c0*/  LDGSTS.E [R246+0x1600], desc[UR40][R212.64], P3 ;  /* 0x01600000d4f67fae */ /* 0x000fe200099a1028 */
[----:B-1----:R-:W-:Y:S02]  /*54d0*/  IMAD R41, R6, 0x1a, RZ ;  /* 0x0000001a06297824 */ /* 0x002fe400078e02ff */
[----:B------:R-:W-:Y:S01]  /*54e0*/  IMAD R35, R35, UR5, RZ ;  /* 0x0000000523237c24 */ /* 0x000fe2000f8e02ff */
[----:B------:R-:W-:Y:S01]  /*54f0*/  LDGSTS.E [R246+0x1680], desc[UR40][R214.64], P3 ;  /* 0x01680000d6f67fae */ /* 0x000fe200099a1028 */
[----:B------:R-:W-:Y:S01]  /*5500*/  LOP3.LUT P3, RZ, R12, 0x1, RZ, 0xc0, !PT ;  /* 0x000000010cff7812 */ /* 0x000fe2000786c0ff */
[C---:B------:R-:W-:Y:S01]  /*5510*/  IMAD.WIDE R216, R41.reuse, 0x4, R8 ;  /* 0x0000000429d87825 */ /* 0x040fe200078e0208 */
[----:B------:R-:W-:Y:S01]  /*5520*/  SHF.R.U32.HI R12, RZ, 0x1, R15 ;  /* 0x00000001ff0c7819 */ /* 0x000fe2000001160f */
[----:B------:R1:W-:Y:S02]  /*5530*/  STL [R1+0x188], R41 ;  /* 0x0001882901007387 */ /* 0x0003e40000100800 */
[----:B------:R-:W-:-:S02]  /*5540*/  IMAD.WIDE R218, R41, 0x4, R140 ;  /* 0x0000000429da7825 */ /* 0x000fc400078e028c */
[----:B------:R2:W-:Y:S02]  /*5550*/  STL [R1+0x17c], R14 ;  /* 0x00017c0e01007387 */ /* 0x0005e40000100800 */
[----:B------:R-:W-:Y:S02]  /*5560*/  IMAD R36, R36, UR5, RZ ;  /* 0x0000000524247c24 */ /* 0x000fe4000f8e02ff */
[----:B------:R-:W-:Y:S02]  /*5570*/  IMAD R78, R78, UR5, RZ ;  /* 0x000000054e4e7c24 */ /* 0x000fe4000f8e02ff */
[----:B------:R-:W-:Y:S01]  /*5580*/  LDGSTS.E [R246+0x1a00], desc[UR40][R216.64], P3 ;  /* 0x01a00000d8f67fae */ /* 0x000fe200099a1028 */
[----:B-1----:R-:W-:-:S03]  /*5590*/  IMAD.WIDE R40, R13, 0x4, R140 ;  /* 0x000000040d287825 */ /* 0x002fc600078e028c */
[----:B------:R-:W-:Y:S01]  /*55a0*/  LDGSTS.E [R246+0x1a80], desc[UR40][R218.64], P3 ;  /* 0x01a80000daf67fae */ /* 0x000fe200099a1028 */
[----:B------:R-:W-:Y:S01]  /*55b0*/  LOP3.LUT P3, RZ, R12, 0x1, RZ, 0xc0, !PT ;  /* 0x000000010cff7812 */ /* 0x000fe2000786c0ff */
[C---:B--2---:R-:W-:Y:S01]  /*55c0*/  IMAD R14, R6.reuse, 0x7, RZ ;  /* 0x00000007060e7824 */ /* 0x044fe200078e02ff */
[----:B------:R-:W-:Y:S01]  /*55d0*/  SHF.R.U32.HI R12, RZ, 0x4, R15 ;  /* 0x00000004ff0c7819 */ /* 0x000fe2000001160f */
[----:B------:R-:W-:Y:S02]  /*55e0*/  IMAD R13, R6, 0xb, RZ ;  /* 0x0000000b060d7824 */ /* 0x000fe400078e02ff */
[C---:B------:R-:W-:Y:S01]  /*55f0*/  IMAD.WIDE R224, R14.reuse, 0x4, R8 ;  /* 0x000000040ee07825 */ /* 0x040fe200078e0208 */
[----:B------:R1:W-:Y:S03]  /*5600*/  STL [R1+0x1c8], R14 ;  /* 0x0001c80e01007387 */ /* 0x0003e60000100800 */
[----:B------:R-:W-:Y:S01]  /*5610*/  IMAD.WIDE R226, R14, 0x4, R140 ;  /* 0x000000040ee27825 */ /* 0x000fe200078e028c */
[----:B------:R2:W-:Y:S03]  /*5620*/  STL.64 [R1+0x30], R42 ;  /* 0x0000302a01007387 */ /* 0x0005e60000100a00 */
[C---:B------:R-:W-:Y:S01]  /*5630*/  IMAD.WIDE R230, R13.reuse, 0x4, R8 ;  /* 0x000000040de67825 */ /* 0x040fe200078e0208 */
[----:B------:R-:W-:Y:S01]  /*5640*/  LDGSTS.E [R246+0x1e00], desc[UR40][R220.64], P3 ;  /* 0x01e00000dcf67fae */ /* 0x000fe200099a1028 */
[----:B-1----:R-:W1:Y:S02]  /*5650*/  LDC R14, c[0x0][0x3a0] ;  /* 0x0000e800ff0e7b82 */ /* 0x002e640000000800 */
[----:B------:R-:W-:Y:S01]  /*5660*/  IMAD.WIDE R232, R13, 0x4, R140 ;  /* 0x000000040de87825 */ /* 0x000fe200078e028c */
[----:B------:R-:W-:Y:S01]  /*5670*/  LDGSTS.E [R246+0x1e80], desc[UR40][R222.64], P3 ;  /* 0x01e80000def67fae */ /* 0x000fe200099a1028 */
[----:B------:R-:W-:-:S02]  /*5680*/  LOP3.LUT P3, RZ, R12, 0x1, RZ, 0xc0, !PT ;  /* 0x000000010cff7812 */ /* 0x000fc4000786c0ff */
[--C-:B------:R-:W-:Y:S01]  /*5690*/  SHF.R.U32.HI R12, RZ, 0x8, R15.reuse ;  /* 0x00000008ff0c7819 */ /* 0x100fe2000001160f */
[----:B------:R2:W-:Y:S01]  /*56a0*/  LDGSTS.E [R207+0x300], desc[UR40][R42.64], !P4 ;  /* 0x003000002acf7fae */ /* 0x0005e2000e1a1028 */
[----:B------:R-:W-:Y:S01]  /*56b0*/  SHF.R.U32.HI R15, RZ, 0xc, R15 ;  /* 0x0000000cff0f7819 */ /* 0x000fe2000001160f */
[----:B------:R-:W-:Y:S02]  /*56c0*/  IMAD R34, R34, UR5, RZ ;  /* 0x0000000522227c24 */ /* 0x000fe4000f8e02ff */
[----:B------:R3:W-:Y:S01]  /*56d0*/  STL.64 [R1+0x28], R40 ;  /* 0x0000282801007387 */ /* 0x0007e20000100a00 */
[----:B------:R-:W-:Y:S02]  /*56e0*/  IMAD R62, R62, UR5, RZ ;  /* 0x000000053e3e7c24 */ /* 0x000fe4000f8e02ff */
[----:B------:R-:W-:Y:S01]  /*56f0*/  IMAD R70, R70, UR5, RZ ;  /* 0x0000000546467c24 */ /* 0x000fe2000f8e02ff */
[----:B------:R3:W-:Y:S01]  /*5700*/  LDGSTS.E [R207+0x380], desc[UR40][R40.64], !P4 ;  /* 0x0038000028cf7fae */ /* 0x0007e2000e1a1028 */
[----:B------:R-:W-:Y:S01]  /*5710*/  LOP3.LUT P4, RZ, R12, 0x1, RZ, 0xc0, !PT ;  /* 0x000000010cff7812 */ /* 0x000fe2000788c0ff */
[----:B------:R-:W-:Y:S01]  /*5720*/  IMAD R12, R6, 0xf, RZ ;  /* 0x0000000f060c7824 */ /* 0x000fe200078e02ff */
[----:B--2---:R-:W2:Y:S01]  /*5730*/  LDC R42, c[0x0][0x3a0] ;  /* 0x0000e800ff2a7b82 */ /* 0x004ea20000000800 */
[----:B------:R-:W-:Y:S02]  /*5740*/  LDGSTS.E [R207+0x700], desc[UR40][R224.64], !P5 ;  /* 0x00700000e0cf7fae */ /* 0x000fe4000e9a1028 */
[----:B------:R-:W-:-:S02]  /*5750*/  IMAD.WIDE R234, R12, 0x4, R8 ;  /* 0x000000040cea7825 */ /* 0x000fc400078e0208 */
[----:B------:R-:W-:Y:S01]  /*5760*/  LDGSTS.E [R207+0x780], desc[UR40][R226.64], !P5 ;  /* 0x00780000e2cf7fae */ /* 0x000fe2000e9a1028 */
[----:B------:R-:W-:Y:S01]  /*5770*/  IADD3 R228, P5, PT, R203, R4, RZ ;  /* 0x00000004cbe47210 */ /* 0x000fe20007fbe0ff */
[----:B-1----:R-:W-:Y:S01]  /*5780*/  VIADD R14, R14, 0xffffffc7 ;  /* 0xffffffc70e0e7836 */ /* 0x002fe20000000000 */
[----:B---3--:R-:W1:Y:S01]  /*5790*/  LDC R40, c[0x0][0x3a0] ;  /* 0x0000e800ff287b82 */ /* 0x008e620000000800 */
[----:B------:R3:W-:Y:S01]  /*57a0*/  STL [R1+0x1b8], R13 ;  /* 0x0001b80d01007387 */ /* 0x0007e20000100800 */
[----:B------:R-:W-:Y:S01]  /*57b0*/  LEA.HI.X.SX32 R229, R100, R5, 0x2, P5 ;  /* 0x0000000564e57211 */ /* 0x000fe200028f16ff */
[----:B------:R-:W-:Y:S01]  /*57c0*/  IMAD R43, R6, 0x13, RZ ;  /* 0x00000013062b7824 */ /* 0x000fe200078e02ff */
[----:B------:R-:W-:Y:S01]  /*57d0*/  LOP3.LUT P5, RZ, R15, 0x1, RZ, 0xc0, !PT ;  /* 0x000000010fff7812 */ /* 0x000fe200078ac0ff */
[----:B------:R-:W-:Y:S01]  /*57e0*/  LDGSTS.E [R207+0xb00], desc[UR40][R230.64], !P0 ;  /* 0x00b00000e6cf7fae */ /* 0x000fe2000c1a1028 */
[----:B------:R-:W-:Y:S02]  /*57f0*/  IMAD R243, R77, UR5, RZ ;  /* 0x000000054df37c24 */ /* 0x000fe4000f8e02ff */
[----:B------:R-:W4:Y:S01]  /*5800*/  LDC R41, c[0x0][0x3a0] ;  /* 0x0000e800ff297b82 */ /* 0x000f220000000800 */
[----:B------:R-:W-:Y:S01]  /*5810*/  LDGSTS.E [R207+0xb80], desc[UR40][R232.64], !P0 ;  /* 0x00b80000e8cf7fae */ /* 0x000fe2000c1a1028 */
[----:B------:R-:W-:-:S02]  /*5820*/  IMAD R33, R33, UR5, RZ ;  /* 0x0000000521217c24 */ /* 0x000fc4000f8e02ff */
[----:B---3--:R-:W-:Y:S01]  /*5830*/  IMAD.WIDE R12, R12, 0x4, R228 ;  /* 0x000000040c0c7825 */ /* 0x008fe200078e02e4 */
[----:B------:R-:W-:Y:S03]  /*5840*/  LDGSTS.E [R207+0xf00], desc[UR40][R234.64], !P6 ;  /* 0x00f00000eacf7fae */ /* 0x000fe6000f1a1028 */
[----:B--2---:R-:W-:Y:S01]  /*5850*/  VIADD R15, R42, 0xffffffc6 ;  /* 0xffffffc62a0f7836 */ /* 0x004fe20000000000 */
[----:B------:R2:W-:Y:S01]  /*5860*/  LDGSTS.E [R207+0xf80], desc[UR40][R12.64], !P6 ;  /* 0x00f800000ccf7fae */ /* 0x0005e2000f1a1028 */
[----:B------:R-:W-:Y:S01]  /*5870*/  ISETP.GE.U32.AND P6, PT, R14, 0x7fffffa8, PT ;  /* 0x7fffffa80e00780c */ /* 0x000fe20003fc6070 */
[----:B------:R-:W-:Y:S02]  /*5880*/  IMAD R42, R6, 0x17, RZ ;  /* 0x00000017062a7824 */ /* 0x000fe400078e02ff */
[----:B------:R-:W-:Y:S01]  /*5890*/  ISETP.GE.U32.AND P0, PT, R15, 0x7fffffa7, PT ;  /* 0x7fffffa70f00780c */ /* 0x000fe20003f06070 */
[----:B------:R3:W-:Y:S01]  /*58a0*/  STL [R1+0x5c], R83 ;  /* 0x00005c5301007387 */ /* 0x0007e20000100800 */
[----:B------:R-:W-:Y:S01]  /*58b0*/  SEL R14, RZ, 0x7fff8, P6 ;  /* 0x0007fff8ff0e7807 */ /* 0x000fe20003000000 */
[----:B-1----:R-:W-:-:S02]  /*58c0*/  VIADD R40, R40, 0xffffffc0 ;  /* 0xffffffc028287836 */ /* 0x002fc40000000000 */
[----:B------:R-:W-:Y:S01]  /*58d0*/  STL [R1+0x164], R81 ;  /* 0x0001645101007387 */ /* 0x000fe20000100800 */
[----:B------:R-:W-:Y:S01]  /*58e0*/  IMAD R242, R75, UR5, RZ ;  /* 0x000000054bf27c24 */ /* 0x000fe2000f8e02ff */
[----:B--2---:R-:W-:Y:S02]  /*58f0*/  SEL R13, RZ, 0x4, P0 ;  /* 0x00000004ff0d7807 */ /* 0x004fe40000000000 */
[----:B------:R-:W-:Y:S01]  /*5900*/  STL [R1+0x160], R80 ;  /* 0x0001605001007387 */ /* 0x000fe20000100800 */
[----:B------:R-:W-:Y:S01]  /*5910*/  ISETP.GE.U32.AND P0, PT, R40, 0x7fffffa1, PT ;  /* 0x7fffffa12800780c */ /* 0x000fe20003f06070 */
[----:B----4-:R-:W-:Y:S01]  /*5920*/  VIADD R12, R41, 0xffffffc2 ;  /* 0xffffffc2290c7836 */ /* 0x010fe20000000000 */
[----:B------:R-:W-:Y:S01]  /*5930*/  IADD3 R14, PT, PT, R14, UR12, R13 ;  /* 0x0000000c0e0e7c10 */ /* 0x000fe2000fffe00d */
[----:B------:R-:W-:Y:S01]  /*5940*/  STL [R1+0x114], R79 ;  /* 0x0001144f01007387 */ /* 0x000fe20000100800 */
[----:B------:R-:W-:Y:S01]  /*5950*/  SEL R15, RZ, 0x1, P0 ;  /* 0x00000001ff0f7807 */ /* 0x000fe20000000000 */
[----:B------:R-:W-:Y:S01]  /*5960*/  IMAD R54, R54, UR5, RZ ;  /* 0x0000000536367c24 */ /* 0x000fe2000f8e02ff */
[----:B------:R-:W-:Y:S01]  /*5970*/  ISETP.GE.U32.AND P6, PT, R12, 0x7fffffa3, PT ;  /* 0x7fffffa30c00780c */ /* 0x000fe20003fc6070 */
[----:B------:R-:W-:Y:S01]  /*5980*/  STL [R1+0x110], R78 ;  /* 0x0001104e01007387 */ /* 0x000fe20000100800 */
[----:B------:R-:W-:Y:S01]  /*5990*/  LOP3.LUT R40, R0, 0xff, RZ, 0xc0, !PT ;  /* 0x000000ff00287812 */ /* 0x000fe200078ec0ff */
[----:B------:R-:W-:Y:S01]  /*59a0*/  VIADD R15, R15, UR23 ;  /* 0x000000170f0f7c36 */ /* 0x000fe20008000000 */
[----:B------:R-:W-:Y:S01]  /*59b0*/  SEL R12, RZ, 0x4, P6 ;  /* 0x00000004ff0c7807 */ /* 0x000fe20003000000 */
[----:B------:R-:W-:Y:S01]  /*59c0*/  IMAD R204, R74, UR5, RZ ;  /* 0x000000054acc7c24 */ /* 0x000fe2000f8e02ff */
[----:B------:R-:W-:Y:S01]  /*59d0*/  IADD3 R236, P6, PT, R206, R4, RZ ;  /* 0x00000004ceec7210 */ /* 0x000fe20007fde0ff */
[----:B------:R-:W-:Y:S01]  /*59e0*/  VIADD R41, R40, UR6 ;  /* 0x0000000628297c36 */ /* 0x000fe20008000000 */
[----:B------:R-:W-:Y:S01]  /*59f0*/  LOP3.LUT R15, R15, 0x3, RZ, 0xc0, !PT ;  /* 0x000000030f0f7812 */ /* 0x000fe200078ec0ff */
[----:B------:R-:W-:Y:S01]  /*5a00*/  STL [R1+0x10c], R243 ;  /* 0x00010cf301007387 */ /* 0x000fe20000100800 */
[----:B------:R-:W-:Y:S01]  /*5a10*/  LEA.HI.X.SX32 R237, R98, R5, 0x2, P6 ;  /* 0x0000000562ed7211 */ /* 0x000fe200030f16ff */
[----:B------:R-:W-:Y:S01]  /*5a20*/  IMAD R31, R31, UR5, RZ ;  /* 0x000000051f1f7c24 */ /* 0x000fe2000f8e02ff */
[----:B------:R-:W-:Y:S01]  /*5a30*/  IADD3 R15, PT, PT, R15, UR22, R12 ;  /* 0x000000160f0f7c10 */ /* 0x000fe2000fffe00c */
[----:B------:R-:W-:Y:S01]  /*5a40*/  IMAD R32, R32, UR5, RZ ;  /* 0x0000000520207c24 */ /* 0x000fe2000f8e02ff */
[----:B------:R-:W1:Y:S01]  /*5a50*/  LDC.64 R12, c[0x0][0x388] ;  /* 0x0000e200ff0c7b82 */ /* 0x000e620000000a00 */
[----:B------:R-:W-:Y:S01]  /*5a60*/  IMAD R30, R30, UR5, RZ ;  /* 0x000000051e1e7c24 */ /* 0x000fe2000f8e02ff */
[----:B------:R-:W-:Y:S01]  /*5a70*/  LOP3.LUT R15, R15, 0xf, RZ, 0xc0, !PT ;  /* 0x0000000f0f0f7812 */ /* 0x000fe200078ec0ff */
[----:B------:R-:W-:-:S02]  /*5a80*/  IMAD R69, R69, UR5, RZ ;  /* 0x0000000545457c24 */ /* 0x000fc4000f8e02ff */
[----:B------:R-:W-:Y:S02]  /*5a90*/  IMAD R61, R61, UR5, RZ ;  /* 0x000000053d3d7c24 */ /* 0x000fe4000f8e02ff */
[----:B------:R-:W-:Y:S02]  /*5aa0*/  IMAD R14, R14, 0x10, R15 ;  /* 0x000000100e0e7824 */ /* 0x000fe400078e020f */
[----:B------:R-:W-:Y:S02]  /*5ab0*/  IMAD R241, R67, UR5, RZ ;  /* 0x0000000543f17c24 */ /* 0x000fe4000f8e02ff */
[----:B------:R-:W-:Y:S01]  /*5ac0*/  IMAD R239, R66, UR5, RZ ;  /* 0x0000000542ef7c24 */ /* 0x000fe2000f8e02ff */
[----:B------:R-:W-:Y:S01]  /*5ad0*/  LOP3.LUT R0, R14, 0xff, RZ, 0xc0, !PT ;  /* 0x000000ff0e007812 */ /* 0x000fe200078ec0ff */
[----:B------:R-:W-:-:S04]  /*5ae0*/  IMAD.WIDE R14, R43, 0x4, R236 ;  /* 0x000000042b0e7825 */ /* 0x000fc800078e02ec */
[----:B------:R-:W-:Y:S01]  /*5af0*/  VIADD R0, R0, UR4 ;  /* 0x0000000400007c36 */ /* 0x000fe20008000000 */
[----:B------:R2:W-:Y:S01]  /*5b00*/  LDGSTS.E [R207+0x1300], desc[UR40][R14.64], P5 ;  /* 0x013000000ecf7fae */ /* 0x0005e2000a9a1028 */
[----:B------:R-:W-:Y:S02]  /*5b10*/  IMAD R29, R29, UR5, RZ ;  /* 0x000000051d1d7c24 */ /* 0x000fe4000f8e02ff */
[----:B------:R-:W-:Y:S01]  /*5b20*/  IMAD R53, R53, UR5, RZ ;  /* 0x0000000535357c24 */ /* 0x000fe2000f8e02ff */
[----:B------:R-:W-:Y:S01]  /*5b30*/  PRMT R252, R0, 0x5410, R41 ;  /* 0x0000541000fc7816 */ /* 0x000fe20000000029 */
[----:B------:R-:W-:Y:S02]  /*5b40*/  IMAD.SHL.U32 R0, R83, 0x4, RZ ;  /* 0x0000000453007824 */ /* 0x000fe400078e00ff */
[----:B------:R-:W-:Y:S01]  /*5b50*/  IMAD.WIDE R40, R42, 0x4, R236 ;  /* 0x000000042a287825 */ /* 0x000fe200078e02ec */
[----:B------:R-:W-:-:S03]  /*5b60*/  SHF.R.U64 R82, R252, 0x1f, RZ ;  /* 0x0000001ffc527819 */ /* 0x000fc600000012ff */
[----:B------:R-:W-:Y:S02]  /*5b70*/  IMAD R27, R27, UR5, RZ ;  /* 0x000000051b1b7c24 */ /* 0x000fe4000f8e02ff */
[----:B--2---:R-:W-:-:S04]  /*5b80*/  IMAD.WIDE R14, R43, 0x4, R228 ;  /* 0x000000042b0e7825 */ /* 0x004fc800078e02e4 */
[----:B------:R-:W-:Y:S01]  /*5b90*/  IMAD.WIDE R42, R42, 0x4, R228 ;  /* 0x000000042a2a7825 */ /* 0x000fe200078e02e4 */
[----:B------:R1:W-:Y:S03]  /*5ba0*/  LDGSTS.E [R207+0x1380], desc[UR40][R14.64], P5 ;  /* 0x013800000ecf7fae */ /* 0x0003e6000a9a1028 */
[----:B------:R-:W-:Y:S01]  /*5bb0*/  IMAD R240, R59, UR5, RZ ;  /* 0x000000053bf07c24 */ /* 0x000fe2000f8e02ff */
[----:B------:R2:W-:Y:S01]  /*5bc0*/  LDGSTS.E [R207+0x1700], desc[UR40][R40.64], P4 ;  /* 0x0170000028cf7fae */ /* 0x0005e2000a1a1028 */
[----:B------:R-:W-:Y:S02]  /*5bd0*/  IMAD R28, R28, UR5, RZ ;  /* 0x000000051c1c7c24 */ /* 0x000fe4000f8e02ff */
[----:B------:R-:W-:Y:S01]  /*5be0*/  IMAD R205, R58, UR5, RZ ;  /* 0x000000053acd7c24 */ /* 0x000fe2000f8e02ff */
[----:B------:R4:W-:Y:S01]  /*5bf0*/  LDGSTS.E [R207+0x1780], desc[UR40][R42.64], P4 ;  /* 0x017800002acf7fae */ /* 0x0009e2000a1a1028 */
[----:B------:R-:W-:Y:S01]  /*5c00*/  LOP3.LUT P4, RZ, R82, 0x1, RZ, 0xc0, !PT ;  /* 0x0000000152ff7812 */ /* 0x000fe2000788c0ff */
[----:B------:R-:W-:Y:S01]  /*5c10*/  IMAD R26, R26, UR5, RZ ;  /* 0x000000051a1a7c24 */ /* 0x000fe2000f8e02ff */
[----:B-1----:R-:W-:Y:S01]  /*5c20*/  IADD3 R14, P5, PT, R0, R12, RZ ;  /* 0x0000000c000e7210 */ /* 0x002fe20007fbe0ff */
[----:B------:R-:W-:-:S02]  /*5c30*/  IMAD R238, R51, UR5, RZ ;  /* 0x0000000533ee7c24 */ /* 0x000fc4000f8e02ff */
[----:B------:R-:W-:Y:S01]  /*5c40*/  IMAD R202, R50, UR5, RZ ;  /* 0x0000000532ca7c24 */ /* 0x000fe2000f8e02ff */
[----:B------:R-:W-:Y:S01]  /*5c50*/  LEA.HI.X.SX32 R15, R83, R13, 0x2, P5 ;  /* 0x0000000d530f7211 */ /* 0x000fe200028f16ff */
[----:B--2---:R-:W-:Y:S01]  /*5c60*/  IMAD R41, R60, UR5, RZ ;  /* 0x000000053c297c24 */ /* 0x004fe2000f8e02ff */
[-C--:B------:R-:W-:Y:S01]  /*5c70*/  LEA R138, P6, R81, R14.reuse, 0x2 ;  /* 0x0000000e518a7211 */ /* 0x080fe200078c10ff */
[----:B------:R-:W-:Y:S01]  /*5c80*/  IMAD R40, R52, UR5, RZ ;  /* 0x0000000534287c24 */ /* 0x000fe2000f8e02ff */
[-C--:B------:R-:W-:Y:S01]  /*5c90*/  LEA R132, P5, R73, R14.reuse, 0x2 ;  /* 0x0000000e49847211 */ /* 0x080fe200078a10ff */
[----:B----4-:R-:W-:Y:S01]  /*5ca0*/  IMAD R43, R76, UR5, RZ ;  /* 0x000000054c2b7c24 */ /* 0x010fe2000f8e02ff */
[-C--:B------:R-:W-:Y:S01]  /*5cb0*/  LEA.HI.X.SX32 R139, R81, R15.reuse, 0x2, P6 ;  /* 0x0000000f518b7211 */ /* 0x080fe200030f16ff */
[----:B------:R-:W-:Y:S01]  /*5cc0*/  IMAD R42, R68, UR5, RZ ;  /* 0x00000005442a7c24 */ /* 0x000fe2000f8e02ff */
[-C--:B------:R-:W-:Y:S01]  /*5cd0*/  LEA R136, P6, R65, R14.reuse, 0x2 ;  /* 0x0000000e41887211 */ /* 0x080fe200078c10ff */
[----:B------:R-:W-:Y:S01]  /*5ce0*/  IMAD R25, R25, UR5, RZ ;  /* 0x0000000519197c24 */ /* 0x000fe2000f8e02ff */
[-C--:B------:R-:W-:Y:S01]  /*5cf0*/  LEA.HI.X.SX32 R133, R73, R15.reuse, 0x2, P5 ;  /* 0x0000000f49857211 */ /* 0x080fe200028f16ff */
[----:B------:R-:W-:Y:S01]  /*5d00*/  STL [R1+0x108], R43 ;  /* 0x0001082b01007387 */ /* 0x000fe20000100800 */
[-C--:B------:R-:W-:Y:S01]  /*5d10*/  LEA.HI.X.SX32 R137, R65, R15.reuse, 0x2, P6 ;  /* 0x0000000f41897211 */ /* 0x080fe200030f16ff */
[----:B------:R-:W-:Y:S01]  /*5d20*/  IMAD R23, R23, UR5, RZ ;  /* 0x0000000517177c24 */ /* 0x000fe2000f8e02ff */
[-C--:B------:R-:W-:Y:S01]  /*5d30*/  LEA R130, P6, R49, R14.reuse, 0x2 ;  /* 0x0000000e31827211 */ /* 0x080fe200078c10ff */
[----:B------:R-:W-:Y:S01]  /*5d40*/  STL [R1+0x104], R242 ;  /* 0x000104f201007387 */ /* 0x000fe20000100800 */
[-C--:B------:R-:W-:Y:S01]  /*5d50*/  LEA R134, P5, R57, R14.reuse, 0x2 ;  /* 0x0000000e39867211 */ /* 0x080fe200078a10ff */
[----:B------:R-:W-:Y:S01]  /*5d60*/  IMAD R24, R24, UR5, RZ ;  /* 0x0000000518187c24 */ /* 0x000fe2000f8e02ff */
[-C--:B------:R-:W-:Y:S01]  /*5d70*/  LEA.HI.X.SX32 R131, R49, R15.reuse, 0x2, P6 ;  /* 0x0000000f31837211 */ /* 0x080fe200030f16ff */
        /* <DEDUP_REMOVED lines=8> */
[----:B------:R1:W-:Y:S01]  /*5e00*/  STL [R1+0xf8], R72 ;  /* 0x0000f84801007387 */ /* 0x0003e20000100800 */
        /* <DEDUP_REMOVED lines=14> */
[----:B------:R-:W-:Y:S01]  /*5ef0*/  LEA.HI.X.SX32 R113, R64, R15, 0x2, P6 ;  /* 0x0000000f40717211 */ /* 0x000fe200030f16ff */
[----:B------:R-:W-:Y:S01]  /*5f00*/  STL [R1+0xe4], R42 ;  /* 0x0000e42a01007387 */ /* 0x000fe20000100800 */
[----:B------:R-:W-:-:S02]  /*5f10*/  LEA R116, P6, R45, R14, 0x2 ;  /* 0x0000000e2d747211 */ /* 0x000fc400078c10ff */
[-C--:B------:R-:W-:Y:S01]  /*5f20*/  LEA.HI.X.SX32 R121, R72, R15.reuse, 0x2, P5 ;  /* 0x0000000f48797211 */ /* 0x080fe200028f16ff */
[----:B------:R-:W-:Y:S01]  /*5f30*/  STL [R1+0xe0], R241 ;  /* 0x0000e0f101007387 */ /* 0x000fe20000100800 */
[CC--:B------:R-:W-:Y:S02]  /*5f40*/  LEA R118, P5, R56.reuse, R14.reuse, 0x2 ;  /* 0x0000000e38767211 */ /* 0x0c0fe400078a10ff */
[-C--:B------:R-:W-:Y:S01]  /*5f50*/  LEA.HI.X.SX32 R117, R45, R15.reuse, 0x2, P6 ;  /* 0x0000000f2d757211 */ /* 0x080fe200030f16ff */
[----:B------:R-:W-:Y:S01]  /*5f60*/  STL [R1+0xd0], R65 ;  /* 0x0000d04101007387 */ /* 0x000fe20000100800 */
[-C--:B------:R-:W-:Y:S02]  /*5f70*/  LEA R110, P6, R39, R14.reuse, 0x2 ;  /* 0x0000000e276e7211 */ /* 0x080fe400078c10ff */
        /* <DEDUP_REMOVED lines=10> */
[----:B------:R4:W-:Y:S01]  /*6020*/  STL [R1+0xc4], R62 ;  /* 0x0000c43e01007387 */ /* 0x0009e20000100800 */
[----:B------:R-:W-:-:S02]  /*6030*/  LEA R104, P6, R63, R14, 0x2 ;  /* 0x0000000e3f687211 */ /* 0x000fc400078c10ff */
[-C--:B------:R-:W-:Y:S01]  /*6040*/  LEA.HI.X.SX32 R103, R38, R15.reuse, 0x2, P5 ;  /* 0x0000000f26677211 */ /* 0x080fe200028f16ff */
[----:B------:R-:W-:Y:S01]  /*6050*/  STL [R1+0xc0], R61 ;  /* 0x0000c03d01007387 */ /* 0x000fe20000100800 */
[-C--:B------:R-:W-:Y:S02]  /*6060*/  LEA R106, P5, R71, R14.reuse, 0x2 ;  /* 0x0000000e476a7211 */ /* 0x080fe400078a10ff */
        /* <DEDUP_REMOVED lines=26> */
[CC--:B------:R-:W-:Y:S02]  /*6210*/  LEA R84, P6, R33.reuse, R14.reuse, 0x2 ;  /* 0x0000000e21547211 */ /* 0x0c0fe400078c10ff */
[-C--:B---3--:R-:W-:Y:S01]  /*6220*/  LEA.HI.X.SX32 R83, R70, R15.reuse, 0x2, P5 ;  /* 0x0000000f46537211 */ /* 0x088fe200028f16ff */
[----:B------:R-:W-:Y:S01]  /*6230*/  STL [R1+0x90], R238 ;  /* 0x000090ee01007387 */ /* 0x000fe20000100800 */
[-C--:B------:R-:W-:Y:S02]  /*6240*/  LEA R86, P5, R54, R14.reuse, 0x2 ;  /* 0x0000000e36567211 */ /* 0x080fe400078a10ff */
[----:B------:R-:W-:Y:S01]  /*6250*/  LEA.HI.X.SX32 R85, R33, R15, 0x2, P6 ;  /* 0x0000000f21557211 */ /* 0x000fe200030f16ff */
[----:B------:R-:W-:Y:S01]  /*6260*/  STL [R1+0x8c], R202 ;  /* 0x00008cca01007387 */ /* 0x000fe20000100800 */
[----:B-1----:R-:W-:-:S02]  /*6270*/  LEA R72, P6, R31, R14, 0x2 ;  /* 0x0000000e1f487211 */ /* 0x002fc400078c10ff */
[-C--:B------:R-:W-:Y:S01]  /*6280*/  LEA.HI.X.SX32 R87, R54, R15.reuse, 0x2, P5 ;  /* 0x0000000f36577211 */ /* 0x080fe200028f16ff */
[----:B------:R-:W-:Y:S01]  /*6290*/  STL [R1+0x88], R49 ;  /* 0x0000883101007387 */ /* 0x000fe20000100800 */
[CC--:B------:R-:W-:Y:S02]  /*62a0*/  LEA R80, P5, R32.reuse, R14.reuse, 0x2 ;  /* 0x0000000e20507211 */ /* 0x0c0fe400078a10ff */
[-C--:B------:R-:W-:Y:S01]  /*62b0*/  LEA.HI.X.SX32 R73, R31, R15.reuse, 0x2, P6 ;  /* 0x0000000f1f497211 */ /* 0x080fe200030f16ff */
[----:B------:R1:W-:Y:S01]  /*62c0*/  STL [R1+0x15c], R48 ;  /* 0x00015c3001007387 */ /* 0x0003e20000100800 */
[-C--:B------:R-:W-:Y:S02]  /*62d0*/  LEA R76, P6, R243, R14.reuse, 0x2 ;  /* 0x0000000ef34c7211 */ /* 0x080fe400078c10ff */
[----:B------:R-:W-:Y:S01]  /*62e0*/  LEA.HI.X.SX32 R81, R32, R15, 0x2, P5 ;  /* 0x0000000f20517211 */ /* 0x000fe200028f16ff */
[----:B------:R-:W-:Y:S01]  /*62f0*/  STL [R1+0x14c], R47 ;  /* 0x00014c2f01007387 */ /* 0x000fe20000100800 */
[----:B------:R-:W-:-:S02]  /*6300*/  LEA R78, P5, R30, R14, 0x2 ;  /* 0x0000000e1e4e7211 */ /* 0x000fc400078a10ff */
[-C--:B------:R-:W-:Y:S01]  /*6310*/  LEA.HI.X.SX32 R77, R243, R15.reuse, 0x2, P6 ;  /* 0x0000000ff34d7211 */ /* 0x080fe200030f16ff */
[----:B------:R-:W-:Y:S01]  /*6320*/  STL [R1+0x130], R46 ;  /* 0x0001302e01007387 */ /* 0x000fe20000100800 */
[-C--:B--2---:R-:W-:Y:S02]  /*6330*/  LEA R70, P6, R61, R14.reuse, 0x2 ;  /* 0x0000000e3d467211 */ /* 0x084fe400078c10ff */
        /* <DEDUP_REMOVED lines=8> */
[-C--:B----4-:R-:W-:Y:S02]  /*63c0*/  LEA R62, P5, R53, R14.reuse, 0x2 ;  /* 0x0000000e353e7211 */ /* 0x090fe400078a10ff */
        /* <DEDUP_REMOVED lines=25> */
[----:B------:R4:W-:Y:S01]  /*6560*/  STL [R1+0x74], R30 ;  /* 0x0000741e01007387 */ /* 0x0009e20000100800 */
[CC--:B-1----:R-:W-:Y:S02]  /*6570*/  LEA R48, P6, R23.reuse, R14.reuse, 0x2 ;  /* 0x0000000e17307211 */ /* 0x0c2fe400078c10ff */
[-C--:B------:R-:W-:Y:S01]  /*6580*/  LEA.HI.X.SX32 R55, R40, R15.reuse, 0x2, P5 ;  /* 0x0000000f28377211 */ /* 0x080fe200028f16ff */
[----:B------:R-:W-:Y:S01]  /*6590*/  STL [R1+0x144], R29 ;  /* 0x0001441d01007387 */ /* 0x000fe20000100800 */
[-C--:B------:R-:W-:Y:S02]  /*65a0*/  LEA R42, P5, R24, R14.reuse, 0x2 ;  /* 0x0000000e182a7211 */ /* 0x080fe400078a10ff */
[----:B------:R-:W-:Y:S01]  /*65b0*/  LEA.HI.X.SX32 R49, R23, R15, 0x2, P6 ;  /* 0x0000000f17317211 */ /* 0x000fe200030f16ff */
[----:B------:R1:W-:Y:S01]  /*65c0*/  STL [R1+0x140], R28 ;  /* 0x0001401c01007387 */ /* 0x0003e20000100800 */
[----:B--2---:R-:W-:-:S02]  /*65d0*/  LEA R44, P6, R242, R14, 0x2 ;  /* 0x0000000ef22c7211 */ /* 0x004fc400078c10ff */
[-C--:B------:R-:W-:Y:S01]  /*65e0*/  LEA.HI.X.SX32 R43, R24, R15.reuse, 0x2, P5 ;  /* 0x0000000f182b7211 */ /* 0x080fe200028f16ff */
[----:B------:R-:W-:Y:S01]  /*65f0*/  STL [R1+0x128], R27 ;  /* 0x0001281b01007387 */ /* 0x000fe20000100800 */
[-C--:B------:R-:W-:Y:S02]  /*6600*/  LEA R46, P5, R22, R14.reuse, 0x2 ;  /* 0x0000000e162e7211 */ /* 0x080fe400078a10ff */
[-C--:B------:R-:W-:Y:S01]  /*6610*/  LEA.HI.X.SX32 R45, R242, R15.reuse, 0x2, P6 ;  /* 0x0000000ff22d7211 */ /* 0x080fe200030f16ff */
[----:B------:R-:W-:Y:S01]  /*6620*/  STL [R1+0x70], R26 ;  /* 0x0000701a01007387 */ /* 0x000fe20000100800 */
[-C--:B---3--:R-:W-:Y:S02]  /*6630*/  LEA R32, P6, R240, R14.reuse, 0x2 ;  /* 0x0000000ef0207211 */ /* 0x088fe400078c10ff */
        /* <DEDUP_REMOVED lines=11> */
[----:B----4-:R-:W-:-:S02]  /*66f0*/  LEA R30, P6, R19, R14, 0x2 ;  /* 0x0000000e131e7211 */ /* 0x010fc400078c10ff */
[-C--:B------:R-:W-:Y:S01]  /*6700*/  LEA.HI.X.SX32 R39, R238, R15.reuse, 0x2, P5 ;  /* 0x0000000fee277211 */ /* 0x080fe200028f16ff */
[----:B------:R-:W-:Y:S01]  /*6710*/  STL [R1+0xec], R21 ;  /* 0x0000ec1501007387 */ /* 0x000fe20000100800 */
[-C--:B------:R-:W-:Y:S01]  /*6720*/  LEA R34, P5, R20, R14.reuse, 0x2 ;  /* 0x0000000e14227211 */ /* 0x080fe200078a10ff */
[----:B------:R-:W-:Y:S01]  /*6730*/  IMAD R238, R16, UR5, RZ ;  /* 0x0000000510ee7c24 */ /* 0x000fe2000f8e02ff */
[-C--:B------:R-:W-:Y:S01]  /*6740*/  LEA.HI.X.SX32 R31, R19, R15.reuse, 0x2, P6 ;  /* 0x0000000f131f7211 */ /* 0x080fe200030f16ff */
[----:B------:R3:W-:Y:S01]  /*6750*/  STL [R1+0xdc], R20 ;  /* 0x0000dc1401007387 */ /* 0x0007e20000100800 */
[-C--:B-1----:R-:W-:Y:S02]  /*6760*/  LEA R28, P6, R204, R14.reuse, 0x2 ;  /* 0x0000000ecc1c7211 */ /* 0x082fe400078c10ff */
[----:B------:R-:W-:Y:S01]  /*6770*/  LEA.HI.X.SX32 R35, R20, R15, 0x2, P5 ;  /* 0x0000000f14237211 */ /* 0x000fe200028f16ff */
[----:B------:R-:W-:Y:S01]  /*6780*/  STL [R1+0x9c], R19 ;  /* 0x00009c1301007387 */ /* 0x000fe20000100800 */
[----:B--2---:R-:W-:-:S02]  /*6790*/  LEA R22, P5, R18, R14, 0x2 ;  /* 0x0000000e12167211 */ /* 0x004fc400078a10ff */
[-C--:B------:R-:W-:Y:S01]  /*67a0*/  LEA.HI.X.SX32 R29, R204, R15.reuse, 0x2, P6 ;  /* 0x0000000fcc1d7211 */ /* 0x080fe200030f16ff */
[----:B------:R-:W-:Y:S01]  /*67b0*/  IMAD R204, R2, UR5, RZ ;  /* 0x0000000502cc7c24 */ /* 0x000fe2000f8e02ff */
[-C--:B------:R-:W-:Y:S01]  /*67c0*/  LEA R24, P6, R205, R14.reuse, 0x2 ;  /* 0x0000000ecd187211 */ /* 0x080fe200078c10ff */
[----:B------:R1:W-:Y:S01]  /*67d0*/  STL [R1+0x64], R18 ;  /* 0x0000641201007387 */ /* 0x0003e20000100800 */
[-C--:B------:R-:W-:Y:S02]  /*67e0*/  LEA.HI.X.SX32 R23, R18, R15.reuse, 0x2, P5 ;  /* 0x0000000f12177211 */ /* 0x080fe400028f16ff */
[-C--:B------:R-:W-:Y:S01]  /*67f0*/  LEA R26, P5, R239, R14.reuse, 0x2 ;  /* 0x0000000eef1a7211 */ /* 0x080fe200078a10ff */
[----:B------:R2:W-:Y:S01]  /*6800*/  STL [R1+0xa0], R17 ;  /* 0x0000a01101007387 */ /* 0x0005e20000100800 */
[-C--:B------:R-:W-:Y:S01]  /*6810*/  LEA.HI.X.SX32 R25, R205, R15.reuse, 0x2, P6 ;  /* 0x0000000fcd197211 */ /* 0x080fe200030f16ff */
[----:B------:R-:W-:Y:S01]  /*6820*/  IMAD R205, R3, UR5, RZ ;  /* 0x0000000503cd7c24 */ /* 0x000fe2000f8e02ff */
[----:B------:R-:W-:Y:S01]  /*6830*/  LEA R2, P6, R17, R14, 0x2 ;  /* 0x0000000e11027211 */ /* 0x000fe200078c10ff */
[----:B------:R-:W-:Y:S01]  /*6840*/  STL [R1+0x80], R238 ;  /* 0x000080ee01007387 */ /* 0x000fe20000100800 */
[----:B------:R-:W-:-:S02]  /*6850*/  LEA.HI.X.SX32 R27, R239, R15, 0x2, P5 ;  /* 0x0000000fef1b7211 */ /* 0x000fc400028f16ff */
[-C--:B---3--:R-:W-:Y:S01]  /*6860*/  LEA R20, P5, R202, R14.reuse, 0x2 ;  /* 0x0000000eca147211 */ /* 0x088fe200078a10ff */
[----:B------:R3:W-:Y:S01]  /*6870*/  STL [R1+0x6c], R204 ;  /* 0x00006ccc01007387 */ /* 0x0007e20000100800 */
[-C--:B------:R-:W-:Y:S02]  /*6880*/  LEA.HI.X.SX32 R3, R17, R15.reuse, 0x2, P6 ;  /* 0x0000000f11037211 */ /* 0x080fe400030f16ff */
[-C--:B------:R-:W-:Y:S01]  /*6890*/  LEA R16, P6, R204, R14.reuse, 0x2 ;  /* 0x0000000ecc107211 */ /* 0x080fe200078c10ff */
[----:B------:R-:W-:Y:S01]  /*68a0*/  STL [R1+0x60], R205 ;  /* 0x000060cd01007387 */ /* 0x000fe20000100800 */
[----:B------:R-:W-:Y:S02]  /*68b0*/  LEA.HI.X.SX32 R21, R202, R15, 0x2, P5 ;  /* 0x0000000fca157211 */ /* 0x000fe400028f16ff */
[----:B------:R-:W-:Y:S02]  /*68c0*/  SHF.R.U64 R202, R252, 0x1b, RZ ;  /* 0x0000001bfcca7819 */ /* 0x000fe400000012ff */
[----:B-1----:R-:W-:-:S02]  /*68d0*/  LEA R18, P5, R238, R14, 0x2 ;  /* 0x0000000eee127211 */ /* 0x002fc400078a10ff */
[-C--:B--2---:R-:W-:Y:S01]  /*68e0*/  LEA.HI.X.SX32 R17, R204, R15.reuse, 0x2, P6 ;  /* 0x0000000fcc117211 */ /* 0x084fe200030f16ff */
[----:B---3--:R-:W-:Y:S01]  /*68f0*/  IMAD R204, R6, 0x1b, RZ ;  /* 0x0000001b06cc7824 */ /* 0x008fe200078e02ff */
[----:B------:R-:W-:Y:S01]  /*6900*/  LOP3.LUT P6, RZ, R202, 0x1, RZ, 0xc0, !PT ;  /* 0x00000001caff7812 */ /* 0x000fe200078cc0ff */
[----:B------:R-:W-:Y:S01]  /*6910*/  IMAD R202, R6, 0x1f, RZ ;  /* 0x0000001f06ca7824 */ /* 0x000fe200078e02ff */
[-C--:B------:R-:W-:Y:S01]  /*6920*/  LEA.HI.X.SX32 R19, R238, R15.reuse, 0x2, P5 ;  /* 0x0000000fee137211 */ /* 0x080fe200028f16ff */
[C---:B------:R-:W-:Y:S01]  /*6930*/  IMAD.WIDE R238, R204.reuse, 0x4, R8 ;  /* 0x00000004ccee7825 */ /* 0x040fe200078e0208 */
[----:B------:R-:W-:Y:S01]  /*6940*/  STL [R1+0x178], R204 ;  /* 0x000178cc01007387 */ /* 0x000fe20000100800 */
[C---:B------:R-:W-:Y:S02]  /*6950*/  LEA R14, P5, R205.reuse, R14, 0x2 ;  /* 0x0000000ecd0e7211 */ /* 0x040fe400078a10ff */
[----:B------:R-:W-:Y:S01]  /*6960*/  IMAD.WIDE R240, R204, 0x4, R140 ;  /* 0x00000004ccf07825 */ /* 0x000fe200078e028c */
[----:B------:R-:W-:Y:S01]  /*6970*/  LDGSTS.E [R207+0x1b00], desc[UR40][R238.64], P3 ;  /* 0x01b00000eecf7fae */ /* 0x000fe200099a1028 */
[----:B------:R-:W-:-:S02]  /*6980*/  LEA.HI.X.SX32 R15, R205, R15, 0x2, P5 ;  /* 0x0000000fcd0f7211 */ /* 0x000fc400028f16ff */
[C---:B------:R-:W-:Y:S01]  /*6990*/  IMAD.WIDE R242, R202.reuse, 0x4, R8 ;  /* 0x00000004caf27825 */ /* 0x040fe200078e0208 */
[----:B------:R-:W-:Y:S03]  /*69a0*/  LDGSTS.E [R207+0x1b80], desc[UR40][R240.64], P3 ;  /* 0x01b80000f0cf7fae */ /* 0x000fe600099a1028 */
[----:B------:R-:W-:Y:S01]  /*69b0*/  IMAD.WIDE R244, R202, 0x4, R140 ;  /* 0x00000004caf47825 */ /* 0x000fe200078e028c */
[----:B------:R1:W-:Y:S04]  /*69c0*/  STL [R1+0x174], R202 ;  /* 0x000174ca01007387 */ /* 0x0003e80000100800 */
[----:B------:R-:W-:Y:S04]  /*69d0*/  LDGSTS.E [R207+0x1f00], desc[UR40][R242.64], !P1 ;  /* 0x01f00000f2cf7fae */ /* 0x000fe8000c9a1028 */
[----:B------:R-:W-:Y:S01]  /*69e0*/  LDGSTS.E [R207+0x1f80], desc[UR40][R244.64], !P1 ;  /* 0x01f80000f4cf7fae */ /* 0x000fe2000c9a1028 */
[----:B-1----:R-:W-:-:S03]  /*69f0*/  LOP3.LUT R202, R251, 0x10, RZ, 0x3c, !PT ;  /* 0x00000010fbca7812 */ /* 0x002fc600078e3cff */
[----:B------:R-:W0:Y:S02]  /*6a00*/  LDGDEPBAR ;  /* 0x00000000000079af */ /* 0x000e240000000000 */
[----:B------:R-:W-:Y:S02]  /*6a10*/  VIADD R248, R202, UR29 ;  /* 0x0000001dcaf87c36 */ /* 0x000fe40008000000 */
[----:B------:R-:W-:Y:S01]  /*6a20*/  LDGSTS.E [R201+0x4000], desc[UR40][R138.64], P2 ;  /* 0x040000008ac97fae */ /* 0x000fe200091a1028 */
[----:B------:R-:W-:-:S03]  /*6a30*/  LOP3.LUT R202, R251, 0x30, RZ, 0x3c, !PT ;  /* 0x00000030fbca7812 */ /* 0x000fc600078e3cff */
[----:B------:R-:W-:Y:S02]  /*6a40*/  LDGSTS.E [R201+0x4400], desc[UR40][R132.64], P2 ;  /* 0x0440000084c97fae */ /* 0x000fe400091a1028 */
[----:B------:R-:W-:Y:S01]  /*6a50*/  VIADD R249, R202, UR29 ;  /* 0x0000001dcaf97c36 */ /* 0x000fe20008000000 */
[C---:B------:R-:W-:Y:S01]  /*6a60*/  LOP3.LUT R202, R251.reuse, 0x50, RZ, 0x3c, !PT ;  /* 0x00000050fbca7812 */ /* 0x040fe200078e3cff */
[----:B------:R-:W-:Y:S04]  /*6a70*/  LDGSTS.E [R201+0x4800], desc[UR40][R136.64], P2 ;  /* 0x0480000088c97fae */ /* 0x000fe800091a1028 */
[----:B------:R-:W-:Y:S01]  /*6a80*/  LDGSTS.E [R201+0x4c00], desc[UR40][R134.64], P2 ;  /* 0x04c0000086c97fae */ /* 0x000fe200091a1028 */
[----:B------:R-:W-:Y:S01]  /*6a90*/  VIADD R250, R202, UR29 ;  /* 0x0000001dcafa7c36 */ /* 0x000fe20008000000 */
[----:B------:R-:W-:-:S02]  /*6aa0*/  LOP3.LUT R202, R251, 0x70, RZ, 0x3c, !PT ;  /* 0x00000070fbca7812 */ /* 0x000fc400078e3cff */
[----:B------:R-:W-:Y:S03]  /*6ab0*/  LDGSTS.E [R201+0x5000], desc[UR40][R130.64], P2 ;  /* 0x0500000082c97fae */ /* 0x000fe600091a1028 */
[----:B------:R-:W-:Y:S01]  /*6ac0*/  VIADD R251, R202, UR29 ;  /* 0x0000001dcafb7c36 */ /* 0x000fe20008000000 */
[----:B------:R-:W-:Y:S01]  /*6ad0*/  LDGSTS.E [R201+0x5400], desc[UR40][R122.64], P2 ;  /* 0x054000007ac97fae */ /* 0x000fe200091a1028 */
[----:B------:R-:W-:-:S03]  /*6ae0*/  IMAD.SHL.U32 R202, R6, 0x20, RZ ;  /* 0x0000002006ca7824 */ /* 0x000fc600078e00ff */
[----:B------:R-:W-:Y:S01]  /*6af0*/  LDGSTS.E [R201+0x5800], desc[UR40][R128.64], P2 ;  /* 0x0580000080c97fae */ /* 0x000fe200091a1028 */
[----:B------:R-:W-:-:S03]  /*6b00*/  IMAD.WIDE R204, R202, 0x4, R236 ;  /* 0x00000004cacc7825 */ /* 0x000fc600078e02ec */
[----:B------:R-:W-:Y:S01]  /*6b10*/  LDGSTS.E [R201+0x5c00], desc[UR40][R126.64], P2 ;  /* 0x05c000007ec97fae */ /* 0x000fe200091a1028 */
[----:B------:R-:W-:-:S03]  /*6b20*/  IMAD.WIDE R10, R202, 0x4, R10 ;  /* 0x00000004ca0a7825 */ /* 0x000fc600078e020a */
[----:B------:R-:W-:Y:S04]  /*6b30*/  LDGSTS.E [R248+0x4080], desc[UR40][R124.64], P2 ;  /* 0x040800007cf87fae */ /* 0x000fe800091a1028 */
        /* <DEDUP_REMOVED lines=55> */
[----:B------:R-:W0:Y:S01]  /*6eb0*/  LDGDEPBAR ;  /* 0x00000000000079af */ /* 0x000e220000000000 */
[----:B------:R-:W-:Y:S06]  /*6ec0*/  BAR.SYNC.DEFER_BLOCKING 0x0 ;  /* 0x0000000000007b1d */ /* 0x000fec0000010000 */
[----:B------:R-:W-:Y:S01]  /*6ed0*/  @!PT LDS RZ, [RZ] ;  /* 0x00000000fffff984 */ /* 0x000fe20000000800 */
[----:B------:R-:W-:Y:S01]  /*6ee0*/  @!PT LDS RZ, [RZ] ;  /* 0x00000000fffff984 */ /* 0x000fe20000000800 */
[----:B------:R-:W-:Y:S01]  /*6ef0*/  @!PT LDS RZ, [RZ] ;  /* 0x00000000fffff984 */ /* 0x000fe20000000800 */
[----:B------:R1:W-:Y:S02]  /*6f00*/  LDGSTS.E [R201+0x2000], desc[UR40][R204.64], P4 ;  /* 0x02000000ccc97fae */ /* 0x0003e4000a1a1028 */
[----:B-1----:R-:W-:-:S05]  /*6f10*/  IMAD.WIDE R204, R202, 0x4, R228 ;  /* 0x00000004cacc7825 */ /* 0x002fca00078e02e4 */
[----:B------:R-:W-:Y:S04]  /*6f20*/  LDGSTS.E [R201+0x2080], desc[UR40][R204.64], P4 ;  /* 0x02080000ccc97fae */ /* 0x000fe8000a1a1028 */
[----:B------:R1:W-:Y:S04]  /*6f30*/  LDGSTS.E [R201+0x2400], desc[UR40][R10.64], P6 ;  /* 0x024000000ac97fae */ /* 0x0003e8000b1a1028 */
[----:B------:R-:W2:Y:S01]  /*6f40*/  LDL.LU.64 R204, [R1+0x260] ;  /* 0x0002600001cc7983 */ /* 0x000ea20000300a00 */
[----:B-1----:R-:W-:Y:S01]  /*6f50*/  SHF.R.U64 R10, R252, 0x17, RZ ;  /* 0x00000017fc0a7819 */ /* 0x002fe200000012ff */
[----:B------:R-:W-:-:S02]  /*6f60*/  IMAD.WIDE R142, R202, 0x4, R142 ;  /* 0x00000004ca8e7825 */ /* 0x000fc400078e028e */
[----:B------:R-:W3:Y:S01]  /*6f70*/  LDL.LU R11, [R1+0x25c] ;  /* 0x00025c00010b7983 */ /* 0x000ee20000300800 */
[----:B------:R-:W-:-:S03]  /*6f80*/  LOP3.LUT P1, RZ, R10, 0x1, RZ, 0xc0, !PT ;  /* 0x000000010aff7812 */ /* 0x000fc6000782c0ff */
[----:B------:R-:W4:Y:S01]  /*6f90*/  LDL.LU R10, [R1+0x258] ;  /* 0x00025800010a7983 */ /* 0x000f220000300800 */
[----:B------:R-:W-:-:S04]  /*6fa0*/  IMAD.WIDE R144, R202, 0x4, R144 ;  /* 0x00000004ca907825 */ /* 0x000fc800078e0290 */
[----:B------:R-:W-:-:S04]  /*6fb0*/  IMAD.WIDE R146, R202, 0x4, R146 ;  /* 0x00000004ca927825 */ /* 0x000fc800078e0292 */
[----:B------:R-:W-:-:S04]  /*6fc0*/  IMAD.WIDE R148, R202, 0x4, R148 ;  /* 0x00000004ca947825 */ /* 0x000fc800078e0294 */
[----:B------:R-:W-:-:S04]  /*6fd0*/  IMAD.WIDE R150, R202, 0x4, R150 ;  /* 0x00000004ca967825 */ /* 0x000fc800078e0296 */
[----:B--2---:R-:W-:-:S05]  /*6fe0*/  IMAD.WIDE R204, R202, 0x4, R204 ;  /* 0x00000004cacc7825 */ /* 0x004fca00078e02cc */
[----:B------:R-:W-:Y:S04]  /*6ff0*/  LDGSTS.E [R201+0x2480], desc[UR40][R204.64], P6 ;  /* 0x02480000ccc97fae */ /* 0x000fe8000b1a1028 */
[----:B------:R1:W-:Y:S04]  /*7000*/  LDGSTS.E [R201+0x2800], desc[UR40][R142.64], P1 ;  /* 0x028000008ec97fae */ /* 0x0003e800089a1028 */
[----:B------:R2:W-:Y:S04]  /*7010*/  LDGSTS.E [R201+0x2880], desc[UR40][R144.64], P1 ;  /* 0x0288000090c97fae */ /* 0x0005e800089a1028 */
[----:B------:R-:W3:Y:S01]  /*7020*/  LDL.LU.64 R204, [R1+0x250] ;  /* 0x0002500001cc7983 */ /* 0x000ee20000300a00 */
[----:B-1----:R-:W-:-:S04]  /*7030*/  SHF.R.U64 R142, R252, 0x13, RZ ;  /* 0x00000013fc8e7819 */ /* 0x002fc800000012ff */
[----:B------:R-:W-:Y:S02]  /*7040*/  LOP3.LUT P2, RZ, R142, 0x1, RZ, 0xc0, !PT ;  /* 0x000000018eff7812 */ /* 0x000fe4000784c0ff */
[----:B------:R-:W-:-:S04]  /*7050*/  SHF.R.U64 R142, R252, 0xf, RZ ;  /* 0x0000000ffc8e7819 */ /* 0x000fc800000012ff */
[----:B------:R-:W-:-:S07]  /*7060*/  LOP3.LUT P1, RZ, R142, 0x1, RZ, 0xc0, !PT ;  /* 0x000000018eff7812 */ /* 0x000fce000782c0ff */
[----:B------:R1:W-:Y:S04]  /*7070*/  LDGSTS.E [R201+0x2c00], desc[UR40][R146.64], P2 ;  /* 0x02c0000092c97fae */ /* 0x0003e800091a1028 */
[----:B------:R-:W-:Y:S04]  /*7080*/  LDGSTS.E [R201+0x2c80], desc[UR40][R148.64], P2 ;  /* 0x02c8000094c97fae */ /* 0x000fe800091a1028 */
[----:B------:R-:W-:Y:S04]  /*7090*/  LDGSTS.E [R201+0x3000], desc[UR40][R150.64], P1 ;  /* 0x0300000096c97fae */ /* 0x000fe800089a1028 */
[----:B------:R-:W3:Y:S04]  /*70a0*/  LDL.LU.64 R148, [R1+0x8] ;  /* 0x0000080001947983 */ /* 0x000ee80000300a00 */
[----:B------:R-:W3:Y:S01]  /*70b0*/  LDL.LU.64 R150, [R1+0x10] ;  /* 0x0000100001967983 */ /* 0x000ee20000300a00 */
[----:B------:R-:W-:Y:S01]  /*70c0*/  SHF.R.U64 R142, R252, 0xb, RZ ;  /* 0x0000000bfc8e7819 */ /* 0x000fe200000012ff */
[----:B------:R-:W-:Y:S01]  /*70d0*/  IMAD.WIDE R152, R202, 0x4, R152 ;  /* 0x00000004ca987825 */ /* 0x000fe200078e0298 */
[----:B------:R-:W-:Y:S01]  /*70e0*/  SHF.R.U64 R143, R252, 0x7, RZ ;  /* 0x00000007fc8f7819 */ /* 0x000fe200000012ff */
[----:B--2---:R-:W2:Y:S01]  /*70f0*/  S2R R145, SR_TID.X ;  /* 0x0000000000917919 */ /* 0x004ea20000002100 */
[----:B------:R-:W-:Y:S01]  /*7100*/  LOP3.LUT P3, RZ, R142, 0x1, RZ, 0xc0, !PT ;  /* 0x000000018eff7812 */ /* 0x000fe2000786c0ff */
[----:B----4-:R-:W-:Y:S01]  /*7110*/  VIADD R142, R10, 0x1 ;  /* 0x000000010a8e7836 */ /* 0x010fe20000000000 */
[----:B------:R-:W-:Y:S01]  /*7120*/  LDGSTS.E [R201+0x3080], desc[UR40][R152.64], P1 ;  /* 0x0308000098c97fae */ /* 0x000fe200089a1028 */
[----:B------:R-:W-:Y:S01]  /*7130*/  LOP3.LUT P1, RZ, R143, 0x1, RZ, 0xc0, !PT ;  /* 0x000000018fff7812 */ /* 0x000fe2000782c0ff */
[----:B------:R-:W-:-:S04]  /*7140*/  IMAD.WIDE R154, R202, 0x4, R154 ;  /* 0x00000004ca9a7825 */ /* 0x000fc800078e029a */
[----:B------:R-:W-:-:S05]  /*7150*/  IMAD.WIDE R156, R202, 0x4, R156 ;  /* 0x00000004ca9c7825 */ /* 0x000fca00078e029c */
[----:B------:R-:W-:Y:S01]  /*7160*/  LDGSTS.E [R201+0x3400], desc[UR40][R154.64], P3 ;  /* 0x034000009ac97fae */ /* 0x000fe200099a1028 */
[----:B------:R-:W-:-:S03]  /*7170*/  IMAD.WIDE R158, R202, 0x4, R158 ;  /* 0x00000004ca9e7825 */ /* 0x000fc600078e029e */
[----:B------:R-:W-:Y:S01]  /*7180*/  LDGSTS.E [R201+0x3480], desc[UR40][R156.64], P3 ;  /* 0x034800009cc97fae */ /* 0x000fe200099a1028 */
[----:B------:R-:W-:-:S03]  /*7190*/  IMAD.WIDE R160, R202, 0x4, R160 ;  /* 0x00000004caa07825 */ /* 0x000fc600078e02a0 */
[----:B------:R-:W-:Y:S01]  /*71a0*/  LDGSTS.E [R201+0x3800], desc[UR40][R158.64], P1 ;  /* 0x038000009ec97fae */ /* 0x000fe200089a1028 */
[----:B------:R-:W-:Y:S02]  /*71b0*/  VIADD R144, R10, 0x2 ;  /* 0x000000020a907836 */ /* 0x000fe40000000000 */
[C---:B------:R-:W-:Y:S01]  /*71c0*/  IMAD.WIDE R162, R202.reuse, 0x4, R162 ;  /* 0x00000004caa27825 */ /* 0x040fe200078e02a2 */
[----:B------:R-:W-:Y:S01]  /*71d0*/  LDGSTS.E [R201+0x3880], desc[UR40][R160.64], P1 ;  /* 0x03880000a0c97fae */ /* 0x000fe200089a1028 */
[----:B--2---:R-:W-:Y:S02]  /*71e0*/  LOP3.LUT R145, R145, 0x1f, RZ, 0xc0, !PT ;  /* 0x0000001f91917812 */ /* 0x004fe400078ec0ff */
[----:B------:R-:W-:Y:S02]  /*71f0*/  IMAD.WIDE R164, R202, 0x4, R164 ;  /* 0x00000004caa47825 */ /* 0x000fe400078e02a4 */
[----:B---3--:R-:W-:Y:S02]  /*7200*/  ISETP.GE.AND P5, PT, R145, R11, PT ;  /* 0x0000000b9100720c */ /* 0x008fe40003fa6270 */
[----:B------:R-:W5:Y:S04]  /*7210*/  LDL.LU R11, [R1+0x248] ;  /* 0x00024800010b7983 */ /* 0x000f680000300800 */
[----:B------:R-:W2:Y:S01]  /*7220*/  LDL.LU.64 R152, [R1+0x40] ;  /* 0x0000400001987983 */ /* 0x000ea20000300a00 */
[----:B------:R-:W-:-:S02]  /*7230*/  ISETP.GE.AND P2, PT, R142, R205, PT ;  /* 0x000000cd8e00720c */ /* 0x000fc40003f46270 */
[----:B------:R-:W-:Y:S02]  /*7240*/  SHF.R.U64 R142, R252, 0x3, RZ ;  /* 0x00000003fc8e7819 */ /* 0x000fe400000012ff */
[----:B------:R-:W-:Y:S02]  /*7250*/  ISETP.GE.AND P4, PT, R144, R205, PT ;  /* 0x000000cd9000720c */ /* 0x000fe40003f86270 */
[----:B------:R-:W-:Y:S02]  /*7260*/  LOP3.LUT P6, RZ, R142, 0x1, RZ, 0xc0, !PT ;  /* 0x000000018eff7812 */ /* 0x000fe400078cc0ff */
[----:B------:R-:W-:-:S04]  /*7270*/  SHF.R.U64 R142, R252, 0x1e, RZ ;  /* 0x0000001efc8e7819 */ /* 0x000fc800000012ff */
[----:B------:R-:W-:Y:S02]  /*7280*/  LOP3.LUT P3, RZ, R142, 0x1, RZ, 0xc0, !PT ;  /* 0x000000018eff7812 */ /* 0x000fe4000786c0ff */
[----:B------:R-:W-:-:S04]  /*7290*/  SHF.R.U64 R142, R252, 0x1a, RZ ;  /* 0x0000001afc8e7819 */ /* 0x000fc800000012ff */
[----:B------:R-:W-:Y:S01]  /*72a0*/  LOP3.LUT P1, RZ, R142, 0x1, RZ, 0xc0, !PT ;  /* 0x000000018eff7812 */ /* 0x000fe2000782c0ff */
[----:B------:R-:W-:Y:S01]  /*72b0*/  LDGSTS.E [R201+0x3c00], desc[UR40][R162.64], P6 ;  /* 0x03c00000a2c97fae */ /* 0x000fe2000b1a1028 */
[----:B------:R-:W-:-:S03]  /*72c0*/  SHF.R.U64 R142, R252, 0x16, RZ ;  /* 0x00000016fc8e7819 */ /* 0x000fc600000012ff */
[----:B------:R-:W-:Y:S01]  /*72d0*/  LDGSTS.E [R201+0x3c80], desc[UR40][R164.64], P6 ;  /* 0x03c80000a4c97fae */ /* 0x000fe2000b1a1028 */
[----:B------:R-:W-:Y:S01]  /*72e0*/  LOP3.LUT P6, RZ, R142, 0x1, RZ, 0xc0, !PT ;  /* 0x000000018eff7812 */ /* 0x000fe200078cc0ff */
[----:B------:R-:W-:-:S04]  /*72f0*/  IMAD.WIDE R142, R202, 0x4, R148 ;  /* 0x00000004ca8e7825 */ /* 0x000fc800078e0294 */
[----:B------:R-:W-:Y:S02]  /*7300*/  IMAD.WIDE R144, R202, 0x4, R150 ;  /* 0x00000004ca907825 */ /* 0x000fe400078e0296 */
[----:B------:R-:W3:Y:S04]  /*7310*/  LDL.LU.64 R150, [R1+0x38] ;  /* 0x0000380001967983 */ /* 0x000ee80000300a00 */
[----:B------:R-:W4:Y:S01]  /*7320*/  LDL.LU.64 R148, [R1] ;  /* 0x0000000001947983 */ /* 0x000f220000300a00 */
[----:B------:R-:W-:-:S04]  /*7330*/  IMAD.WIDE R236, R6, 0x4, R236 ;  /* 0x0000000406ec7825 */ /* 0x000fc800078e02ec */
[----:B------:R-:W-:Y:S01]  /*7340*/  IMAD.WIDE R228, R6, 0x4, R228 ;  /* 0x0000000406e47825 */ /* 0x000fe200078e02e4 */
[----:B-1----:R-:W-:-:S03]  /*7350*/  SHF.R.U64 R146, R252, 0x12, RZ ;  /* 0x00000012fc927819 */ /* 0x002fc600000012ff */
[----:B------:R-:W-:-:S04]  /*7360*/  IMAD.WIDE R236, R202, 0x4, R236 ;  /* 0x00000004caec7825 */ /* 0x000fc800078e02ec */
[----:B------:R-:W-:Y:S01]  /*7370*/  IMAD.WIDE R228, R202, 0x4, R228 ;  /* 0x00000004cae47825 */ /* 0x000fe200078e02e4 */
[----:B------:R-:W-:Y:S04]  /*7380*/  LDGSTS.E [R247+0x2100], desc[UR40][R236.64], P3 ;  /* 0x02100000ecf77fae */ /* 0x000fe800099a1028 */
[----:B------:R-:W-:Y:S01]  /*7390*/  LDGSTS.E [R247+0x2180], desc[UR40][R228.64], P3 ;  /* 0x02180000e4f77fae */ /* 0x000fe200099a1028 */
[----:B------:R-:W-:Y:S02]  /*73a0*/  LOP3.LUT P3, RZ, R146, 0x1, RZ, 0xc0, !PT ;  /* 0x0000000192ff7812 */ /* 0x000fe4000786c0ff */
[----:B------:R-:W-:Y:S01]  /*73b0*/  SHF.R.U64 R146, R252, 0xe, RZ ;  /* 0x0000000efc927819 */ /* 0x000fe200000012ff */
[----:B------:R-:W-:Y:S01]  /*73c0*/  LDGSTS.E [R247+0x2500], desc[UR40][R144.64], P1 ;  /* 0x0250000090f77fae */ /* 0x000fe200089a1028 */
[----:B------:R-:W-:-:S03]  /*73d0*/  IMAD.WIDE R166, R202, 0x4, R166 ;  /* 0x00000004caa67825 */ /* 0x000fc600078e02a6 */
[----:B------:R1:W-:Y:S01]  /*73e0*/  LDGSTS.E [R247+0x2580], desc[UR40][R142.64], P1 ;  /* 0x025800008ef77fae */ /* 0x0003e200089a1028 */
[----:B------:R-:W-:Y:S01]  /*73f0*/  IMAD.WIDE R168, R202, 0x4, R168 ;  /* 0x00000004caa87825 */ /* 0x000fe200078e02a8 */
[----:B------:R-:W-:Y:S02]  /*7400*/  LOP3.LUT P1, RZ, R146, 0x1, RZ, 0xc0, !PT ;  /* 0x0000000192ff7812 */ /* 0x000fe4000782c0ff */
[----:B------:R-:W-:Y:S01]  /*7410*/  LDGSTS.E [R247+0x2900], desc[UR40][R166.64], P6 ;  /* 0x02900000a6f77fae */ /* 0x000fe2000b1a1028 */
[----:B------:R-:W-:-:S03]  /*7420*/  IMAD.WIDE R170, R202, 0x4, R170 ;  /* 0x00000004caaa7825 */ /* 0x000fc600078e02aa */
[----:B------:R-:W-:Y:S01]  /*7430*/  LDGSTS.E [R247+0x2980], desc[UR40][R168.64], P6 ;  /* 0x02980000a8f77fae */ /* 0x000fe2000b1a1028 */
[----:B------:R-:W-:Y:S01]  /*7440*/  IMAD.WIDE R172, R202, 0x4, R172 ;  /* 0x00000004caac7825 */ /* 0x000fe200078e02ac */
[----:B-1----:R-:W-:Y:S02]  /*7450*/  SHF.R.U64 R142, R252, 0xa, RZ ;  /* 0x0000000afc8e7819 */ /* 0x002fe400000012ff */
[----:B------:R-:W-:Y:S02]  /*7460*/  LDGSTS.E [R247+0x2d00], desc[UR40][R170.64], P3 ;  /* 0x02d00000aaf77fae */ /* 0x000fe400099a1028 */
[----:B------:R-:W-:Y:S01]  /*7470*/  LOP3.LUT P6, RZ, R142, 0x1, RZ, 0xc0, !PT ;  /* 0x000000018eff7812 */ /* 0x000fe200078cc0ff */
[----:B------:R-:W-:Y:S01]  /*7480*/  IMAD.WIDE R174, R202, 0x4, R174 ;  /* 0x00000004caae7825 */ /* 0x000fe200078e02ae */
[----:B------:R-:W-:Y:S01]  /*7490*/  SHF.R.U64 R142, R252, 0x6, RZ ;  /* 0x00000006fc8e7819 */ /* 0x000fe200000012ff */
[----:B------:R-:W-:Y:S02]  /*74a0*/  LDGSTS.E [R247+0x2d80], desc[UR40][R172.64], P3 ;  /* 0x02d80000acf77fae */ /* 0x000fe400099a1028 */
[----:B------:R-:W-:Y:S01]  /*74b0*/  IMAD.WIDE R176, R202, 0x4, R176 ;  /* 0x00000004cab07825 */ /* 0x000fe200078e02b0 */
[----:B------:R-:W-:Y:S01]  /*74c0*/  LOP3.LUT P3, RZ, R142, 0x1, RZ, 0xc0, !PT ;  /* 0x000000018eff7812 */ /* 0x000fe2000786c0ff */
[----:B------:R-:W-:Y:S01]  /*74d0*/  LDGSTS.E [R247+0x3100], desc[UR40][R174.64], P1 ;  /* 0x03100000aef77fae */ /* 0x000fe200089a1028 */
[----:B------:R-:W-:Y:S01]  /*74e0*/  SHF.R.U64 R142, R252, 0x2, RZ ;  /* 0x00000002fc8e7819 */ /* 0x000fe200000012ff */
[----:B------:R-:W-:-:S02]  /*74f0*/  IMAD.WIDE R178, R202, 0x4, R178 ;  /* 0x00000004cab27825 */ /* 0x000fc400078e02b2 */
[----:B------:R-:W-:Y:S01]  /*7500*/  LDGSTS.E [R247+0x3180], desc[UR40][R176.64], P1 ;  /* 0x03180000b0f77fae */ /* 0x000fe200089a1028 */
[----:B------:R-:W-:Y:S01]  /*7510*/  LOP3.LUT P1, RZ, R142, 0x1, RZ, 0xc0, !PT ;  /* 0x000000018eff7812 */ /* 0x000fe2000782c0ff */
[----:B------:R-:W-:Y:S01]  /*7520*/  IMAD.WIDE R180, R202, 0x4, R180 ;  /* 0x00000004cab47825 */ /* 0x000fe200078e02b4 */
[----:B------:R-:W-:Y:S01]  /*7530*/  SHF.R.U64 R142, R252, 0x1d, RZ ;  /* 0x0000001dfc8e7819 */ /* 0x000fe200000012ff */
[----:B------:R-:W-:Y:S02]  /*7540*/  LDGSTS.E [R247+0x3500], desc[UR40][R178.64], P6 ;  /* 0x03500000b2f77fae */ /* 0x000fe4000b1a1028 */
[----:B------:R-:W-:Y:S02]  /*7550*/  IMAD.WIDE R182, R202, 0x4, R182 ;  /* 0x00000004cab67825 */ /* 0x000fe400078e02b6 */
[----:B------:R-:W-:Y:S01]  /*7560*/  LDGSTS.E [R247+0x3580], desc[UR40][R180.64], P6 ;  /* 0x03580000b4f77fae */ /* 0x000fe2000b1a1028 */
[----:B------:R-:W-:Y:S01]  /*7570*/  LOP3.LUT P6, RZ, R142, 0x1, RZ, 0xc0, !PT ;  /* 0x000000018eff7812 */ /* 0x000fe200078cc0ff */
[----:B------:R-:W-:Y:S01]  /*7580*/  IMAD.WIDE R184, R202, 0x4, R184 ;  /* 0x00000004cab87825 */ /* 0x000fe200078e02b8 */
[----:B------:R-:W-:Y:S01]  /*7590*/  SHF.R.U64 R142, R252, 0x19, RZ ;  /* 0x00000019fc8e7819 */ /* 0x000fe200000012ff */
[----:B------:R-:W-:Y:S02]  /*75a0*/  LDGSTS.E [R247+0x3900], desc[UR40][R182.64], P3 ;  /* 0x03900000b6f77fae */ /* 0x000fe400099a1028 */
[----:B------:R-:W-:-:S02]  /*75b0*/  IMAD.WIDE R186, R202, 0x4, R186 ;  /* 0x00000004caba7825 */ /* 0x000fc400078e02ba */
[----:B------:R-:W-:Y:S01]  /*75c0*/  LDGSTS.E [R247+0x3980], desc[UR40][R184.64], P3 ;  /* 0x03980000b8f77fae */ /* 0x000fe200099a1028 */
[----:B------:R-:W-:Y:S01]  /*75d0*/  LOP3.LUT P3, RZ, R142, 0x1, RZ, 0xc0, !PT ;  /* 0x000000018eff7812 */ /* 0x000fe2000786c0ff */
[C---:B------:R-:W-:Y:S02]  /*75e0*/  IMAD.WIDE R188, R202.reuse, 0x4, R188 ;  /* 0x00000004cabc7825 */ /* 0x040fe400078e02bc */
[----:B------:R-:W-:Y:S02]  /*75f0*/  LDGSTS.E [R247+0x3d00], desc[UR40][R186.64], P1 ;  /* 0x03d00000baf77fae */ /* 0x000fe400089a1028 */
[C---:B--2---:R-:W-:Y:S02]  /*7600*/  IMAD.WIDE R142, R202.reuse, 0x4, R152 ;  /* 0x00000004ca8e7825 */ /* 0x044fe400078e0298 */
[----:B------:R-:W-:Y:S04]  /*7610*/  LDGSTS.E [R247+0x3d80], desc[UR40][R188.64], P1 ;  /* 0x03d80000bcf77fae */ /* 0x000fe800089a1028 */
[----:B------:R4:W-:Y:S01]  /*7620*/  LDGSTS.E [R246+0x2200], desc[UR40][R142.64], P6 ;  /* 0x022000008ef67fae */ /* 0x0009e2000b1a1028 */
[----:B---3--:R-:W-:-:S03]  /*7630*/  IMAD.WIDE R144, R202, 0x4, R150 ;  /* 0x00000004ca907825 */ /* 0x008fc600078e0296 */
[----:B------:R-:W2:Y:S01]  /*7640*/  LDL.LU.64 R150, [R1+0x30] ;  /* 0x0000300001967983 */ /* 0x000ea20000300a00 */
[----:B----4-:R-:W-:-:S03]  /*7650*/  IMAD.WIDE R142, R202, 0x4, R148 ;  /* 0x00000004ca8e7825 */ /* 0x010fc600078e0294 */
[----:B------:R-:W3:Y:S04]  /*7660*/  LDL.LU.64 R148, [R1+0x28] ;  /* 0x0000280001947983 */ /* 0x000ee80000300a00 */
[----:B------:R-:W4:Y:S01]  /*7670*/  LDL R228, [R1+0x48] ;  /* 0x0000480001e47983 */ /* 0x000f220000100800 */
[----:B------:R-:W-:Y:S01]  /*7680*/  SHF.R.U64 R146, R252, 0x15, RZ ;  /* 0x00000015fc927819 */ /* 0x000fe200000012ff */
[----:B------:R-:W-:Y:S02]  /*7690*/  IMAD.WIDE R190, R202, 0x4, R190 ;  /* 0x00000004cabe7825 */ /* 0x000fe400078e02be */
[----:B------:R1:W-:Y:S01]  /*76a0*/  LDGSTS.E [R246+0x2280], desc[UR40][R144.64], P6 ;  /* 0x0228000090f67fae */ /* 0x0003e2000b1a1028 */
[----:B------:R-:W-:Y:S02]  /*76b0*/  LOP3.LUT P1, RZ, R146, 0x1, RZ, 0xc0, !PT ;  /* 0x0000000192ff7812 */ /* 0x000fe4000782c0ff */
[----:B------:R-:W-:Y:S01]  /*76c0*/  SHF.R.U64 R146, R252, 0x11, RZ ;  /* 0x00000011fc927819 */ /* 0x000fe200000012ff */
[----:B------:R-:W-:Y:S01]  /*76d0*/  IMAD.WIDE R192, R202, 0x4, R192 ;  /* 0x00000004cac07825 */ /* 0x000fe200078e02c0 */
[----:B------:R1:W-:Y:S02]  /*76e0*/  LDGSTS.E [R246+0x2600], desc[UR40][R142.64], P3 ;  /* 0x026000008ef67fae */ /* 0x0003e400099a1028 */
[----:B------:R-:W-:Y:S01]  /*76f0*/  LOP3.LUT P6, RZ, R146, 0x1, RZ, 0xc0, !PT ;  /* 0x0000000192ff7812 */ /* 0x000fe200078cc0ff */
[----:B------:R-:W-:Y:S01]  /*7700*/  IMAD.WIDE R194, R202, 0x4, R194 ;  /* 0x00000004cac27825 */ /* 0x000fe200078e02c2 */
[----:B------:R-:W-:Y:S01]  /*7710*/  LDGSTS.E [R246+0x2680], desc[UR40][R190.64], P3 ;  /* 0x02680000bef67fae */ /* 0x000fe200099a1028 */
[----:B-1----:R-:W-:-:S02]  /*7720*/  SHF.R.U64 R144, R252, 0xd, RZ ;  /* 0x0000000dfc907819 */ /* 0x002fc400000012ff */
[----:B------:R-:W-:Y:S02]  /*7730*/  IMAD.WIDE R196, R202, 0x4, R196 ;  /* 0x00000004cac47825 */ /* 0x000fe400078e02c4 */
[----:B------:R-:W-:Y:S01]  /*7740*/  LDGSTS.E [R246+0x2a00], desc[UR40][R192.64], P1 ;  /* 0x02a00000c0f67fae */ /* 0x000fe200089a1028 */
[----:B------:R-:W-:Y:S02]  /*7750*/  LOP3.LUT P3, RZ, R144, 0x1, RZ, 0xc0, !PT ;  /* 0x0000000190ff7812 */ /* 0x000fe4000786c0ff */
[----:B------:R-:W-:Y:S01]  /*7760*/  SHF.R.U64 R142, R252, 0x9, RZ ;  /* 0x00000009fc8e7819 */ /* 0x000fe200000012ff */
[----:B------:R-:W-:Y:S01]  /*7770*/  IMAD.WIDE R198, R202, 0x4, R198 ;  /* 0x00000004cac67825 */ /* 0x000fe200078e02c6 */
[----:B------:R-:W-:Y:S02]  /*7780*/  LDGSTS.E [R246+0x2a80], desc[UR40][R194.64], P1 ;  /* 0x02a80000c2f67fae */ /* 0x000fe400089a1028 */
[----:B------:R-:W-:Y:S02]  /*7790*/  LOP3.LUT P1, RZ, R142, 0x1, RZ, 0xc0, !PT ;  /* 0x000000018eff7812 */ /* 0x000fe4000782c0ff */
[----:B------:R-:W-:Y:S01]  /*77a0*/  SHF.R.U64 R142, R252, 0x5, RZ ;  /* 0x00000005fc8e7819 */ /* 0x000fe200000012ff */
[----:B------:R-:W-:Y:S01]  /*77b0*/  LDGSTS.E [R246+0x2e00], desc[UR40][R196.64], P6 ;  /* 0x02e00000c4f67fae */ /* 0x000fe2000b1a1028 */
[----:B------:R-:W-:-:S03]  /*77c0*/  IMAD.WIDE R208, R202, 0x4, R208 ;  /* 0x00000004cad07825 */ /* 0x000fc600078e02d0 */
[----:B------:R-:W-:Y:S01]  /*77d0*/  LDGSTS.E [R246+0x2e80], desc[UR40][R198.64], P6 ;  /* 0x02e80000c6f67fae */ /* 0x000fe2000b1a1028 */
[----:B------:R-:W-:Y:S01]  /*77e0*/  IMAD.WIDE R210, R202, 0x4, R210 ;  /* 0x00000004cad27825 */ /* 0x000fe200078e02d2 */
[----:B------:R-:W-:Y:S02]  /*77f0*/  LOP3.LUT P6, RZ, R142, 0x1, RZ, 0xc0, !PT ;  /* 0x000000018eff7812 */ /* 0x000fe400078cc0ff */
[----:B------:R-:W-:Y:S01]  /*7800*/  SHF.R.U64 R142, R252, 0x1, RZ ;  /* 0x00000001fc8e7819 */ /* 0x000fe200000012ff */
[C---:B------:R-:W-:Y:S01]  /*7810*/  IMAD.WIDE R212, R202.reuse, 0x4, R212 ;  /* 0x00000004cad47825 */ /* 0x040fe200078e02d4 */
[----:B------:R-:W-:Y:S03]  /*7820*/  LDGSTS.E [R246+0x3200], desc[UR40][R208.64], P3 ;  /* 0x03200000d0f67fae */ /* 0x000fe600099a1028 */
[----:B------:R-:W-:Y:S01]  /*7830*/  IMAD.WIDE R214, R202, 0x4, R214 ;  /* 0x00000004cad67825 */ /* 0x000fe200078e02d6 */
[----:B------:R-:W-:Y:S01]  /*7840*/  LDGSTS.E [R246+0x3280], desc[UR40][R210.64], P3 ;  /* 0x03280000d2f67fae */ /* 0x000fe200099a1028 */
[----:B------:R-:W-:-:S02]  /*7850*/  LOP3.LUT P3, RZ, R142, 0x1, RZ, 0xc0, !PT ;  /* 0x000000018eff7812 */ /* 0x000fc4000786c0ff */
[----:B------:R-:W-:Y:S01]  /*7860*/  SHF.R.U64 R142, R252, 0x1c, RZ ;  /* 0x0000001cfc8e7819 */ /* 0x000fe200000012ff */
[----:B------:R-:W-:Y:S01]  /*7870*/  LDGSTS.E [R246+0x3600], desc[UR40][R212.64], P1 ;  /* 0x03600000d4f67fae */ /* 0x000fe200089a1028 */
[----:B------:R-:W-:-:S03]  /*7880*/  IMAD.WIDE R216, R202, 0x4, R216 ;  /* 0x00000004cad87825 */ /* 0x000fc600078e02d8 */
[----:B------:R-:W-:Y:S01]  /*7890*/  LDGSTS.E [R246+0x3680], desc[UR40][R214.64], P1 ;  /* 0x03680000d6f67fae */ /* 0x000fe200089a1028 */
[----:B------:R-:W-:Y:S01]  /*78a0*/  IMAD.WIDE R218, R202, 0x4, R218 ;  /* 0x00000004cada7825 */ /* 0x000fe200078e02da */
[----:B------:R-:W-:Y:S02]  /*78b0*/  LOP3.LUT P1, RZ, R142, 0x1, RZ, 0xc0, !PT ;  /* 0x000000018eff7812 */ /* 0x000fe4000782c0ff */
[----:B------:R-:W-:Y:S01]  /*78c0*/  SHF.R.U64 R142, R252, 0x18, RZ ;  /* 0x00000018fc8e7819 */ /* 0x000fe200000012ff */
[----:B------:R-:W-:Y:S01]  /*78d0*/  LDGSTS.E [R246+0x3a00], desc[UR40][R216.64], P6 ;  /* 0x03a00000d8f67fae */ /* 0x000fe2000b1a1028 */
[----:B------:R-:W-:-:S03]  /*78e0*/  IMAD.WIDE R220, R202, 0x4, R220 ;  /* 0x00000004cadc7825 */ /* 0x000fc600078e02dc */
        /* <DEDUP_REMOVED lines=9> */
[----:B------:R-:W-:-:S03]  /*7980*/  SHF.R.U64 R146, R252, 0x10, RZ ;  /* 0x00000010fc927819 */ /* 0x000fc600000012ff */
[C---:B------:R-:W-:Y:S02]  /*7990*/  IMAD R174, R6.reuse, 0xf, RZ ;  /* 0x0000000f06ae7824 */ /* 0x040fe400078e02ff */
[----:B------:R-:W-:Y:S02]  /*79a0*/  IMAD R163, R6, 0x13, RZ ;  /* 0x0000001306a37824 */ /* 0x000fe400078e02ff */
[----:B------:R-:W-:-:S04]  /*79b0*/  IMAD.WIDE R230, R202, 0x4, R230 ;  /* 0x00000004cae67825 */ /* 0x000fc800078e02e6 */
[----:B------:R-:W-:-:S04]  /*79c0*/  IMAD.WIDE R232, R202, 0x4, R232 ;  /* 0x00000004cae87825 */ /* 0x000fc800078e02e8 */
[----:B------:R-:W-:-:S04]  /*79d0*/  IMAD.WIDE R234, R202, 0x4, R234 ;  /* 0x00000004caea7825 */ /* 0x000fc800078e02ea */
[----:B------:R-:W-:Y:S02]  /*79e0*/  IMAD R167, R6, 0x17, RZ ;  /* 0x0000001706a77824 */ /* 0x000fe400078e02ff */
[----:B------:R-:W-:-:S04]  /*79f0*/  IMAD.WIDE R238, R202, 0x4, R238 ;  /* 0x00000004caee7825 */ /* 0x000fc800078e02ee */
[----:B------:R-:W-:-:S04]  /*7a00*/  IMAD.WIDE R240, R202, 0x4, R240 ;  /* 0x00000004caf07825 */ /* 0x000fc800078e02f0 */
[----:B------:R-:W-:-:S04]  /*7a10*/  IMAD.WIDE R242, R202, 0x4, R242 ;  /* 0x00000004caf27825 */ /* 0x000fc800078e02f2 */
[----:B------:R-:W-:Y:S01]  /*7a20*/  IMAD.WIDE R244, R202, 0x4, R244 ;  /* 0x00000004caf47825 */ /* 0x000fe200078e02f4 */
[----:B------:R-:W-:Y:S02]  /*7a30*/  CS2R R176, SRZ ;  /* 0x0000000000b07805 */ /* 0x000fe4000001ff00 */
[----:B------:R-:W-:Y:S02]  /*7a40*/  CS2R R178, SRZ ;  /* 0x0000000000b27805 */ /* 0x000fe4000001ff00 */
[----:B------:R-:W-:Y:S02]  /*7a50*/  CS2R R168, SRZ ;  /* 0x0000000000a87805 */ /* 0x000fe4000001ff00 */
[----:B------:R-:W-:Y:S02]  /*7a60*/  CS2R R170, SRZ ;  /* 0x0000000000aa7805 */ /* 0x000fe4000001ff00 */
[----:B------:R-:W-:Y:S02]  /*7a70*/  CS2R R152, SRZ ;  /* 0x0000000000987805 */ /* 0x000fe4000001ff00 */
[----:B------:R-:W-:-:S02]  /*7a80*/  CS2R R154, SRZ ;  /* 0x00000000009a7805 */ /* 0x000fc4000001ff00 */
[----:B------:R-:W-:Y:S02]  /*7a90*/  CS2R R156, SRZ ;  /* 0x00000000009c7805 */ /* 0x000fe4000001ff00 */
[----:B------:R-:W-:Y:S01]  /*7aa0*/  CS2R R158, SRZ ;  /* 0x00000000009e7805 */ /* 0x000fe2000001ff00 */
[----:B--2---:R-:W-:-:S04]  /*7ab0*/  IMAD.WIDE R142, R202, 0x4, R150 ;  /* 0x00000004ca8e7825 */ /* 0x004fc800078e0296 */
[----:B---3--:R-:W-:Y:S01]  /*7ac0*/  IMAD.WIDE R144, R202, 0x4, R148 ;  /* 0x00000004ca907825 */ /* 0x008fe200078e0294 */
[----:B------:R1:W-:Y:S04]  /*7ad0*/  LDGSTS.E [R207+0x2300], desc[UR40][R142.64], P1 ;  /* 0x023000008ecf7fae */ /* 0x0003e800089a1028 */
[----:B------:R2:W-:Y:S01]  /*7ae0*/  LDGSTS.E [R207+0x2380], desc[UR40][R144.64], P1 ;  /* 0x0238000090cf7fae */ /* 0x0005e200089a1028 */
[----:B------:R-:W-:-:S03]  /*7af0*/  LOP3.LUT P1, RZ, R146, 0x1, RZ, 0xc0, !PT ;  /* 0x0000000192ff7812 */ /* 0x000fc6000782c0ff */
[----:B------:R-:W-:Y:S01]  /*7b00*/  LDGSTS.E [R207+0x2700], desc[UR40][R224.64], P6 ;  /* 0x02700000e0cf7fae */ /* 0x000fe2000b1a1028 */
[----:B-1----:R-:W-:-:S03]  /*7b10*/  SHF.R.U64 R142, R252, 0xc, RZ ;  /* 0x0000000cfc8e7819 */ /* 0x002fc600000012ff */
[----:B------:R-:W-:Y:S01]  /*7b20*/  LDGSTS.E [R207+0x2780], desc[UR40][R226.64], P6 ;  /* 0x02780000e2cf7fae */ /* 0x000fe2000b1a1028 */
[----:B------:R-:W-:Y:S01]  /*7b30*/  LOP3.LUT P6, RZ, R142, 0x1, RZ, 0xc0, !PT ;  /* 0x000000018eff7812 */ /* 0x000fe200078cc0ff */
[----:B------:R-:W-:Y:S02]  /*7b40*/  IMAD.WIDE R142, R174, 0x4, R140 ;  /* 0x00000004ae8e7825 */ /* 0x000fe400078e028c */
[----:B------:R-:W-:Y:S02]  /*7b50*/  LDGSTS.E [R207+0x2b00], desc[UR40][R230.64], P3 ;  /* 0x02b00000e6cf7fae */ /* 0x000fe400099a1028 */
[C---:B--2---:R-:W-:Y:S01]  /*7b60*/  IMAD.WIDE R144, R163.reuse, 0x4, R8 ;  /* 0x00000004a3907825 */ /* 0x044fe200078e0208 */
[----:B------:R-:W-:Y:S01]  /*7b70*/  SHF.R.U64 R148, R252, 0x8, RZ ;  /* 0x00000008fc947819 */ /* 0x000fe200000012ff */
[----:B------:R-:W-:Y:S02]  /*7b80*/  LDGSTS.E [R207+0x2b80], desc[UR40][R232.64], P3 ;  /* 0x02b80000e8cf7fae */ /* 0x000fe400099a1028 */
[----:B------:R-:W-:-:S02]  /*7b90*/  IMAD.WIDE R146, R163, 0x4, R140 ;  /* 0x00000004a3927825 */ /* 0x000fc400078e028c */
[----:B------:R-:W-:Y:S02]  /*7ba0*/  LDGSTS.E [R207+0x2f00], desc[UR40][R234.64], P1 ;  /* 0x02f00000eacf7fae */ /* 0x000fe400089a1028 */
[----:B------:R-:W-:-:S04]  /*7bb0*/  IMAD.WIDE R142, R202, 0x4, R142 ;  /* 0x00000004ca8e7825 */ /* 0x000fc800078e028e */
[C---:B------:R-:W-:Y:S01]  /*7bc0*/  IMAD.WIDE R144, R202.reuse, 0x4, R144 ;  /* 0x00000004ca907825 */ /* 0x040fe200078e0290 */
[----:B------:R1:W-:Y:S03]  /*7bd0*/  LDGSTS.E [R207+0x2f80], desc[UR40][R142.64], P1 ;  /* 0x02f800008ecf7fae */ /* 0x0003e600089a1028 */
[----:B------:R-:W-:Y:S01]  /*7be0*/  IMAD.WIDE R146, R202, 0x4, R146 ;  /* 0x00000004ca927825 */ /* 0x000fe200078e0292 */
[----:B------:R-:W-:Y:S01]  /*7bf0*/  LOP3.LUT P3, RZ, R148, 0x1, RZ, 0xc0, !PT ;  /* 0x0000000194ff7812 */ /* 0x000fe2000786c0ff */
[----:B------:R-:W-:Y:S01]  /*7c00*/  LDGSTS.E [R207+0x3300], desc[UR40][R144.64], P6 ;  /* 0x0330000090cf7fae */ /* 0x000fe2000b1a1028 */
[----:B------:R-:W-:Y:S01]  /*7c10*/  SHF.R.U64 R252, R252, 0x4, RZ ;  /* 0x00000004fcfc7819 */ /* 0x000fe200000012ff */
[----:B------:R-:W-:Y:S02]  /*7c20*/  IMAD.WIDE R8, R167, 0x4, R8 ;  /* 0x00000004a7087825 */ /* 0x000fe400078e0208 */
[----:B------:R-:W-:Y:S01]  /*7c30*/  LDGSTS.E [R207+0x3380], desc[UR40][R146.64], P6 ;  /* 0x0338000092cf7fae */ /* 0x000fe2000b1a1028 */
[----:B----4-:R-:W-:-:S02]  /*7c40*/  ISETP.GT.AND P6, PT, R228, 0x3f, PT ;  /* 0x0000003fe400780c */ /* 0x010fc40003fc4270 */
[----:B-1----:R-:W-:Y:S01]  /*7c50*/  SEL R143, RZ, 0x4, P5 ;  /* 0x00000004ff8f7807 */ /* 0x002fe20002800000 */
[----:B------:R-:W-:Y:S01]  /*7c60*/  IMAD.WIDE R140, R167, 0x4, R140 ;  /* 0x00000004a78c7825 */ /* 0x000fe200078e028c */
[----:B------:R-:W-:Y:S02]  /*7c70*/  LOP3.LUT P1, RZ, R252, 0x1, RZ, 0xc0, !PT ;  /* 0x00000001fcff7812 */ /* 0x000fe4000782c0ff */
[----:B------:R-:W-:Y:S01]  /*7c80*/  SEL R143, R143, RZ, P6 ;  /* 0x000000ff8f8f7207 */ /* 0x000fe20003000000 */
[----:B------:R-:W-:-:S03]  /*7c90*/  IMAD.WIDE R8, R202, 0x4, R8 ;  /* 0x00000004ca087825 */ /* 0x000fc600078e0208 */
[----:B------:R-:W-:Y:S01]  /*7ca0*/  ISETP.NE.U32.AND P6, PT, R143, RZ, PT ;  /* 0x000000ff8f00720c */ /* 0x000fe20003fc5070 */
[----:B------:R-:W-:Y:S01]  /*7cb0*/  IMAD.WIDE R140, R202, 0x4, R140 ;  /* 0x00000004ca8c7825 */ /* 0x000fe200078e028c */
[----:B------:R1:W-:Y:S04]  /*7cc0*/  LDGSTS.E [R207+0x3700], desc[UR40][R8.64], P3 ;  /* 0x0370000008cf7fae */ /* 0x0003e800099a1028 */
[----:B------:R-:W-:Y:S04]  /*7cd0*/  LDGSTS.E [R207+0x3780], desc[UR40][R140.64], P3 ;  /* 0x037800008ccf7fae */ /* 0x000fe800099a1028 */
[----:B------:R-:W-:Y:S01]  /*7ce0*/  LDGSTS.E [R207+0x3b00], desc[UR40][R238.64], P1 ;  /* 0x03b00000eecf7fae */ /* 0x000fe200089a1028 */
[----:B-1----:R-:W-:-:S03]  /*7cf0*/  IMAD.SHL.U32 R8, R7, 0x20, RZ ;  /* 0x0000002007087824 */ /* 0x002fc600078e00ff */
[----:B------:R-:W-:Y:S01]  /*7d00*/  LDGSTS.E [R207+0x3b80], desc[UR40][R240.64], P1 ;  /* 0x03b80000f0cf7fae */ /* 0x000fe200089a1028 */
[----:B------:R-:W-:-:S03]  /*7d10*/  IMAD.WIDE R138, R8, 0x4, R138 ;  /* 0x00000004088a7825 */ /* 0x000fc600078e028a */
[----:B------:R-:W-:Y:S01]  /*7d20*/  LDGSTS.E [R207+0x3f00], desc[UR40][R242.64], !P0 ;  /* 0x03f00000f2cf7fae */ /* 0x000fe2000c1a1028 */
[----:B------:R-:W-:-:S03]  /*7d30*/  IMAD.WIDE R132, R8, 0x4, R132 ;  /* 0x0000000408847825 */ /* 0x000fc600078e0284 */
[----:B------:R-:W-:Y:S01]  /*7d40*/  LDGSTS.E [R207+0x3f80], desc[UR40][R244.64], !P0 ;  /* 0x03f80000f4cf7fae */ /* 0x000fe2000c1a1028 */
[----:B------:R-:W-:-:S03]  /*7d50*/  IMAD.WIDE R136, R8, 0x4, R136 ;  /* 0x0000000408887825 */ /* 0x000fc600078e0288 */
[----:B------:R-:W0:Y:S01]  /*7d60*/  LDGDEPBAR ;  /* 0x00000000000079af */ /* 0x000e220000000000 */
[----:B------:R-:W-:-:S03]  /*7d70*/  IMAD.WIDE R134, R8, 0x4, R134 ;  /* 0x0000000408867825 */ /* 0x000fc600078e0286 */
[----:B------:R-:W-:Y:S01]  /*7d80*/  LDGSTS.E [R201+0x6000], desc[UR40][R138.64], P6 ;  /* 0x060000008ac97fae */ /* 0x000fe2000b1a1028 */
[----:B------:R-:W-:-:S03]  /*7d90*/  IMAD.WIDE R130, R8, 0x4, R130 ;  /* 0x0000000408827825 */ /* 0x000fc600078e0282 */
[----:B------:R-:W-:Y:S01]  /*7da0*/  LDGSTS.E [R201+0x6400], desc[UR40][R132.64], P6 ;  /* 0x0640000084c97fae */ /* 0x000fe2000b1a1028 */
[----:B------:R-:W-:-:S03]  /*7db0*/  IMAD.WIDE R122, R8, 0x4, R122 ;  /* 0x00000004087a7825 */ /* 0x000fc600078e027a */
[----:B------:R1:W-:Y:S01]  /*7dc0*/  LDGSTS.E [R201+0x6800], desc[UR40][R136.64], P6 ;  /* 0x0680000088c97fae */ /* 0x0003e2000b1a1028 */
[----:B------:R-:W-:-:S03]  /*7dd0*/  IMAD.WIDE R128, R8, 0x4, R128 ;  /* 0x0000000408807825 */ /* 0x000fc600078e0280 */
[----:B------:R-:W-:Y:S01]  /*7de0*/  LDGSTS.E [R201+0x6c00], desc[UR40][R134.64], P6 ;  /* 0x06c0000086c97fae */ /* 0x000fe2000b1a1028 */
        /* <DEDUP_REMOVED lines=96> */
[----:B------:R-:W-:Y:S01]  /*83f0*/  ISETP.GE.AND P0, PT, R228, 0x20, PT ;  /* 0x00000020e400780c */ /* 0x000fe20003f06270 */
[C---:B------:R-:W-:Y:S02]  /*8400*/  IMAD.WIDE R22, R8.reuse, 0x4, R22 ;  /* 0x0000000408167825 */ /* 0x040fe400078e0216 */
[----:B------:R-:W-:Y:S02]  /*8410*/  LDGSTS.E [R207+0x7300], desc[UR40][R36.64], P6 ;  /* 0x0730000024cf7fae */ /* 0x000fe4000b1a1028 */
[C---:B------:R-:W-:Y:S02]  /*8420*/  IMAD.WIDE R28, R8.reuse, 0x4, R28 ;  /* 0x00000004081c7825 */ /* 0x040fe400078e021c */
[----:B------:R-:W-:Y:S02]  /*8430*/  LDGSTS.E [R207+0x7700], desc[UR40][R34.64], P6 ;  /* 0x0770000022cf7fae */ /* 0x000fe4000b1a1028 */
[----:B------:R-:W-:-:S02]  /*8440*/  IMAD.WIDE R26, R8, 0x4, R26 ;  /* 0x00000004081a7825 */ /* 0x000fc400078e021a */
[----:B------:R-:W-:Y:S02]  /*8450*/  LDGSTS.E [R207+0x7b00], desc[UR40][R30.64], P6 ;  /* 0x07b000001ecf7fae */ /* 0x000fe4000b1a1028 */
[C---:B------:R-:W-:Y:S02]  /*8460*/  IMAD.WIDE R24, R8.reuse, 0x4, R24 ;  /* 0x0000000408187825 */ /* 0x040fe400078e0218 */
[----:B------:R-:W-:Y:S02]  /*8470*/  LDGSTS.E [R207+0x7f00], desc[UR40][R22.64], P6 ;  /* 0x07f0000016cf7fae */ /* 0x000fe4000b1a1028 */
[----:B------:R-:W-:Y:S02]  /*8480*/  IMAD.WIDE R20, R8, 0x4, R20 ;  /* 0x0000000408147825 */ /* 0x000fe400078e0214 */
[----:B------:R-:W-:Y:S02]  /*8490*/  LDGSTS.E [R251+0x6380], desc[UR40][R28.64], P6 ;  /* 0x063800001cfb7fae */ /* 0x000fe4000b1a1028 */
[----:B------:R-:W-:-:S02]  /*84a0*/  VIADD R142, R10, 0x3 ;  /* 0x000000030a8e7836 */ /* 0x000fc40000000000 */
[----:B------:R-:W-:Y:S01]  /*84b0*/  LDGSTS.E [R251+0x6780], desc[UR40][R26.64], P6 ;  /* 0x067800001afb7fae */ /* 0x000fe2000b1a1028 */
[----:B------:R-:W-:-:S03]  /*84c0*/  IMAD.WIDE R2, R8, 0x4, R2 ;  /* 0x0000000408027825 */ /* 0x000fc600078e0202 */
[----:B------:R-:W-:Y:S01]  /*84d0*/  LDGSTS.E [R251+0x6b80], desc[UR40][R24.64], P6 ;  /* 0x06b8000018fb7fae */ /* 0x000fe2000b1a1028 */
[----:B------:R-:W-:Y:S01]  /*84e0*/  IMAD.WIDE R18, R8, 0x4, R18 ;  /* 0x0000000408127825 */ /* 0x000fe200078e0212 */
[----:B------:R-:W-:Y:S02]  /*84f0*/  ISETP.GE.AND P5, PT, R142, R205, PT ;  /* 0x000000cd8e00720c */ /* 0x000fe40003fa6270 */
[----:B------:R-:W-:Y:S01]  /*8500*/  LDGSTS.E [R251+0x6f80], desc[UR40][R20.64], P6 ;  /* 0x06f8000014fb7fae */ /* 0x000fe2000b1a1028 */
[----:B------:R-:W-:-:S03]  /*8510*/  IMAD.WIDE R16, R8, 0x4, R16 ;  /* 0x0000000408107825 */ /* 0x000fc600078e0210 */
[----:B------:R-:W-:Y:S01]  /*8520*/  LDGSTS.E [R251+0x7380], desc[UR40][R2.64], P6 ;  /* 0x0738000002fb7fae */ /* 0x000fe2000b1a1028 */
[----:B------:R-:W-:-:S03]  /*8530*/  IMAD.WIDE R14, R8, 0x4, R14 ;  /* 0x00000004080e7825 */ /* 0x000fc600078e020e */
[----:B------:R-:W-:Y:S01]  /*8540*/  LDGSTS.E [R251+0x7780], desc[UR40][R18.64], P6 ;  /* 0x0778000012fb7fae */ /* 0x000fe2000b1a1028 */
[----:B------:R-:W-:-:S03]  /*8550*/  VIADD R142, R10, 0x4 ;  /* 0x000000040a8e7836 */ /* 0x000fc60000000000 */
[----:B------:R2:W-:Y:S04]  /*8560*/  LDGSTS.E [R251+0x7b80], desc[UR40][R16.64], P6 ;  /* 0x07b8000010fb7fae */ /* 0x0005e8000b1a1028 */
[----:B------:R4:W-:Y:S01]  /*8570*/  LDGSTS.E [R251+0x7f80], desc[UR40][R14.64], P6 ;  /* 0x07f800000efb7fae */ /* 0x0009e2000b1a1028 */
[----:B------:R-:W-:-:S03]  /*8580*/  ISETP.GE.AND P3, PT, R142, R205, PT ;  /* 0x000000cd8e00720c */ /* 0x000fc60003f66270 */
[----:B------:R-:W0:Y:S01]  /*8590*/  LDGDEPBAR ;  /* 0x00000000000079af */ /* 0x000e220000000000 */
[----:B-1----:R-:W-:Y:S02]  /*85a0*/  CS2R R136, SRZ ;  /* 0x0000000000887805 */ /* 0x002fe4000001ff00 */
[----:B------:R-:W-:Y:S02]  /*85b0*/  CS2R R138, SRZ ;  /* 0x00000000008a7805 */ /* 0x000fe4000001ff00 */
[----:B--2---:R-:W-:Y:S02]  /*85c0*/  CS2R R52, SRZ ;  /* 0x0000000000347805 */ /* 0x004fe4000001ff00 */
[----:B---3--:R-:W-:Y:S02]  /*85d0*/  CS2R R54, SRZ ;  /* 0x0000000000367805 */ /* 0x008fe4000001ff00 */
[----:B------:R-:W-:Y:S02]  /*85e0*/  CS2R R64, SRZ ;  /* 0x0000000000407805 */ /* 0x000fe4000001ff00 */
[----:B------:R-:W-:-:S02]  /*85f0*/  CS2R R66, SRZ ;  /* 0x0000000000427805 */ /* 0x000fc4000001ff00 */
[----:B------:R-:W-:Y:S02]  /*8600*/  CS2R R76, SRZ ;  /* 0x00000000004c7805 */ /* 0x000fe4000001ff00 */
[----:B------:R-:W-:Y:S02]  /*8610*/  CS2R R78, SRZ ;  /* 0x00000000004e7805 */ /* 0x000fe4000001ff00 */
[----:B------:R-:W-:Y:S02]  /*8620*/  CS2R R96, SRZ ;  /* 0x0000000000607805 */ /* 0x000fe4000001ff00 */
[----:B------:R-:W-:Y:S02]  /*8630*/  CS2R R98, SRZ ;  /* 0x0000000000627805 */ /* 0x000fe4000001ff00 */
[----:B------:R-:W-:Y:S02]  /*8640*/  CS2R R100, SRZ ;  /* 0x0000000000647805 */ /* 0x000fe4000001ff00 */
[----:B------:R-:W-:-:S02]  /*8650*/  CS2R R102, SRZ ;  /* 0x0000000000667805 */ /* 0x000fc4000001ff00 */
[----:B------:R-:W-:Y:S02]  /*8660*/  CS2R R104, SRZ ;  /* 0x0000000000687805 */ /* 0x000fe4000001ff00 */
[----:B------:R-:W-:Y:S02]  /*8670*/  CS2R R106, SRZ ;  /* 0x00000000006a7805 */ /* 0x000fe4000001ff00 */
[----:B----4-:R-:W-:Y:S02]  /*8680*/  CS2R R48, SRZ ;  /* 0x0000000000307805 */ /* 0x010fe4000001ff00 */
[----:B------:R-:W-:Y:S02]  /*8690*/  CS2R R50, SRZ ;  /* 0x0000000000327805 */ /* 0x000fe4000001ff00 */
        /* <DEDUP_REMOVED lines=40> */
[----:B------:R-:W-:Y:S06]  /*8920*/  @!P0 BRA `(.L_x_0) ;  /* 0x0000007c00ac8947 */ /* 0x000fec0003800000 */
[----:B------:R-:W2:Y:S04]  /*8930*/  LDL.LU R236, [R1+0x78] ;  /* 0x0000780001ec7983 */ /* 0x000ea80000300800 */
[----:B------:R-:W3:Y:S04]  /*8940*/  LDL.LU R237, [R1+0x7c] ;  /* 0x00007c0001ed7983 */ /* 0x000ee80000300800 */
[----:B------:R-:W4:Y:S04]  /*8950*/  LDL.LU R164, [R1+0x84] ;  /* 0x0000840001a47983 */ /* 0x000f280000300800 */
[----:B------:R-:W4:Y:S04]  /*8960*/  LDL.LU R165, [R1+0x88] ;  /* 0x0000880001a57983 */ /* 0x000f280000300800 */
[----:B------:R-:W4:Y:S04]  /*8970*/  LDL.LU R162, [R1+0x8c] ;  /* 0x00008c0001a27983 */ /* 0x000f280000300800 */
[----:B------:R-:W4:Y:S04]  /*8980*/  LDL.LU R160, [R1+0x90] ;  /* 0x0000900001a07983 */ /* 0x000f280000300800 */
[----:B------:R-:W4:Y:S04]  /*8990*/  LDL.LU R175, [R1+0x94] ;  /* 0x0000940001af7983 */ /* 0x000f280000300800 */
[----:B------:R-:W4:Y:S04]  /*89a0*/  LDL.LU R172, [R1+0x98] ;  /* 0x0000980001ac7983 */ /* 0x000f280000300800 */
[----:B------:R-:W4:Y:S04]  /*89b0*/  LDL.LU R173, [R1+0xa4] ;  /* 0x0000a40001ad7983 */ /* 0x000f280000300800 */
[----:B------:R-:W4:Y:S04]  /*89c0*/  LDL.LU R166, [R1+0xa8] ;  /* 0x0000a80001a67983 */ /* 0x000f280000300800 */
[----:B------:R-:W4:Y:S01]  /*89d0*/  LDL.LU R161, [R1+0xac] ;  /* 0x0000ac0001a17983 */ /* 0x000f220000300800 */
[----:B------:R-:W-:Y:S01]  /*89e0*/  IMAD.SHL.U32 R29, R8, 0x8, RZ ;  /* 0x00000008081d7824 */ /* 0x000fe200078e00ff */
[----:B------:R-:W-:-:S02]  /*89f0*/  SHF.R.S32.HI R7, RZ, 0x1f, R8 ;  /* 0x0000001fff077819 */ /* 0x000fc40000011408 */
[----:B------:R-:W4:Y:S02]  /*8a00*/  LDL.LU R229, [R1+0xb0] ;  /* 0x0000b00001e57983 */ /* 0x000f240000300800 */
[----:B------:R-:W-:Y:S02]  /*8a10*/  SHF.L.U64.HI R9, R8, 0x3, R7 ;  /* 0x0000000308097819 */ /* 0x000fe40000010207 */
[----:B--2---:R-:W-:Y:S02]  /*8a20*/  SHF.R.S32.HI R14, RZ, 0x1f, R236 ;  /* 0x0000001fff0e7819 */ /* 0x004fe400000114ec */
[-C--:B------:R-:W-:Y:S02]  /*8a30*/  LEA R47, P0, R236, R29.reuse, 0x2 ;  /* 0x0000001dec2f7211 */ /* 0x080fe400078010ff */
[----:B---3--:R-:W-:Y:S02]  /*8a40*/  SHF.R.S32.HI R32, RZ, 0x1f, R237 ;  /* 0x0000001fff207819 */ /* 0x008fe400000114ed */
[----:B------:R-:W-:-:S02]  /*8a50*/  LEA R19, P1, R237, R29, 0x2 ;  /* 0x0000001ded137211 */ /* 0x000fc400078210ff */
[-C--:B------:R-:W-:Y:S02]  /*8a60*/  LEA.HI.X R14, R236, R9.reuse, R14, 0x2, P0 ;  /* 0x00000009ec0e7211 */ /* 0x080fe400000f140e */
[----:B------:R-:W-:Y:S01]  /*8a70*/  LEA.HI.X R32, R237, R9, R32, 0x2, P1 ;  /* 0x00000009ed207211 */ /* 0x000fe200008f1420 */
[----:B------:R-:W2:Y:S01]  /*8a80*/  LDL.LU R236, [R1+0xb4] ;  /* 0x0000b40001ec7983 */ /* 0x000ea20000300800 */
[----:B----4-:R-:W-:Y:S02]  /*8a90*/  SHF.R.S32.HI R16, RZ, 0x1f, R164 ;  /* 0x0000001fff107819 */ /* 0x010fe400000114a4 */
[-C--:B------:R-:W-:Y:S01]  /*8aa0*/  LEA R15, P6, R164, R29.reuse, 0x2 ;  /* 0x0000001da40f7211 */ /* 0x080fe200078c10ff */
[----:B------:R-:W3:Y:S01]  /*8ab0*/  LDL.LU R237, [R1+0xb8] ;  /* 0x0000b80001ed7983 */ /* 0x000ee20000300800 */
[----:B------:R-:W-:Y:S02]  /*8ac0*/  SHF.R.S32.HI R62, RZ, 0x1f, R165 ;  /* 0x0000001fff3e7819 */ /* 0x000fe400000114a5 */
[----:B------:R-:W-:-:S02]  /*8ad0*/  LEA R31, P0, R165, R29, 0x2 ;  /* 0x0000001da51f7211 */ /* 0x000fc400078010ff */
[-C--:B------:R-:W-:Y:S02]  /*8ae0*/  LEA.HI.X R16, R164, R9.reuse, R16, 0x2, P6 ;  /* 0x00000009a4107211 */ /* 0x080fe400030f1410 */
[----:B------:R-:W4:Y:S01]  /*8af0*/  LDL.LU R164, [R1+0xbc] ;  /* 0x0000bc0001a47983 */ /* 0x000f220000300800 */
[----:B------:R-:W-:-:S03]  /*8b00*/  LEA.HI.X R62, R165, R9, R62, 0x2, P0 ;  /* 0x00000009a53e7211 */ /* 0x000fc600000f143e */
[----:B------:R-:W4:Y:S01]  /*8b10*/  LDL.LU R165, [R1+0xc0] ;  /* 0x0000c00001a57983 */ /* 0x000f220000300800 */
[----:B------:R-:W-:Y:S02]  /*8b20*/  SHF.R.S32.HI R18, RZ, 0x1f, R162 ;  /* 0x0000001fff127819 */ /* 0x000fe400000114a2 */
[-C--:B------:R-:W-:Y:S02]  /*8b30*/  LEA R17, P1, R162, R29.reuse, 0x2 ;  /* 0x0000001da2117211 */ /* 0x080fe400078210ff */
[----:B------:R-:W-:Y:S02]  /*8b40*/  SHF.R.S32.HI R34, RZ, 0x1f, R160 ;  /* 0x0000001fff227819 */ /* 0x000fe400000114a0 */
[----:B------:R-:W-:Y:S02]  /*8b50*/  LEA R33, P6, R160, R29, 0x2 ;  /* 0x0000001da0217211 */ /* 0x000fe400078c10ff */
[----:B------:R-:W-:Y:S02]  /*8b60*/  LEA.HI.X R18, R162, R9, R18, 0x2, P1 ;  /* 0x00000009a2127211 */ /* 0x000fe400008f1412 */
[----:B------:R-:W-:Y:S01]  /*8b70*/  SHF.R.S32.HI R22, RZ, 0x1f, R172 ;  /* 0x0000001fff167819 */ /* 0x000fe200000114ac */
[----:B------:R-:W4:Y:S01]  /*8b80*/  LDL.LU R162, [R1+0xc4] ;  /* 0x0000c40001a27983 */ /* 0x000f220000300800 */
[----:B------:R-:W-:-:S02]  /*8b90*/  LEA R41, P1, R172, R29, 0x2 ;  /* 0x0000001dac297211 */ /* 0x000fc400078210ff */
[----:B------:R-:W-:Y:S02]  /*8ba0*/  LEA.HI.X R34, R160, R9, R34, 0x2, P6 ;  /* 0x00000009a0227211 */ /* 0x000fe400030f1422 */
[----:B------:R-:W-:Y:S01]  /*8bb0*/  SHF.R.S32.HI R44, RZ, 0x1f, R173 ;  /* 0x0000001fff2c7819 */ /* 0x000fe200000114ad */
[----:B------:R-:W4:Y:S01]  /*8bc0*/  LDL.LU R160, [R1+0xc8] ;  /* 0x0000c80001a07983 */ /* 0x000f220000300800 */
[----:B------:R-:W-:Y:S02]  /*8bd0*/  LEA R23, P6, R173, R29, 0x2 ;  /* 0x0000001dad177211 */ /* 0x000fe400078c10ff */
[----:B------:R-:W-:Y:S02]  /*8be0*/  LEA.HI.X R22, R172, R9, R22, 0x2, P1 ;  /* 0x00000009ac167211 */ /* 0x000fe400008f1416 */
[----:B------:R-:W-:Y:S01]  /*8bf0*/  SHF.R.S32.HI R26, RZ, 0x1f, R161 ;  /* 0x0000001fff1a7819 */ /* 0x000fe200000114a1 */
[----:B------:R-:W4:Y:S01]  /*8c00*/  LDL.LU R172, [R1+0xcc] ;  /* 0x0000cc0001ac7983 */ /* 0x000f220000300800 */
[----:B------:R-:W-:-:S02]  /*8c10*/  LEA R27, P1, R161, R29, 0x2 ;  /* 0x0000001da11b7211 */ /* 0x000fc400078210ff */
[-C--:B------:R-:W-:Y:S02]  /*8c20*/  LEA.HI.X R44, R173, R9.reuse, R44, 0x2, P6 ;  /* 0x00000009ad2c7211 */ /* 0x080fe400030f142c */
[----:B------:R-:W-:Y:S01]  /*8c30*/  LEA.HI.X R26, R161, R9, R26, 0x2, P1 ;  /* 0x00000009a11a7211 */ /* 0x000fe200008f141a */
[----:B------:R-:W4:Y:S04]  /*8c40*/  LDL.LU R173, [R1+0xd0] ;  /* 0x0000d00001ad7983 */ /* 0x000f280000300800 */
[----:B------:R-:W4:Y:S01]  /*8c50*/  LDL.LU R161, [R1+0xd4] ;  /* 0x0000d40001a17983 */ /* 0x000f220000300800 */
[----:B------:R-:W-:Y:S02]  /*8c60*/  SHF.R.S32.HI R42, RZ, 0x1f, R175 ;  /* 0x0000001fff2a7819 */ /* 0x000fe400000114af */
[----:B------:R-:W-:-:S02]  /*8c70*/  LEA R21, P0, R175, R29, 0x2 ;  /* 0x0000001daf157211 */ /* 0x000fc400078010ff */
[----:B------:R-:W-:Y:S02]  /*8c80*/  SHF.R.S32.HI R24, RZ, 0x1f, R166 ;  /* 0x0000001fff187819 */ /* 0x000fe400000114a6 */
[----:B------:R-:W-:Y:S02]  /*8c90*/  LEA.HI.X R42, R175, R9, R42, 0x2, P0 ;  /* 0x00000009af2a7211 */ /* 0x000fe400000f142a */
[CC--:B------:R-:W-:Y:S02]  /*8ca0*/  LEA R43, P0, R166.reuse, R29.reuse, 0x2 ;  /* 0x0000001da62b7211 */ /* 0x0c0fe400078010ff */
[----:B------:R-:W-:Y:S02]  /*8cb0*/  SHF.R.S32.HI R46, RZ, 0x1f, R229 ;  /* 0x0000001fff2e7819 */ /* 0x000fe400000114e5 */
[----:B------:R-:W-:Y:S02]  /*8cc0*/  LEA R45, P6, R229, R29, 0x2 ;  /* 0x0000001de52d7211 */ /* 0x000fe400078c10ff */
[----:B------:R-:W-:-:S02]  /*8cd0*/  LEA.HI.X R24, R166, R9, R24, 0x2, P0 ;  /* 0x00000009a6187211 */ /* 0x000fc400000f1418 */
[----:B------:R-:W-:Y:S02]  /*8ce0*/  LEA.HI.X R46, R229, R9, R46, 0x2, P6 ;  /* 0x00000009e52e7211 */ /* 0x000fe400030f142e */
[----:B------:R-:W4:Y:S01]  /*8cf0*/  LDL.LU R229, [R1+0xe0] ;  /* 0x0000e00001e57983 */ /* 0x000f220000300800 */
[----:B--2---:R-:W-:Y:S02]  /*8d00*/  SHF.R.S32.HI R54, RZ, 0x1f, R236 ;  /* 0x0000001fff367819 */ /* 0x004fe400000114ec */
[CC--:B------:R-:W-:Y:S02]  /*8d10*/  LEA R35, P0, R236.reuse, R29.reuse, 0x2 ;  /* 0x0000001dec237211 */ /* 0x0c0fe400078010ff */
[----:B---3--:R-:W-:Y:S02]  /*8d20*/  SHF.R.S32.HI R36, RZ, 0x1f, R237 ;  /* 0x0000001fff247819 */ /* 0x008fe400000114ed */
[----:B------:R-:W-:Y:S02]  /*8d30*/  LEA R51, P1, R237, R29, 0x2 ;  /* 0x0000001ded337211 */ /* 0x000fe400078210ff */
[----:B------:R-:W-:-:S02]  /*8d40*/  LEA.HI.X R54, R236, R9, R54, 0x2, P0 ;  /* 0x00000009ec367211 */ /* 0x000fc400000f1436 */
[----:B------:R-:W-:Y:S01]  /*8d50*/  LEA.HI.X R36, R237, R9, R36, 0x2, P1 ;  /* 0x00000009ed247211 */ /* 0x000fe200008f1424 */
[----:B------:R-:W2:Y:S04]  /*8d60*/  LDL.LU R236, [R1+0xe4] ;  /* 0x0000e40001ec7983 */ /* 0x000ea80000300800 */
[----:B------:R-:W3:Y:S01]  /*8d70*/  LDL.LU R237, [R1+0xe8] ;  /* 0x0000e80001ed7983 */ /* 0x000ee20000300800 */
[----:B----4-:R-:W-:Y:S02]  /*8d80*/  SHF.R.S32.HI R56, RZ, 0x1f, R164 ;  /* 0x0000001fff387819 */ /* 0x010fe400000114a4 */
[----:B------:R-:W-:Y:S01]  /*8d90*/  LEA R53, P6, R164, R29, 0x2 ;  /* 0x0000001da4357211 */ /* 0x000fe200078c10ff */
[----:B------:R-:W4:Y:S01]  /*8da0*/  LDL.LU R175, [R1+0xf0] ;  /* 0x0000f00001af7983 */ /* 0x000f220000300800 */
[----:B------:R-:W-:-:S02]  /*8db0*/  SHF.R.S32.HI R38, RZ, 0x1f, R165 ;  /* 0x0000001fff267819 */ /* 0x000fc400000114a5 */
[C---:B------:R-:W-:Y:S01]  /*8dc0*/  LEA R37, P0, R165.reuse, R29, 0x2 ;  /* 0x0000001da5257211 */ /* 0x040fe200078010ff */
[----:B------:R-:W4:Y:S01]  /*8dd0*/  LDL.LU R166, [R1+0xf4] ;  /* 0x0000f40001a67983 */ /* 0x000f220000300800 */
[-C--:B------:R-:W-:Y:S02]  /*8de0*/  LEA.HI.X R56, R164, R9.reuse, R56, 0x2, P6 ;  /* 0x00000009a4387211 */ /* 0x080fe400030f1438 */
[----:B------:R-:W-:Y:S01]  /*8df0*/  LEA.HI.X R38, R165, R9, R38, 0x2, P0 ;  /* 0x00000009a5267211 */ /* 0x000fe200000f1426 */
[----:B------:R-:W4:Y:S04]  /*8e00*/  LDL.LU R164, [R1+0xf8] ;  /* 0x0000f80001a47983 */ /* 0x000f280000300800 */
[----:B------:R-:W4:Y:S01]  /*8e10*/  LDL.LU R165, [R1+0xfc] ;  /* 0x0000fc0001a57983 */ /* 0x000f220000300800 */
[----:B------:R-:W-:-:S02]  /*8e20*/  SHF.R.S32.HI R40, RZ, 0x1f, R160 ;  /* 0x0000001fff287819 */ /* 0x000fc400000114a0 */
[-C--:B------:R-:W-:Y:S02]  /*8e30*/  LEA R39, P6, R160, R29.reuse, 0x2 ;  /* 0x0000001da0277211 */ /* 0x080fe400078c10ff */
[----:B------:R-:W-:Y:S02]  /*8e40*/  SHF.R.S32.HI R60, RZ, 0x1f, R162 ;  /* 0x0000001fff3c7819 */ /* 0x000fe400000114a2 */
[----:B------:R-:W-:Y:S02]  /*8e50*/  LEA R55, P1, R162, R29, 0x2 ;  /* 0x0000001da2377211 */ /* 0x000fe400078210ff */
[-C--:B------:R-:W-:Y:S02]  /*8e60*/  LEA.HI.X R40, R160, R9.reuse, R40, 0x2, P6 ;  /* 0x00000009a0287211 */ /* 0x080fe400030f1428 */
[----:B------:R-:W-:Y:S02]  /*8e70*/  LEA.HI.X R60, R162, R9, R60, 0x2, P1 ;  /* 0x00000009a23c7211 */ /* 0x000fe400008f143c */
[----:B------:R-:W4:Y:S01]  /*8e80*/  LDL.LU R162, [R1+0x100] ;  /* 0x0001000001a27983 */ /* 0x000f220000300800 */
[----:B------:R-:W-:-:S03]  /*8e90*/  SHF.R.S32.HI R64, RZ, 0x1f, R161 ;  /* 0x0000001fff407819 */ /* 0x000fc600000114a1 */
[----:B------:R-:W4:Y:S01]  /*8ea0*/  LDL.LU R160, [R1+0x104] ;  /* 0x0001040001a07983 */ /* 0x000f220000300800 */
[----:B------:R-:W-:-:S04]  /*8eb0*/  LEA R61, P6, R161, R29, 0x2 ;  /* 0x0000001da13d7211 */ /* 0x000fc800078c10ff */
[----:B------:R-:W-:Y:S02]  /*8ec0*/  LEA.HI.X R64, R161, R9, R64, 0x2, P6 ;  /* 0x00000009a1407211 */ /* 0x000fe400030f1440 */
[----:B------:R-:W4:Y:S01]  /*8ed0*/  LDL.LU R161, [R1+0x108] ;  /* 0x0001080001a17983 */ /* 0x000f220000300800 */
[----:B------:R-:W-:Y:S02]  /*8ee0*/  SHF.R.S32.HI R108, RZ, 0x1f, R172 ;  /* 0x0000001fff6c7819 */ /* 0x000fe400000114ac */
[CC--:B------:R-:W-:Y:S02]  /*8ef0*/  LEA R57, P0, R172.reuse, R29.reuse, 0x2 ;  /* 0x0000001dac397211 */ /* 0x0c0fe400078010ff */
[----:B------:R-:W-:Y:S02]  /*8f00*/  SHF.R.S32.HI R48, RZ, 0x1f, R173 ;  /* 0x0000001fff307819 */ /* 0x000fe400000114ad */
[----:B------:R-:W-:Y:S02]  /*8f10*/  LEA R59, P1, R173, R29, 0x2 ;  /* 0x0000001dad3b7211 */ /* 0x000fe400078210ff */
[----:B------:R-:W-:-:S02]  /*8f20*/  LEA.HI.X R108, R172, R9, R108, 0x2, P0 ;  /* 0x00000009ac6c7211 */ /* 0x000fc400000f146c */
[----:B------:R-:W-:Y:S01]  /*8f30*/  LEA.HI.X R48, R173, R9, R48, 0x2, P1 ;  /* 0x00000009ad307211 */ /* 0x000fe200008f1430 */
[----:B------:R-:W4:Y:S01]  /*8f40*/  LDL.LU R172, [R1+0x10c] ;  /* 0x00010c0001ac7983 */ /* 0x000f220000300800 */
[----:B------:R-:W-:Y:S02]  /*8f50*/  SHF.R.S32.HI R50, RZ, 0x1f, R229 ;  /* 0x0000001fff327819 */ /* 0x000fe400000114e5 */
[C---:B------:R-:W-:Y:S01]  /*8f60*/  LEA R63, P0, R229.reuse, R29, 0x2 ;  /* 0x0000001de53f7211 */ /* 0x040fe200078010ff */
[----:B------:R-:W4:Y:S03]  /*8f70*/  LDL.LU R173, [R1+0x110] ;  /* 0x0001100001ad7983 */ /* 0x000f260000300800 */
[----:B------:R-:W-:Y:S02]  /*8f80*/  LEA.HI.X R50, R229, R9, R50, 0x2, P0 ;  /* 0x00000009e5327211 */ /* 0x000fe400000f1432 */
[----:B------:R-:W4:Y:S01]  /*8f90*/  LDL.LU R229, [R1+0x114] ;  /* 0x0001140001e57983 */ /* 0x000f220000300800 */
[----:B--2---:R-:W-:-:S02]  /*8fa0*/  SHF.R.S32.HI R52, RZ, 0x1f, R236 ;  /* 0x0000001fff347819 */ /* 0x004fc400000114ec */
[CC--:B------:R-:W-:Y:S02]  /*8fb0*/  LEA R143, P1, R236.reuse, R29.reuse, 0x2 ;  /* 0x0000001dec8f7211 */ /* 0x0c0fe400078210ff */
[----:B---3--:R-:W-:Y:S02]  /*8fc0*/  SHF.R.S32.HI R58, RZ, 0x1f, R237 ;  /* 0x0000001fff3a7819 */ /* 0x008fe400000114ed */
[C---:B------:R-:W-:Y:S02]  /*8fd0*/  LEA R119, P6, R237.reuse, R29, 0x2 ;  /* 0x0000001ded777211 */ /* 0x040fe400078c10ff */
[-C--:B------:R-:W-:Y:S02]  /*8fe0*/  LEA.HI.X R52, R236, R9.reuse, R52, 0x2, P1 ;  /* 0x00000009ec347211 */ /* 0x080fe400008f1434 */
[----:B------:R-:W-:Y:S01]  /*8ff0*/  LEA.HI.X R58, R237, R9, R58, 0x2, P6 ;  /* 0x00000009ed3a7211 */ /* 0x000fe200030f143a */
[----:B------:R-:W2:Y:S04]  /*9000*/  LDL.LU R236, [R1+0x60] ;  /* 0x0000600001ec7983 */ /* 0x000ea80000300800 */
[----:B------:R-:W3:Y:S01]  /*9010*/  LDL.LU R237, [R1+0x64] ;  /* 0x0000640001ed7983 */ /* 0x000ee20000300800 */
[----:B----4-:R-:W-:-:S02]  /*9020*/  SHF.R.S32.HI R110, RZ, 0x1f, R175 ;  /* 0x0000001fff6e7819 */ /* 0x010fc400000114af */
[CC--:B------:R-:W-:Y:S02]  /*9030*/  LEA R125, P0, R175.reuse, R29.reuse, 0x2 ;  /* 0x0000001daf7d7211 */ /* 0x0c0fe400078010ff */
[----:B------:R-:W-:Y:S02]  /*9040*/  SHF.R.S32.HI R114, RZ, 0x1f, R166 ;  /* 0x0000001fff727819 */ /* 0x000fe400000114a6 */
[-C--:B------:R-:W-:Y:S02]  /*9050*/  LEA R99, P1, R166, R29.reuse, 0x2 ;  /* 0x0000001da6637211 */ /* 0x080fe400078210ff */
[----:B------:R-:W-:Y:S02]  /*9060*/  SHF.R.S32.HI R120, RZ, 0x1f, R164 ;  /* 0x0000001fff787819 */ /* 0x000fe400000114a4 */
[----:B------:R-:W-:Y:S02]  /*9070*/  LEA R101, P6, R164, R29, 0x2 ;  /* 0x0000001da4657211 */ /* 0x000fe400078c10ff */
[----:B------:R-:W-:-:S02]  /*9080*/  LEA.HI.X R110, R175, R9, R110, 0x2, P0 ;  /* 0x00000009af6e7211 */ /* 0x000fc400000f146e */
[----:B------:R-:W-:Y:S02]  /*9090*/  SHF.R.S32.HI R122, RZ, 0x1f, R165 ;  /* 0x0000001fff7a7819 */ /* 0x000fe400000114a5 */
[C---:B------:R-:W-:Y:S02]  /*90a0*/  LEA R121, P0, R165.reuse, R29, 0x2 ;  /* 0x0000001da5797211 */ /* 0x040fe400078010ff */
[-C--:B------:R-:W-:Y:S02]  /*90b0*/  LEA.HI.X R114, R166, R9.reuse, R114, 0x2, P1 ;  /* 0x00000009a6727211 */ /* 0x080fe400008f1472 */
[-C--:B------:R-:W-:Y:S01]  /*90c0*/  LEA.HI.X R120, R164, R9.reuse, R120, 0x2, P6 ;  /* 0x00000009a4787211 */ /* 0x080fe200030f1478 */
[----:B------:R-:W4:Y:S01]  /*90d0*/  LDL.LU R166, [R1+0x68] ;  /* 0x0000680001a67983 */ /* 0x000f220000300800 */
[----:B------:R-:W-:-:S03]  /*90e0*/  LEA.HI.X R122, R165, R9, R122, 0x2, P0 ;  /* 0x00000009a57a7211 */ /* 0x000fc600000f147a */
[----:B------:R-:W4:Y:S04]  /*90f0*/  LDL.LU R164, [R1+0x70] ;  /* 0x0000700001a47983 */ /* 0x000f280000300800 */
[----:B------:R-:W4:Y:S01]  /*9100*/  LDL.LU R165, [R1+0x74] ;  /* 0x0000740001a57983 */ /* 0x000f220000300800 */
[----:B------:R-:W-:Y:S02]  /*9110*/  SHF.R.S32.HI R126, RZ, 0x1f, R162 ;  /* 0x0000001fff7e7819 */ /* 0x000fe400000114a2 */
[-C--:B------:R-:W-:Y:S02]  /*9120*/  LEA R117, P1, R162, R29.reuse, 0x2 ;  /* 0x0000001da2757211 */ /* 0x080fe400078210ff */
[----:B------:R-:W-:Y:S02]  /*9130*/  SHF.R.S32.HI R130, RZ, 0x1f, R160 ;  /* 0x0000001fff827819 */ /* 0x000fe400000114a0 */
[----:B------:R-:W-:-:S02]  /*9140*/  LEA R115, P6, R160, R29, 0x2 ;  /* 0x0000001da0737211 */ /* 0x000fc400078c10ff */
        /* <DEDUP_REMOVED lines=9> */
[-C--:B------:R-:W-:Y:S01]  /*91e0*/  LEA R131, P6, R173, R29.reuse, 0x2 ;  /* 0x0000001dad837211 */ /* 0x080fe200078c10ff */
[----:B------:R-:W4:Y:S01]  /*91f0*/  LDL.LU R175, [R1+0x11c] ;  /* 0x00011c0001af7983 */ /* 0x000f220000300800 */
[----:B------:R-:W-:Y:S02]  /*9200*/  SHF.R.S32.HI R134, RZ, 0x1f, R172 ;  /* 0x0000001fff867819 */ /* 0x000fe400000114ac */
[----:B------:R-:W-:-:S02]  /*9210*/  LEA R133, P1, R172, R29, 0x2 ;  /* 0x0000001dac857211 */ /* 0x000fc400078210ff */
[----:B------:R-:W-:Y:S02]  /*9220*/  LEA.HI.X R136, R173, R9, R136, 0x2, P6 ;  /* 0x00000009ad887211 */ /* 0x000fe400030f1488 */
[----:B------:R-:W-:Y:S02]  /*9230*/  SHF.R.S32.HI R138, RZ, 0x1f, R229 ;  /* 0x0000001fff8a7819 */ /* 0x000fe400000114e5 */
[C---:B------:R-:W-:Y:S02]  /*9240*/  LEA R141, P6, R229.reuse, R29, 0x2 ;  /* 0x0000001de58d7211 */ /* 0x040fe400078c10ff */
[-C--:B------:R-:W-:Y:S02]  /*9250*/  LEA.HI.X R134, R172, R9.reuse, R134, 0x2, P1 ;  /* 0x00000009ac867211 */ /* 0x080fe400008f1486 */
[----:B------:R-:W-:Y:S01]  /*9260*/  LEA.HI.X R138, R229, R9, R138, 0x2, P6 ;  /* 0x00000009e58a7211 */ /* 0x000fe200030f148a */
[----:B------:R-:W4:Y:S04]  /*9270*/  LDL.LU R172, [R1+0x134] ;  /* 0x0001340001ac7983 */ /* 0x000f280000300800 */
        /* <DEDUP_REMOVED lines=8> */
[----:B------:R-:W3:Y:S04]  /*9300*/  LDL.LU R237, [R1+0xd8] ;  /* 0x0000d80001ed7983 */ /* 0x000ee80000300800 */
[----:B------:R-:W3:Y:S01]  /*9310*/  LDL.LU R173, [R1+0x5c] ;  /* 0x00005c0001ad7983 */ /* 0x000ee20000300800 */
[----:B----4-:R-:W-:-:S02]  /*9320*/  SHF.R.S32.HI R112, RZ, 0x1f, R164 ;  /* 0x0000001fff707819 */ /* 0x010fc400000114a4 */
[CC--:B------:R-:W-:Y:S02]  /*9330*/  LEA R127, P1, R164.reuse, R29.reuse, 0x2 ;  /* 0x0000001da47f7211 */ /* 0x0c0fe400078210ff */
[----:B------:R-:W-:Y:S02]  /*9340*/  SHF.R.S32.HI R106, RZ, 0x1f, R165 ;  /* 0x0000001fff6a7819 */ /* 0x000fe400000114a5 */
[C---:B------:R-:W-:Y:S02]  /*9350*/  LEA R113, P6, R165.reuse, R29, 0x2 ;  /* 0x0000001da5717211 */ /* 0x040fe400078c10ff */
[-C--:B------:R-:W-:Y:S02]  /*9360*/  LEA.HI.X R112, R164, R9.reuse, R112, 0x2, P1 ;  /* 0x00000009a4707211 */ /* 0x080fe400008f1470 */
[----:B------:R-:W-:Y:S01]  /*9370*/  LEA.HI.X R106, R165, R9, R106, 0x2, P6 ;  /* 0x00000009a56a7211 */ /* 0x000fe200030f146a */
[----:B------:R-:W4:Y:S04]  /*9380*/  LDL.LU R164, [R1+0x128] ;  /* 0x0001280001a47983 */ /* 0x000f280000300800 */
[----:B------:R-:W4:Y:S01]  /*9390*/  LDL.LU R165, [R1+0x138] ;  /* 0x0001380001a57983 */ /* 0x000f220000300800 */
[----:B------:R-:W-:-:S02]  /*93a0*/  SHF.R.S32.HI R118, RZ, 0x1f, R166 ;  /* 0x0000001fff767819 */ /* 0x000fc400000114a6 */
[C---:B------:R-:W-:Y:S02]  /*93b0*/  LEA R137, P0, R166.reuse, R29, 0x2 ;  /* 0x0000001da6897211 */ /* 0x040fe400078010ff */
[----:B------:R-:W-:Y:S02]  /*93c0*/  SHF.R.S32.HI R104, RZ, 0x1f, R162 ;  /* 0x0000001fff687819 */ /* 0x000fe400000114a2 */
[----:B------:R-:W-:Y:S02]  /*93d0*/  LEA.HI.X R118, R166, R9, R118, 0x2, P0 ;  /* 0x00000009a6767211 */ /* 0x000fe400000f1476 */
[----:B------:R-:W-:Y:S01]  /*93e0*/  LEA R123, P0, R162, R29, 0x2 ;  /* 0x0000001da27b7211 */ /* 0x000fe200078010ff */
[----:B------:R-:W4:Y:S01]  /*93f0*/  LDL.LU R166, [R1+0x13c] ;  /* 0x00013c0001a67983 */ /* 0x000f220000300800 */
[----:B------:R-:W-:Y:S02]  /*9400*/  SHF.R.S32.HI R102, RZ, 0x1f, R160 ;  /* 0x0000001fff667819 */ /* 0x000fe400000114a0 */
[----:B------:R-:W-:-:S02]  /*9410*/  SHF.R.S32.HI R98, RZ, 0x1f, R161 ;  /* 0x0000001fff627819 */ /* 0x000fc400000114a1 */
[CC--:B------:R-:W-:Y:S02]  /*9420*/  LEA R103, P6, R161.reuse, R29.reuse, 0x2 ;  /* 0x0000001da1677211 */ /* 0x0c0fe400078c10ff */
[----:B------:R-:W-:Y:S02]  /*9430*/  LEA R109, P1, R160, R29, 0x2 ;  /* 0x0000001da06d7211 */ /* 0x000fe400078210ff */
[-C--:B------:R-:W-:Y:S02]  /*9440*/  LEA.HI.X R104, R162, R9.reuse, R104, 0x2, P0 ;  /* 0x00000009a2687211 */ /* 0x080fe400000f1468 */
[-C--:B------:R-:W-:Y:S01]  /*9450*/  LEA.HI.X R98, R161, R9.reuse, R98, 0x2, P6 ;  /* 0x00000009a1627211 */ /* 0x080fe200030f1462 */
[----:B------:R-:W4:Y:S01]  /*9460*/  LDL.LU R162, [R1+0x148] ;  /* 0x0001480001a27983 */ /* 0x000f220000300800 */
[----:B------:R-:W-:-:S03]  /*9470*/  LEA.HI.X R102, R160, R9, R102, 0x2, P1 ;  /* 0x00000009a0667211 */ /* 0x000fc600008f1466 */
[----:B------:R-:W4:Y:S04]  /*9480*/  LDL.LU R161, [R1+0x14c] ;  /* 0x00014c0001a17983 */ /* 0x000f280000300800 */
[----:B------:R-:W4:Y:S01]  /*9490*/  LDL.LU R160, [R1+0x80] ;  /* 0x0000800001a07983 */ /* 0x000f220000300800 */
[----:B------:R-:W-:-:S04]  /*94a0*/  SHF.R.S32.HI R2, RZ, 0x1f, R175 ;  /* 0x0000001fff027819 */ /* 0x000fc800000114af */
[----:B------:R-:W-:Y:S02]  /*94b0*/  SHF.L.U64.HI R144, R175, 0x2, R2 ;  /* 0x00000002af907819 */ /* 0x000fe40000010202 */
[----:B------:R-:W-:Y:S02]  /*94c0*/  SHF.R.S32.HI R100, RZ, 0x1f, R229 ;  /* 0x0000001fff647819 */ /* 0x000fe400000114e5 */
[C---:B------:R-:W-:Y:S01]  /*94d0*/  LEA R111, P0, R229.reuse, R29, 0x2 ;  /* 0x0000001de56f7211 */ /* 0x040fe200078010ff */
[----:B------:R-:W-:Y:S03]  /*94e0*/  STL [R1+0x38], R144 ;  /* 0x0000389001007387 */ /* 0x000fe60000100800 */
[----:B------:R-:W-:Y:S02]  /*94f0*/  LEA.HI.X R100, R229, R9, R100, 0x2, P0 ;  /* 0x00000009e5647211 */ /* 0x000fe400000f1464 */
[----:B------:R-:W4:Y:S01]  /*9500*/  LDL.LU R229, [R1+0xdc] ;  /* 0x0000dc0001e57983 */ /* 0x000f220000300800 */
[----:B------:R-:W-:-:S04]  /*9510*/  SHF.R.S32.HI R2, RZ, 0x1f, R172 ;  /* 0x0000001fff027819 */ /* 0x000fc800000114ac */
[----:B------:R-:W-:Y:S02]  /*9520*/  SHF.L.U64.HI R145, R172, 0x2, R2 ;  /* 0x00000002ac917819 */ /* 0x000fe40000010202 */
[----:B--2---:R-:W-:Y:S02]  /*9530*/  SHF.R.S32.HI R96, RZ, 0x1f, R236 ;  /* 0x0000001fff607819 */ /* 0x004fe400000114ec */
[CC--:B------:R-:W-:Y:S02]  /*9540*/  LEA R105, P1, R236.reuse, R29.reuse, 0x2 ;  /* 0x0000001dec697211 */ /* 0x0c0fe400078210ff */
[----:B---3--:R-:W-:Y:S02]  /*9550*/  SHF.R.S32.HI R92, RZ, 0x1f, R237 ;  /* 0x0000001fff5c7819 */ /* 0x008fe400000114ed */
[----:B------:R-:W-:Y:S02]  /*9560*/  LEA R93, P6, R237, R29, 0x2 ;  /* 0x0000001ded5d7211 */ /* 0x000fe400078c10ff */
[----:B------:R-:W-:-:S02]  /*9570*/  LEA.HI.X R96, R236, R9, R96, 0x2, P1 ;  /* 0x00000009ec607211 */ /* 0x000fc400008f1460 */
[----:B------:R-:W-:Y:S01]  /*9580*/  LEA.HI.X R92, R237, R9, R92, 0x2, P6 ;  /* 0x00000009ed5c7211 */ /* 0x000fe200030f145c */
[----:B------:R-:W2:Y:S04]  /*9590*/  LDL.LU R236, [R1+0x118] ;  /* 0x0001180001ec7983 */ /* 0x000ea80000300800 */
[----:B------:R-:W3:Y:S04]  /*95a0*/  LDL.LU R237, [R1+0x140] ;  /* 0x0001400001ed7983 */ /* 0x000ee80000300800 */
[----:B------:R-:W-:Y:S01]  /*95b0*/  STL [R1+0x3c], R145 ;  /* 0x00003c9101007387 */ /* 0x000fe20000100800 */
[----:B----4-:R-:W-:-:S02]  /*95c0*/  SHF.R.S32.HI R94, RZ, 0x1f, R164 ;  /* 0x0000001fff5e7819 */ /* 0x010fc400000114a4 */
[CC--:B------:R-:W-:Y:S02]  /*95d0*/  LEA R107, P0, R164.reuse, R29.reuse, 0x2 ;  /* 0x0000001da46b7211 */ /* 0x0c0fe400078010ff */
[----:B------:R-:W-:Y:S02]  /*95e0*/  SHF.R.S32.HI R90, RZ, 0x1f, R165 ;  /* 0x0000001fff5a7819 */ /* 0x000fe400000114a5 */
[C---:B------:R-:W-:Y:S02]  /*95f0*/  LEA R95, P1, R165.reuse, R29, 0x2 ;  /* 0x0000001da55f7211 */ /* 0x040fe400078210ff */
[-C--:B------:R-:W-:Y:S02]  /*9600*/  LEA.HI.X R94, R164, R9.reuse, R94, 0x2, P0 ;  /* 0x00000009a45e7211 */ /* 0x080fe400000f145e */
[----:B------:R-:W4:Y:S01]  /*9610*/  LDL.LU R164, [R1+0x150] ;  /* 0x0001500001a47983 */ /* 0x000f220000300800 */
[----:B------:R-:W-:-:S03]  /*9620*/  LEA.HI.X R90, R165, R9, R90, 0x2, P1 ;  /* 0x00000009a55a7211 */ /* 0x000fc600008f145a */
[----:B------:R-:W4:Y:S01]  /*9630*/  LDL.LU R165, [R1+0x154] ;  /* 0x0001540001a57983 */ /* 0x000f220000300800 */
[----:B------:R-:W-:Y:S02]  /*9640*/  SHF.R.S32.HI R86, RZ, 0x1f, R166 ;  /* 0x0000001fff567819 */ /* 0x000fe400000114a6 */
[----:B------:R-:W-:-:S04]  /*9650*/  LEA R87, P6, R166, R29, 0x2 ;  /* 0x0000001da6577211 */ /* 0x000fc800078c10ff */
[----:B------:R-:W-:Y:S02]  /*9660*/  LEA.HI.X R86, R166, R9, R86, 0x2, P6 ;  /* 0x00000009a6567211 */ /* 0x000fe400030f1456 */
[----:B------:R-:W-:Y:S02]  /*9670*/  SHF.R.S32.HI R88, RZ, 0x1f, R162 ;  /* 0x0000001fff587819 */ /* 0x000fe400000114a2 */
[-C--:B------:R-:W-:Y:S02]  /*9680*/  LEA R97, P0, R162, R29.reuse, 0x2 ;  /* 0x0000001da2617211 */ /* 0x080fe400078010ff */
[----:B------:R-:W-:Y:S02]  /*9690*/  SHF.R.S32.HI R82, RZ, 0x1f, R160 ;  /* 0x0000001fff527819 */ /* 0x000fe400000114a0 */
[----:B------:R-:W-:Y:S02]  /*96a0*/  LEA R83, P6, R160, R29, 0x2 ;  /* 0x0000001da0537211 */ /* 0x000fe400078c10ff */
[----:B------:R-:W-:-:S02]  /*96b0*/  LEA.HI.X R88, R162, R9, R88, 0x2, P0 ;  /* 0x00000009a2587211 */ /* 0x000fc400000f1458 */
[----:B------:R-:W4:Y:S01]  /*96c0*/  LDL.LU R162, [R1+0x158] ;  /* 0x0001580001a27983 */ /* 0x000f220000300800 */
[----:B------:R-:W-:-:S03]  /*96d0*/  LEA.HI.X R82, R160, R9, R82, 0x2, P6 ;  /* 0x00000009a0527211 */ /* 0x000fc600030f1452 */
[----:B------:R-:W4:Y:S01]  /*96e0*/  LDL.LU R160, [R1+0x15c] ;  /* 0x00015c0001a07983 */ /* 0x000f220000300800 */
[----:B------:R-:W-:Y:S02]  /*96f0*/  SHF.R.S32.HI R84, RZ, 0x1f, R161 ;  /* 0x0000001fff547819 */ /* 0x000fe400000114a1 */
[----:B------:R-:W-:-:S04]  /*9700*/  LEA R89, P1, R161, R29, 0x2 ;  /* 0x0000001da1597211 */ /* 0x000fc800078210ff */
[----:B------:R-:W-:Y:S02]  /*9710*/  LEA.HI.X R84, R161, R9, R84, 0x2, P1 ;  /* 0x00000009a1547211 */ /* 0x000fe400008f1454 */
[----:B------:R-:W1:Y:S01]  /*9720*/  S2R R161, SR_TID.X ;  /* 0x0000000000a17919 */ /* 0x000e620000002100 */
[----:B------:R-:W-:Y:S02]  /*9730*/  SHF.R.S32.HI R80, RZ, 0x1f, R229 ;  /* 0x0000001fff507819 */ /* 0x000fe400000114e5 */
[----:B------:R-:W-:-:S04]  /*9740*/  LEA R91, P0, R229, R29, 0x2 ;  /* 0x0000001de55b7211 */ /* 0x000fc800078010ff */
[----:B------:R-:W-:Y:S02]  /*9750*/  LEA.HI.X R80, R229, R9, R80, 0x2, P0 ;  /* 0x00000009e5507211 */ /* 0x000fe400000f1450 */
[C---:B-1----:R-:W-:Y:S02]  /*9760*/  LOP3.LUT R3, R161.reuse, 0x3, RZ, 0xc0, !PT ;  /* 0x00000003a1037812 */ /* 0x042fe400078ec0ff */
[----:B------:R-:W-:-:S05]  /*9770*/  LOP3.LUT R20, R161, 0x1c, RZ, 0xc0, !PT ;  /* 0x0000001ca1147812 */ /* 0x000fca00078ec0ff */
[----:B------:R-:W-:Y:S01]  /*9780*/  IMAD R3, R3, 0x120, R20 ;  /* 0x0000012003037824 */ /* 0x000fe200078e0214 */
[----:B--2---:R-:W-:Y:S02]  /*9790*/  SHF.R.S32.HI R78, RZ, 0x1f, R236 ;  /* 0x0000001fff4e7819 */ /* 0x004fe400000114ec */
[CC--:B------:R-:W-:Y:S02]  /*97a0*/  LEA R85, P1, R236.reuse, R29.reuse, 0x2 ;  /* 0x0000001dec557211 */ /* 0x0c0fe400078210ff */
[----:B---3--:R-:W-:Y:S02]  /*97b0*/  SHF.R.S32.HI R76, RZ, 0x1f, R237 ;  /* 0x0000001fff4c7819 */ /* 0x008fe400000114ed */
[C---:B------:R-:W-:Y:S02]  /*97c0*/  LEA R79, P6, R237.reuse, R29, 0x2 ;  /* 0x0000001ded4f7211 */ /* 0x040fe400078c10ff */
[-C--:B------:R-:W-:Y:S02]  /*97d0*/  LEA.HI.X R78, R236, R9.reuse, R78, 0x2, P1 ;  /* 0x00000009ec4e7211 */ /* 0x080fe400008f144e */
[----:B------:R-:W-:Y:S01]  /*97e0*/  LEA.HI.X R76, R237, R9, R76, 0x2, P6 ;  /* 0x00000009ed4c7211 */ /* 0x000fe200030f144c */
[----:B------:R-:W2:Y:S04]  /*97f0*/  LDL.LU R236, [R1+0xa0] ;  /* 0x0000a00001ec7983 */ /* 0x000ea80000300800 */
[----:B------:R-:W3:Y:S01]  /*9800*/  LDL.LU R237, [R1+0xec] ;  /* 0x0000ec0001ed7983 */ /* 0x000ee20000300800 */
[----:B------:R-:W-:-:S05]  /*9810*/  IADD3 R20, P1, PT, R47, R12, RZ ;  /* 0x0000000c2f147210 */ /* 0x000fca0007f3e0ff */
[----:B------:R-:W-:Y:S01]  /*9820*/  IMAD.X R14, R14, 0x1, R13, P1 ;  /* 0x000000010e0e7824 */ /* 0x000fe200008e060d */
[----:B------:R-:W-:Y:S02]  /*9830*/  IADD3 R31, P1, PT, R31, R12, RZ ;  /* 0x0000000c1f1f7210 */ /* 0x000fe40007f3e0ff */
[----:B----4-:R-:W-:Y:S02]  /*9840*/  SHF.R.S32.HI R74, RZ, 0x1f, R164 ;  /* 0x0000001fff4a7819 */ /* 0x010fe400000114a4 */
[CC--:B------:R-:W-:Y:S02]  /*9850*/  LEA R81, P6, R164.reuse, R29.reuse, 0x2 ;  /* 0x0000001da4517211 */ /* 0x0c0fe400078c10ff */
[----:B------:R-:W-:Y:S02]  /*9860*/  SHF.R.S32.HI R72, RZ, 0x1f, R165 ;  /* 0x0000001fff487819 */ /* 0x000fe400000114a5 */
[----:B------:R-:W-:Y:S02]  /*9870*/  LEA R75, P0, R165, R29, 0x2 ;  /* 0x0000001da54b7211 */ /* 0x000fe400078010ff */
[----:B------:R-:W-:-:S02]  /*9880*/  LEA.HI.X R74, R164, R9, R74, 0x2, P6 ;  /* 0x00000009a44a7211 */ /* 0x000fc400030f144a */
[----:B------:R-:W-:Y:S01]  /*9890*/  LEA.HI.X R72, R165, R9, R72, 0x2, P0 ;  /* 0x00000009a5487211 */ /* 0x000fe200000f1448 */
[----:B------:R-:W4:Y:S01]  /*98a0*/  LDL.LU R164, [R1+0x12c] ;  /* 0x00012c0001a47983 */ /* 0x000f220000300800 */
[-C--:B------:R-:W-:Y:S02]  /*98b0*/  IADD3 R28, P6, PT, R19, R12.reuse, RZ ;  /* 0x0000000c131c7210 */ /* 0x080fe40007fde0ff */
[-C--:B------:R-:W-:Y:S01]  /*98c0*/  IADD3 R30, P0, PT, R15, R12.reuse, RZ ;  /* 0x0000000c0f1e7210 */ /* 0x080fe20007f1e0ff */
[----:B------:R-:W4:Y:S02]  /*98d0*/  LDL.LU R165, [R1+0x144] ;  /* 0x0001440001a57983 */ /* 0x000f240000300800 */
[--C-:B------:R-:W-:Y:S02]  /*98e0*/  IMAD.X R15, R32, 0x1, R13.reuse, P6 ;  /* 0x00000001200f7824 */ /* 0x100fe400030e060d */
[--C-:B------:R-:W-:Y:S01]  /*98f0*/  IMAD.X R16, R16, 0x1, R13.reuse, P0 ;  /* 0x0000000110107824 */ /* 0x100fe200000e060d */
[-C--:B------:R-:W-:Y:S01]  /*9900*/  IADD3 R32, P0, PT, R17, R12.reuse, RZ ;  /* 0x0000000c11207210 */ /* 0x080fe20007f1e0ff */
[----:B------:R-:W-:Y:S01]  /*9910*/  IMAD.X R17, R62, 0x1, R13, P1 ;  /* 0x000000013e117824 */ /* 0x000fe200008e060d */
[----:B------:R-:W-:-:S05]  /*9920*/  IADD3 R33, P1, PT, R33, R12, RZ ;  /* 0x0000000c21217210 */ /* 0x000fca0007f3e0ff */
[--C-:B------:R-:W-:Y:S01]  /*9930*/  IMAD.X R19, R34, 0x1, R13.reuse, P1 ;  /* 0x0000000122137824 */ /* 0x100fe200008e060d */
[----:B------:R-:W-:Y:S02]  /*9940*/  SHF.R.S32.HI R70, RZ, 0x1f, R162 ;  /* 0x0000001fff467819 */ /* 0x000fe400000114a2 */
[-C--:B------:R-:W-:Y:S02]  /*9950*/  LEA R77, P6, R162, R29.reuse, 0x2 ;  /* 0x0000001da24d7211 */ /* 0x080fe400078c10ff */
[----:B------:R-:W-:Y:S02]  /*9960*/  SHF.R.S32.HI R68, RZ, 0x1f, R160 ;  /* 0x0000001fff447819 */ /* 0x000fe400000114a0 */
[----:B------:R-:W-:Y:S02]  /*9970*/  LEA R71, P1, R160, R29, 0x2 ;  /* 0x0000001da0477211 */ /* 0x000fe400078210ff */
[-C--:B------:R-:W-:Y:S02]  /*9980*/  LEA.HI.X R70, R162, R9.reuse, R70, 0x2, P6 ;  /* 0x00000009a2467211 */ /* 0x080fe400030f1446 */
[----:B------:R-:W-:Y:S01]  /*9990*/  LEA.HI.X R68, R160, R9, R68, 0x2, P1 ;  /* 0x00000009a0447211 */ /* 0x000fe200008f1444 */
[----:B------:R-:W4:Y:S04]  /*99a0*/  LDL.LU R162, [R1+0x160] ;  /* 0x0001600001a27983 */ /* 0x000f280000300800 */
[----:B------:R-:W4:Y:S01]  /*99b0*/  LDL.LU R160, [R1+0x164] ;  /* 0x0001640001a07983 */ /* 0x000f220000300800 */
[----:B------:R-:W-:Y:S01]  /*99c0*/  IMAD.X R18, R18, 0x1, R13, P0 ;  /* 0x0000000112127824 */ /* 0x000fe200000e060d */
[----:B------:R-:W-:-:S02]  /*99d0*/  IADD3 R34, P0, PT, R21, R12, RZ ;  /* 0x0000000c15227210 */ /* 0x000fc40007f1e0ff */
[----:B------:R-:W-:-:S03]  /*99e0*/  IADD3 R43, P1, PT, R43, R12, RZ ;  /* 0x0000000c2b2b7210 */ /* 0x000fc60007f3e0ff */
[--C-:B------:R-:W-:Y:S01]  /*99f0*/  IMAD.X R21, R42, 0x1, R13.reuse, P0 ;  /* 0x000000012a157824 */ /* 0x100fe200000e060d */
[-C--:B------:R-:W-:Y:S01]  /*9a00*/  IADD3 R42, P0, PT, R23, R12.reuse, RZ ;  /* 0x0000000c172a7210 */ /* 0x080fe20007f1e0ff */
[----:B------:R-:W-:Y:S01]  /*9a10*/  IMAD.X R24, R24, 0x1, R13, P1 ;  /* 0x0000000118187824 */ /* 0x000fe200008e060d */
[----:B------:R-:W-:-:S03]  /*9a20*/  IADD3 R45, P1, PT, R45, R12, RZ ;  /* 0x0000000c2d2d7210 */ /* 0x000fc60007f3e0ff */
[--C-:B------:R-:W-:Y:S01]  /*9a30*/  IMAD.X R23, R44, 0x1, R13.reuse, P0 ;  /* 0x000000012c177824 */ /* 0x100fe200000e060d */
[----:B------:R-:W-:Y:S01]  /*9a40*/  IADD3 R44, P0, PT, R27, R12, RZ ;  /* 0x0000000c1b2c7210 */ /* 0x000fe20007f1e0ff */
[----:B------:R-:W-:-:S04]  /*9a50*/  IMAD.X R27, R46, 0x1, R13, P1 ;  /* 0x000000012e1b7824 */ /* 0x000fc800008e060d */
[----:B------:R-:W-:Y:S01]  /*9a60*/  IMAD.X R26, R26, 0x1, R13, P0 ;  /* 0x000000011a1a7824 */ /* 0x000fe200000e060d */
[----:B------:R-:W-:-:S05]  /*9a70*/  IADD3 R46, P0, PT, R35, R12, RZ ;  /* 0x0000000c232e7210 */ /* 0x000fca0007f1e0ff */
[----:B------:R-:W-:Y:S01]  /*9a80*/  IMAD.X R35, R54, 0x1, R13, P0 ;  /* 0x0000000136237824 */ /* 0x000fe200000e060d */
[-C--:B------:R-:W-:Y:S02]  /*9a90*/  IADD3 R53, P0, PT, R53, R12.reuse, RZ ;  /* 0x0000000c35357210 */ /* 0x080fe40007f1e0ff */
[----:B------:R-:W-:-:S05]  /*9aa0*/  IADD3 R41, P6, PT, R41, R12, RZ ;  /* 0x0000000c29297210 */ /* 0x000fca0007fde0ff */
[----:B------:R-:W-:Y:S01]  /*9ab0*/  IMAD.X R22, R22, 0x1, R13, P6 ;  /* 0x0000000116167824 */ /* 0x000fe200030e060d */
[----:B------:R-:W-:-:S04]  /*9ac0*/  SHF.R.S32.HI R25, RZ, 0x1f, R228 ;  /* 0x0000001fff197819 */ /* 0x000fc800000114e4 */
[----:B------:R-:W-:Y:S02]  /*9ad0*/  LEA.HI R25, R25, R228, RZ, 0x5 ;  /* 0x000000e419197211 */ /* 0x000fe400078f28ff */
[----:B------:R-:W-:Y:S02]  /*9ae0*/  R2UR UR36, R20 ;  /* 0x00000000142472ca */ /* 0x000fe400000e0000 */
[----:B------:R-:W-:-:S04]  /*9af0*/  SHF.R.S32.HI R2, RZ, 0x1f, R173 ;  /* 0x0000001fff027819 */ /* 0x000fc800000114ad */
[----:B------:R-:W-:Y:S02]  /*9b00*/  SHF.L.U64.HI R2, R173, 0x2, R2 ;  /* 0x00000002ad027819 */ /* 0x000fe40000010202 */
[----:B---3--:R-:W-:Y:S02]  /*9b10*/  SHF.R.S32.HI R62, RZ, 0x1f, R237 ;  /* 0x0000001fff3e7819 */ /* 0x008fe400000114ed */
[----:B------:R-:W-:-:S04]  /*9b20*/  LEA R67, P1, R237, R29, 0x2 ;  /* 0x0000001ded437211 */ /* 0x000fc800078210ff */
[----:B------:R-:W-:Y:S02]  /*9b30*/  LEA.HI.X R62, R237, R9, R62, 0x2, P1 ;  /* 0x00000009ed3e7211 */ /* 0x000fe400008f143e */
[-C--:B------:R-:W-:Y:S01]  /*9b40*/  IADD3 R54, P1, PT, R37, R12.reuse, RZ ;  /* 0x0000000c25367210 */ /* 0x080fe20007f3e0ff */
[----:B------:R-:W-:Y:S01]  /*9b50*/  IMAD.X R37, R56, 0x1, R13, P0 ;  /* 0x0000000138257824 */ /* 0x000fe200000e060d */
[----:B------:R-:W-:-:S03]  /*9b60*/  IADD3 R55, P0, PT, R55, R12, RZ ;  /* 0x0000000c37377210 */ /* 0x000fc60007f1e0ff */
[--C-:B------:R-:W-:Y:S01]  /*9b70*/  IMAD.X R38, R38, 0x1, R13.reuse, P1 ;  /* 0x0000000126267824 */ /* 0x100fe200008e060d */
[-C--:B------:R-:W-:Y:S01]  /*9b80*/  IADD3 R56, P1, PT, R39, R12.reuse, RZ ;  /* 0x0000000c27387210 */ /* 0x080fe20007f3e0ff */
[----:B------:R-:W-:Y:S01]  /*9b90*/  IMAD.X R39, R60, 0x1, R13, P0 ;  /* 0x000000013c277824 */ /* 0x000fe200000e060d */
[----:B------:R-:W-:-:S03]  /*9ba0*/  IADD3 R57, P0, PT, R57, R12, RZ ;  /* 0x0000000c39397210 */ /* 0x000fc60007f1e0ff */
[--C-:B------:R-:W-:Y:S01]  /*9bb0*/  IMAD.X R40, R40, 0x1, R13.reuse, P1 ;  /* 0x0000000128287824 */ /* 0x100fe200008e060d */
[----:B--2---:R-:W-:Y:S01]  /*9bc0*/  SHF.R.S32.HI R66, RZ, 0x1f, R236 ;  /* 0x0000001fff427819 */ /* 0x004fe200000114ec */
[----:B------:R-:W-:Y:S01]  /*9bd0*/  IMAD.X R47, R108, 0x1, R13, P0 ;  /* 0x000000016c2f7824 */ /* 0x000fe200000e060d */
[CC--:B------:R-:W-:Y:S02]  /*9be0*/  LEA R73, P6, R236.reuse, R29.reuse, 0x2 ;  /* 0x0000001dec497211 */ /* 0x0c0fe400078c10ff */
[----:B------:R-:W-:Y:S02]  /*9bf0*/  IADD3 R61, P0, PT, R61, R12, RZ ;  /* 0x0000000c3d3d7210 */ /* 0x000fe40007f1e0ff */
[----:B----4-:R-:W-:Y:S02]  /*9c00*/  SHF.R.S32.HI R252, RZ, 0x1f, R165 ;  /* 0x0000001ffffc7819 */ /* 0x010fe400000114a5 */
[----:B------:R-:W-:Y:S02]  /*9c10*/  LEA R65, P1, R165, R29, 0x2 ;  /* 0x0000001da5417211 */ /* 0x000fe400078210ff */
[----:B------:R-:W-:-:S02]  /*9c20*/  LEA.HI.X R66, R236, R9, R66, 0x2, P6 ;  /* 0x00000009ec427211 */ /* 0x000fc400030f1442 */
[----:B------:R-:W-:Y:S02]  /*9c30*/  LEA.HI.X R252, R165, R9, R252, 0x2, P1 ;  /* 0x00000009a5fc7211 */ /* 0x000fe400008f14fc */
[-C--:B------:R-:W-:Y:S01]  /*9c40*/  IADD3 R63, P1, PT, R63, R12.reuse, RZ ;  /* 0x0000000c3f3f7210 */ /* 0x080fe20007f3e0ff */
[--C-:B------:R-:W-:Y:S01]  /*9c50*/  IMAD.X R49, R64, 0x1, R13.reuse, P0 ;  /* 0x0000000140317824 */ /* 0x100fe200000e060d */
[-C--:B------:R-:W-:Y:S01]  /*9c60*/  IADD3 R51, P6, PT, R51, R12.reuse, RZ ;  /* 0x0000000c33337210 */ /* 0x080fe20007fde0ff */
[----:B------:R-:W1:Y:S01]  /*9c70*/  LDC R165, c[0x0][0x3a0] ;  /* 0x0000e800ffa57b82 */ /* 0x000e620000000800 */
[-C--:B------:R-:W-:Y:S01]  /*9c80*/  IADD3 R64, P0, PT, R143, R12.reuse, RZ ;  /* 0x0000000c8f407210 */ /* 0x080fe20007f1e0ff */
[--C-:B------:R-:W-:Y:S01]  /*9c90*/  IMAD.X R50, R50, 0x1, R13.reuse, P1 ;  /* 0x0000000132327824 */ /* 0x100fe200008e060d */
[-C--:B------:R-:W-:Y:S01]  /*9ca0*/  IADD3 R108, P1, PT, R119, R12.reuse, RZ ;  /* 0x0000000c776c7210 */ /* 0x080fe20007f3e0ff */
[--C-:B------:R-:W-:Y:S01]  /*9cb0*/  IMAD.X R36, R36, 0x1, R13.reuse, P6 ;  /* 0x0000000124247824 */ /* 0x100fe200030e060d */
[----:B------:R-:W-:Y:S01]  /*9cc0*/  SHF.R.S32.HI R116, RZ, 0x1f, R164 ;  /* 0x0000001fff747819 */ /* 0x000fe200000114a4 */
[--C-:B------:R-:W-:Y:S01]  /*9cd0*/  IMAD.X R52, R52, 0x1, R13.reuse, P0 ;  /* 0x0000000134347824 */ /* 0x100fe200000e060d */
[----:B------:R-:W-:Y:S01]  /*9ce0*/  LEA R69, P6, R164, R29, 0x2 ;  /* 0x0000001da4457211 */ /* 0x000fe200078c10ff */
[----:B------:R-:W-:Y:S01]  /*9cf0*/  IMAD.X R58, R58, 0x1, R13, P1 ;  /* 0x000000013a3a7824 */ /* 0x000fe200008e060d */
[----:B------:R-:W-:-:S02]  /*9d00*/  IADD3 R125, P0, PT, R125, R12, RZ ;  /* 0x0000000c7d7d7210 */ /* 0x000fc40007f1e0ff */
[----:B------:R-:W-:Y:S02]  /*9d10*/  LEA.HI.X R60, R164, R9, R116, 0x2, P6 ;  /* 0x00000009a43c7211 */ /* 0x000fe400030f1474 */
[-C--:B------:R-:W-:Y:S01]  /*9d20*/  IADD3 R59, P6, PT, R59, R12.reuse, RZ ;  /* 0x0000000c3b3b7210 */ /* 0x080fe20007fde0ff */
[--C-:B------:R-:W-:Y:S01]  /*9d30*/  IMAD.X R110, R110, 0x1, R13.reuse, P0 ;  /* 0x000000016e6e7824 */ /* 0x100fe200000e060d */
[----:B------:R-:W-:Y:S02]  /*9d40*/  IADD3 R101, P0, PT, R101, R12, RZ ;  /* 0x0000000c65657210 */ /* 0x000fe40007f1e0ff */
[----:B------:R-:W-:Y:S02]  /*9d50*/  SHF.R.S32.HI R140, RZ, 0x1f, R160 ;  /* 0x0000001fff8c7819 */ /* 0x000fe400000114a0 */
[----:B------:R-:W-:Y:S01]  /*9d60*/  LEA R143, P1, R160, R29, 0x2 ;  /* 0x0000001da08f7211 */ /* 0x000fe200078210ff */
[----:B------:R-:W-:-:S03]  /*9d70*/  IMAD.X R48, R48, 0x1, R13, P6 ;  /* 0x0000000130307824 */ /* 0x000fc600030e060d */
[----:B------:R-:W-:Y:S02]  /*9d80*/  LEA.HI.X R142, R160, R9, R140, 0x2, P1 ;  /* 0x00000009a08e7211 */ /* 0x000fe400008f148c */
[-C--:B------:R-:W-:Y:S02]  /*9d90*/  IADD3 R121, P1, PT, R121, R12.reuse, RZ ;  /* 0x0000000c79797210 */ /* 0x080fe40007f3e0ff */
[----:B------:R-:W-:Y:S02]  /*9da0*/  SHF.R.S32.HI R116, RZ, 0x1f, R162 ;  /* 0x0000001fff747819 */ /* 0x000fe400000114a2 */
[----:B------:R-:W-:Y:S01]  /*9db0*/  LEA R119, P6, R162, R29, 0x2 ;  /* 0x0000001da2777211 */ /* 0x000fe200078c10ff */
[--C-:B------:R-:W-:Y:S01]  /*9dc0*/  IMAD.X R120, R120, 0x1, R13.reuse, P0 ;  /* 0x0000000178787824 */ /* 0x100fe200000e060d */
[----:B------:R-:W-:Y:S01]  /*9dd0*/  IADD3 R117, P0, PT, R117, R12, RZ ;  /* 0x0000000c75757210 */ /* 0x000fe20007f1e0ff */
[----:B------:R-:W-:Y:S01]  /*9de0*/  IMAD.X R122, R122, 0x1, R13, P1 ;  /* 0x000000017a7a7824 */ /* 0x000fe200008e060d */
[----:B------:R-:W-:-:S02]  /*9df0*/  LEA.HI.X R116, R162, R9, R116, 0x2, P6 ;  /* 0x00000009a2747211 */ /* 0x000fc400030f1474 */
[-C--:B------:R-:W-:Y:S02]  /*9e00*/  IADD3 R115, P1, PT, R115, R12.reuse, RZ ;  /* 0x0000000c73737210 */ /* 0x080fe40007f3e0ff */
[----:B------:R-:W-:Y:S01]  /*9e10*/  LOP3.LUT R9, R161, 0x7, RZ, 0xc0, !PT ;  /* 0x00000007a1097812 */ /* 0x000fe200078ec0ff */
[--C-:B------:R-:W-:Y:S01]  /*9e20*/  IMAD.X R126, R126, 0x1, R13.reuse, P0 ;  /* 0x000000017e7e7824 */ /* 0x100fe200000e060d */
[-C--:B------:R-:W-:Y:S01]  /*9e30*/  IADD3 R135, P0, PT, R135, R12.reuse, RZ ;  /* 0x0000000c87877210 */ /* 0x080fe20007f1e0ff */
[--C-:B------:R-:W-:Y:S01]  /*9e40*/  IMAD.X R130, R130, 0x1, R13.reuse, P1 ;  /* 0x0000000182827824 */ /* 0x100fe200008e060d */
[-C--:B------:R-:W-:Y:S01]  /*9e50*/  IADD3 R99, P6, PT, R99, R12.reuse, RZ ;  /* 0x0000000c63637210 */ /* 0x080fe20007fde0ff */
[----:B------:R-:W-:Y:S01]  /*9e60*/  IMAD.SHL.U32 R29, R161, 0x2, RZ ;  /* 0x00000002a11d7824 */ /* 0x000fe200078e00ff */
[-C--:B------:R-:W-:Y:S01]  /*9e70*/  IADD3 R133, P1, PT, R133, R12.reuse, RZ ;  /* 0x0000000c85857210 */ /* 0x080fe20007f3e0ff */
[----:B------:R-:W-:Y:S02]  /*9e80*/  IMAD R140, R9, 0x90, RZ ;  /* 0x00000090098c7824 */ /* 0x000fe400078e02ff */
[--C-:B------:R-:W-:Y:S01]  /*9e90*/  IMAD.X R132, R132, 0x1, R13.reuse, P0 ;  /* 0x0000000184847824 */ /* 0x100fe200000e060d */
[-C--:B------:R-:W-:Y:S01]  /*9ea0*/  IADD3 R131, P0, PT, R131, R12.reuse, RZ ;  /* 0x0000000c83837210 */ /* 0x080fe20007f1e0ff */
[----:B------:R-:W-:Y:S01]  /*9eb0*/  IMAD.X R114, R114, 0x1, R13, P6 ;  /* 0x0000000172727824 */ /* 0x000fe200030e060d */
[----:B------:R-:W-:Y:S01]  /*9ec0*/  LOP3.LUT R9, R140, 0x30, R29, 0x78, !PT ;  /* 0x000000308c097812 */ /* 0x000fe200078e781d */
[----:B------:R-:W-:Y:S01]  /*9ed0*/  IMAD.X R134, R134, 0x1, R13, P1 ;  /* 0x0000000186867824 */ /* 0x000fe200008e060d */
[----:B------:R-:W-:-:S02]  /*9ee0*/  IADD3 R141, P1, PT, R141, R12, RZ ;  /* 0x0000000c8d8d7210 */ /* 0x000fc40007f3e0ff */
[-C--:B------:R-:W-:Y:S01]  /*9ef0*/  IADD3 R29, P6, PT, R143, R12.reuse, RZ ;  /* 0x0000000c8f1d7210 */ /* 0x080fe20007fde0ff */
[--C-:B------:R-:W-:Y:S01]  /*9f00*/  IMAD.X R136, R136, 0x1, R13.reuse, P0 ;  /* 0x0000000188887824 */ /* 0x100fe200000e060d */
[-C--:B------:R-:W-:Y:S01]  /*9f10*/  IADD3 R208, P0, PT, R139, R12.reuse, RZ ;  /* 0x0000000c8bd07210 */ /* 0x080fe20007f1e0ff */
[--C-:B------:R-:W-:Y:S01]  /*9f20*/  IMAD.X R138, R138, 0x1, R13.reuse, P1 ;  /* 0x000000018a8a7824 */ /* 0x100fe200008e060d */
[-C--:B------:R-:W-:Y:S01]  /*9f30*/  IADD3 R210, P1, PT, R129, R12.reuse, RZ ;  /* 0x0000000c81d27210 */ /* 0x080fe20007f3e0ff */
[----:B------:R2:W-:Y:S02]  /*9f40*/  STL [R1+0x34], R29 ;  /* 0x0000341d01007387 */ /* 0x0005e40000100800 */
[--C-:B------:R-:W-:Y:S01]  /*9f50*/  IMAD.X R207, R128, 0x1, R13.reuse, P0 ;  /* 0x0000000180cf7824 */ /* 0x100fe200000e060d */
[-C--:B------:R-:W-:Y:S01]  /*9f60*/  IADD3 R214, P0, PT, R127, R12.reuse, RZ ;  /* 0x0000000c7fd67210 */ /* 0x080fe20007f1e0ff */
[--C-:B------:R-:W-:Y:S02]  /*9f70*/  IMAD.X R209, R124, 0x1, R13.reuse, P1 ;  /* 0x000000017cd17824 */ /* 0x100fe400008e060d */
[----:B--2---:R-:W-:Y:S01]  /*9f80*/  IMAD.X R29, R142, 0x1, R13, P6 ;  /* 0x000000018e1d7824 */ /* 0x004fe200030e060d */
[----:B------:R-:W-:-:S02]  /*9f90*/  IADD3 R212, P6, PT, R137, R12, RZ ;  /* 0x0000000c89d47210 */ /* 0x000fc40007fde0ff */
[----:B------:R-:W-:-:S03]  /*9fa0*/  IADD3 R216, P1, PT, R113, R12, RZ ;  /* 0x0000000c71d87210 */ /* 0x000fc60007f3e0ff */
[--C-:B------:R-:W-:Y:S01]  /*9fb0*/  IMAD.X R211, R118, 0x1, R13.reuse, P6 ;  /* 0x0000000176d37824 */ /* 0x100fe200030e060d */
[-C--:B------:R-:W-:Y:S01]  /*9fc0*/  IADD3 R218, P6, PT, R123, R12.reuse, RZ ;  /* 0x0000000c7bda7210 */ /* 0x080fe20007fde0ff */
        /* <DEDUP_REMOVED lines=33> */
[----:B------:R2:W-:Y:S01]  /*a1e0*/  STL [R1+0x30], R29 ;  /* 0x0000301d01007387 */ /* 0x0005e20000100800 */
[----:B------:R-:W-:Y:S01]  /*a1f0*/  IADD3 R75, P1, PT, R77, R12, RZ ;  /* 0x0000000c4d4b7210 */ /* 0x000fe20007f3e0ff */
[----:B------:R-:W-:-:S02]  /*a200*/  IMAD.X R247, R74, 0x1, R13, P6 ;  /* 0x000000014af77824 */ /* 0x000fc400030e060d */
[----:B------:R-:W-:Y:S02]  /*a210*/  IMAD.X R249, R72, 0x1, R13, P0 ;  /* 0x0000000148f97824 */ /* 0x000fe400000e060d */
[----:B------:R-:W-:Y:S01]  /*a220*/  STL [R1+0xc], R75 ;  /* 0x00000c4b01007387 */ /* 0x000fe20000100800 */
[-C--:B--2---:R-:W-:Y:S02]  /*a230*/  IADD3 R29, P6, PT, R71, R12.reuse, RZ ;  /* 0x0000000c471d7210 */ /* 0x084fe40007fde0ff */
[----:B------:R-:W-:-:S03]  /*a240*/  IADD3 R71, P0, PT, R73, R12, RZ ;  /* 0x0000000c49477210 */ /* 0x000fc60007f1e0ff */
[----:B------:R2:W-:Y:S01]  /*a250*/  STL [R1+0x14], R29 ;  /* 0x0000141d01007387 */ /* 0x0005e20000100800 */
[----:B------:R-:W-:-:S03]  /*a260*/  R2UR UR37, R141 ;  /* 0x000000008d2572ca */ /* 0x000fc600000e0000 */
[----:B------:R-:W-:Y:S01]  /*a270*/  STL [R1+0x1c], R71 ;  /* 0x00001c4701007387 */ /* 0x000fe20000100800 */
[--C-:B--2---:R-:W-:Y:S01]  /*a280*/  IMAD.X R29, R70, 0x1, R13.reuse, P1 ;  /* 0x00000001461d7824 */ /* 0x104fe200008e060d */
[----:B------:R-:W-:Y:S01]  /*a290*/  IADD3 R70, P1, PT, R67, R12, RZ ;  /* 0x0000000c43467210 */ /* 0x000fe20007f3e0ff */
[----:B------:R-:W-:-:S03]  /*a2a0*/  IMAD.X R67, R68, 0x1, R13, P6 ;  /* 0x0000000144437824 */ /* 0x000fc600030e060d */
[----:B------:R2:W-:Y:S01]  /*a2b0*/  STL [R1+0x8], R29 ;  /* 0x0000081d01007387 */ /* 0x0005e20000100800 */
[----:B------:R-:W-:Y:S01]  /*a2c0*/  IMAD.X R66, R66, 0x1, R13, P0 ;  /* 0x0000000142427824 */ /* 0x000fe200000e060d */
[-C--:B------:R-:W-:Y:S02]  /*a2d0*/  IADD3 R65, P0, PT, R65, R12.reuse, RZ ;  /* 0x0000000c41417210 */ /* 0x080fe40007f1e0ff */
[----:B------:R-:W-:Y:S01]  /*a2e0*/  STL [R1+0x24], R70 ;  /* 0x0000244601007387 */ /* 0x000fe20000100800 */
[----:B--2---:R-:W-:-:S03]  /*a2f0*/  IADD3 R29, P6, PT, R69, R12, RZ ;  /* 0x0000000c451d7210 */ /* 0x004fc60007fde0ff */
[----:B------:R-:W-:Y:S04]  /*a300*/  STL [R1+0x10], R67 ;  /* 0x0000104301007387 */ /* 0x000fe80000100800 */
[----:B------:R2:W-:Y:S01]  /*a310*/  STL [R1+0x28], R29 ;  /* 0x0000281d01007387 */ /* 0x0005e20000100800 */
[----:B------:R-:W-:-:S03]  /*a320*/  IMAD.U32 R20, RZ, RZ, UR37 ;  /* 0x00000025ff147e24 */ /* 0x000fc6000f8e00ff */
[----:B------:R-:W-:Y:S01]  /*a330*/  STL [R1+0x18], R66 ;  /* 0x0000184201007387 */ /* 0x000fe20000100800 */
[--C-:B--2---:R-:W-:Y:S01]  /*a340*/  IMAD.X R29, R62, 0x1, R13.reuse, P1 ;  /* 0x000000013e1d7824 */ /* 0x104fe200008e060d */
[----:B------:R-:W-:Y:S02]  /*a350*/  IADD3 R12, P1, PT, R119, R12, RZ ;  /* 0x0000000c770c7210 */ /* 0x000fe40007f3e0ff */
[----:B------:R-:W-:Y:S04]  /*a360*/  STL [R1+0x2c], R65 ;  /* 0x00002c4101007387 */ /* 0x000fe80000100800 */
[----:B------:R-:W-:Y:S04]  /*a370*/  STL [R1+0x20], R29 ;  /* 0x0000201d01007387 */ /* 0x000fe80000100800 */
[----:B------:R2:W-:Y:S04]  /*a380*/  STL [R1+0x4], R12 ;  /* 0x0000040c01007387 */ /* 0x0005e80000100800 */
[----:B------:R-:W3:Y:S01]  /*a390*/  LDL.LU R181, [R1+0x174] ;  /* 0x0001740001b57983 */ /* 0x000ee20000300800 */
[----:B--2---:R-:W-:-:S03]  /*a3a0*/  IMAD.X R12, R116, 0x1, R13, P1 ;  /* 0x00000001740c7824 */ /* 0x004fc600008e060d */
[----:B------:R-:W-:Y:S04]  /*a3b0*/  STL [R1+0x40], R20 ;  /* 0x0000401401007387 */ /* 0x000fe80000100800 */
[----:B------:R-:W2:Y:S04]  /*a3c0*/  LDL.LU R162, [R1+0x17c] ;  /* 0x00017c0001a27983 */ /* 0x000ea80000300800 */
[----:B------:R2:W-:Y:S04]  /*a3d0*/  STL [R1], R12 ;  /* 0x0000000c01007387 */ /* 0x0005e80000100800 */
[----:B------:R-:W4:Y:S04]  /*a3e0*/  LDL.LU R175, [R1+0x180] ;  /* 0x0001800001af7983 */ /* 0x000f280000300800 */
[----:B------:R-:W4:Y:S04]  /*a3f0*/  LDL.LU R160, [R1+0x184] ;  /* 0x0001840001a07983 */ /* 0x000f280000300800 */
[----:B------:R-:W4:Y:S04]  /*a400*/  LDL.LU R172, [R1+0x178] ;  /* 0x0001780001ac7983 */ /* 0x000f280000300800 */
[----:B------:R-:W4:Y:S04]  /*a410*/  LDL.LU R173, [R1+0x188] ;  /* 0x0001880001ad7983 */ /* 0x000f280000300800 */
[----:B------:R-:W4:Y:S01]  /*a420*/  LDL.LU R161, [R1+0x18c] ;  /* 0x00018c0001a17983 */ /* 0x000f220000300800 */
[----:B------:R-:W-:-:S02]  /*a430*/  IMAD.X R251, R60, 0x1, R13, P6 ;  /* 0x000000013cfb7824 */ /* 0x000fc400030e060d */
[----:B------:R-:W-:Y:S01]  /*a440*/  IMAD.X R252, R252, 0x1, R13, P0 ;  /* 0x00000001fcfc7824 */ /* 0x000fe200000e060d */
[----:B------:R-:W-:Y:S01]  /*a450*/  SHF.R.S32.HI R13, RZ, 0x1f, R6 ;  /* 0x0000001fff0d7819 */ /* 0x000fe20000011406 */
[----:B------:R-:W4:Y:S01]  /*a460*/  LDL.LU R166, [R1+0x190] ;  /* 0x0001900001a67983 */ /* 0x000f220000300800 */
[----:B------:R-:W-:Y:S02]  /*a470*/  R2UR UR48, R24 ;  /* 0x00000000183072ca */ /* 0x000fe400000e0000 */
[----:B------:R-:W-:Y:S01]  /*a480*/  SHF.L.U64.HI R24, R6, 0x2, R13 ;  /* 0x0000000206187819 */ /* 0x000fe2000001020d */
[----:B-1----:R-:W-:Y:S01]  /*a490*/  VIADD R165, R165, 0xffffffc0 ;  /* 0xffffffc0a5a57836 */ /* 0x002fe20000000000 */
[----:B------:R-:W4:Y:S01]  /*a4a0*/  LDL.LU R164, [R1+0x194] ;  /* 0x0001940001a47983 */ /* 0x000f220000300800 */
[----:B------:R-:W-:Y:S02]  /*a4b0*/  R2UR UR14, R64 ;  /* 0x00000000400e72ca */ /* 0x000fe400000e0000 */
[----:B------:R-:W-:Y:S01]  /*a4c0*/  R2UR UR47, R23 ;  /* 0x00000000172f72ca */ /* 0x000fe200000e0000 */
[----:B------:R-:W-:Y:S01]  /*a4d0*/  IMAD R23, R6, 0x3, RZ ;  /* 0x0000000306177824 */ /* 0x000fe200078e02ff */
[----:B------:R-:W-:Y:S01]  /*a4e0*/  R2UR UR49, R26 ;  /* 0x000000001a3172ca */ /* 0x000fe200000e0000 */
[----:B------:R-:W-:-:S02]  /*a4f0*/  IMAD.SHL.U32 R26, R6, 0x2, RZ ;  /* 0x00000002061a7824 */ /* 0x000fc400078e00ff */
[----:B------:R-:W-:Y:S02]  /*a500*/  IMAD.MOV.U32 R6, RZ, RZ, R165 ;  /* 0x000000ffff067224 */ /* 0x000fe400078e00a5 */
[----:B------:R-:W4:Y:S01]  /*a510*/  LDL.LU R165, [R1+0x198] ;  /* 0x0001980001a57983 */ /* 0x000f220000300800 */
[----:B------:R-:W-:Y:S02]  /*a520*/  R2UR UR17, R59 ;  /* 0x000000003b1172ca */ /* 0x000fe400000e0000 */
[----:B---3--:R-:W-:-:S04]  /*a530*/  SHF.R.S32.HI R13, RZ, 0x1f, R181 ;  /* 0x0000001fff0d7819 */ /* 0x008fc800000114b5 */
[----:B------:R-:W-:Y:S02]  /*a540*/  SHF.L.U64.HI R72, R181, 0x2, R13 ;  /* 0x00000002b5487819 */ /* 0x000fe4000001020d */
[----:B--2---:R-:W-:Y:S02]  /*a550*/  SHF.R.S32.HI R12, RZ, 0x1f, R162 ;  /* 0x0000001fff0c7819 */ /* 0x004fe400000114a2 */
[----:B----4-:R-:W-:-:S04]  /*a560*/  SHF.R.S32.HI R13, RZ, 0x1f, R175 ;  /* 0x0000001fff0d7819 */ /* 0x010fc800000114af */
[----:B------:R-:W-:Y:S02]  /*a570*/  SHF.L.U64.HI R68, R175, 0x2, R13 ;  /* 0x00000002af447819 */ /* 0x000fe4000001020d */
[----:B------:R-:W-:Y:S02]  /*a580*/  SHF.L.U64.HI R70, R162, 0x2, R12 ;  /* 0x00000002a2467819 */ /* 0x000fe4000001020c */
[----:B------:R-:W-:Y:S02]  /*a590*/  SHF.R.S32.HI R13, RZ, 0x1f, R172 ;  /* 0x0000001fff0d7819 */ /* 0x000fe400000114ac */
[----:B------:R-:W-:Y:S02]  /*a5a0*/  SHF.R.S32.HI R12, RZ, 0x1f, R160 ;  /* 0x0000001fff0c7819 */ /* 0x000fe400000114a0 */
[----:B------:R-:W-:Y:S01]  /*a5b0*/  SHF.L.U64.HI R64, R172, 0x2, R13 ;  /* 0x00000002ac407819 */ /* 0x000fe2000001020d */
[----:B------:R-:W-:Y:S01]  /*a5c0*/  IMAD.SHL.U32 R69, R162, 0x4, RZ ;  /* 0x00000004a2457824 */ /* 0x000fe200078e00ff */
[C---:B------:R-:W-:Y:S01]  /*a5d0*/  SHF.L.U64.HI R66, R160.reuse, 0x2, R12 ;  /* 0x00000002a0427819 */ /* 0x040fe2000001020c */
[----:B------:R-:W2:Y:S01]  /*a5e0*/  LDL.LU R162, [R1+0x19c] ;  /* 0x00019c0001a27983 */ /* 0x000ea20000300800 */
[----:B------:R-:W-:Y:S01]  /*a5f0*/  SHF.R.S32.HI R13, RZ, 0x1f, R161 ;  /* 0x0000001fff0d7819 */ /* 0x000fe200000114a1 */
[----:B------:R-:W-:-:S02]  /*a600*/  IMAD.SHL.U32 R65, R160, 0x4, RZ ;  /* 0x00000004a0417824 */ /* 0x000fc400078e00ff */
[----:B------:R-:W-:Y:S01]  /*a610*/  IMAD.SHL.U32 R71, R181, 0x4, RZ ;  /* 0x00000004b5477824 */ /* 0x000fe200078e00ff */
[----:B------:R-:W3:Y:S01]  /*a620*/  LDL.LU R160, [R1+0x1a0] ;  /* 0x0001a00001a07983 */ /* 0x000ee20000300800 */
[C---:B------:R-:W-:Y:S01]  /*a630*/  SHF.L.U64.HI R60, R161.reuse, 0x2, R13 ;  /* 0x00000002a13c7819 */ /* 0x040fe2000001020d */
[----:B------:R-:W-:Y:S02]  /*a640*/  IMAD.SHL.U32 R59, R161, 0x4, RZ ;  /* 0x00000004a13b7824 */ /* 0x000fe400078e00ff */
[----:B------:R-:W4:Y:S04]  /*a650*/  LDL.LU R181, [R1+0x1a4] ;  /* 0x0001a40001b57983 */ /* 0x000f280000300800 */
[----:B------:R-:W4:Y:S01]  /*a660*/  LDL.LU R161, [R1+0x1a8] ;  /* 0x0001a80001a17983 */ /* 0x000f220000300800 */
[----:B------:R-:W-:-:S04]  /*a670*/  SHF.R.S32.HI R12, RZ, 0x1f, R173 ;  /* 0x0000001fff0c7819 */ /* 0x000fc800000114ad */
[----:B------:R-:W-:Y:S02]  /*a680*/  SHF.L.U64.HI R62, R173, 0x2, R12 ;  /* 0x00000002ad3e7819 */ /* 0x000fe4000001020c */
[----:B------:R-:W-:Y:S02]  /*a690*/  SHF.R.S32.HI R12, RZ, 0x1f, R166 ;  /* 0x0000001fff0c7819 */ /* 0x000fe400000114a6 */
[----:B------:R-:W-:Y:S02]  /*a6a0*/  R2UR UR62, R58 ;  /* 0x000000003a3e72ca */ /* 0x000fe400000e0000 */
[----:B------:R-:W-:Y:S02]  /*a6b0*/  SHF.R.S32.HI R13, RZ, 0x1f, R167 ;  /* 0x0000001fff0d7819 */ /* 0x000fe400000114a7 */
[----:B------:R-:W-:Y:S02]  /*a6c0*/  SHF.L.U64.HI R58, R166, 0x2, R12 ;  /* 0x00000002a63a7819 */ /* 0x000fe4000001020c */
[----:B------:R-:W-:Y:S01]  /*a6d0*/  SHF.R.S32.HI R12, RZ, 0x1f, R164 ;  /* 0x0000001fff0c7819 */ /* 0x000fe200000114a4 */
[----:B------:R-:W-:Y:S01]  /*a6e0*/  IMAD.SHL.U32 R67, R175, 0x4, RZ ;  /* 0x00000004af437824 */ /* 0x000fe200078e00ff */
[----:B------:R-:W-:Y:S01]  /*a6f0*/  R2UR UR19, R56 ;  /* 0x00000000381372ca */ /* 0x000fe200000e0000 */
[----:B------:R-:W4:Y:S01]  /*a700*/  LDL.LU R175, [R1+0x1ac] ;  /* 0x0001ac0001af7983 */ /* 0x000f220000300800 */
[----:B------:R-:W-:Y:S01]  /*a710*/  R2UR UR15, R63 ;  /* 0x000000003f0f72ca */ /* 0x000fe200000e0000 */
[----:B------:R-:W-:Y:S01]  /*a720*/  IMAD.SHL.U32 R63, R172, 0x4, RZ ;  /* 0x00000004ac3f7824 */ /* 0x000fe200078e00ff */
[----:B------:R-:W-:Y:S01]  /*a730*/  R2UR UR22, R53 ;  /* 0x00000000351672ca */ /* 0x000fe200000e0000 */
[----:B------:R-:W4:Y:S01]  /*a740*/  LDL.LU R172, [R1+0x1b0] ;  /* 0x0001b00001ac7983 */ /* 0x000f220000300800 */
[----:B------:R-:W-:Y:S01]  /*a750*/  R2UR UR16, R61 ;  /* 0x000000003d1072ca */ /* 0x000fe200000e0000 */
[----:B------:R-:W-:Y:S01]  /*a760*/  IMAD.SHL.U32 R61, R173, 0x4, RZ ;  /* 0x00000004ad3d7824 */ /* 0x000fe200078e00ff */
[----:B------:R-:W-:Y:S01]  /*a770*/  SHF.L.U64.HI R56, R167, 0x2, R13 ;  /* 0x00000002a7387819 */ /* 0x000fe2000001020d */
[----:B------:R-:W4:Y:S01]  /*a780*/  LDL.LU R173, [R1+0x1b4] ;  /* 0x0001b40001ad7983 */ /* 0x000f220000300800 */
[----:B------:R-:W-:Y:S01]  /*a790*/  R2UR UR18, R57 ;  /* 0x00000000391272ca */ /* 0x000fe200000e0000 */
[----:B------:R-:W-:Y:S01]  /*a7a0*/  IMAD.SHL.U32 R57, R166, 0x4, RZ ;  /* 0x00000004a6397824 */ /* 0x000fe200078e00ff */
[----:B------:R-:W-:Y:S01]  /*a7b0*/  SHF.R.S32.HI R13, RZ, 0x1f, R165 ;  /* 0x0000001fff0d7819 */ /* 0x000fe200000114a5 */
[----:B------:R-:W4:Y:S01]  /*a7c0*/  LDL.LU R166, [R1+0x1b8] ;  /* 0x0001b80001a67983 */ /* 0x000f220000300800 */
[----:B------:R-:W-:-:S02]  /*a7d0*/  SHF.L.U64.HI R53, R164, 0x2, R12 ;  /* 0x00000002a4357819 */ /* 0x000fc4000001020c */
[----:B------:R-:W-:Y:S01]  /*a7e0*/  R2UR UR20, R55 ;  /* 0x00000000371472ca */ /* 0x000fe200000e0000 */
[----:B------:R-:W-:Y:S01]  /*a7f0*/  IMAD.SHL.U32 R55, R167, 0x4, RZ ;  /* 0x00000004a7377824 */ /* 0x000fe200078e00ff */
[----:B------:R-:W-:Y:S01]  /*a800*/  R2UR UR57, R47 ;  /* 0x000000002f3972ca */ /* 0x000fe200000e0000 */
[----:B------:R-:W4:Y:S01]  /*a810*/  LDL.LU R167, [R1+0x1bc] ;  /* 0x0001bc0001a77983 */ /* 0x000f220000300800 */
[----:B------:R-:W-:Y:S02]  /*a820*/  R2UR UR25, R45 ;  /* 0x000000002d1972ca */ /* 0x000fe400000e0000 */
[----:B------:R-:W-:Y:S01]  /*a830*/  R2UR UR61, R52 ;  /* 0x00000000343d72ca */ /* 0x000fe200000e0000 */
[----:B------:R-:W-:Y:S01]  /*a840*/  IMAD.SHL.U32 R52, R164, 0x4, RZ ;  /* 0x00000004a4347824 */ /* 0x000fe200078e00ff */
[----:B------:R-:W-:Y:S01]  /*a850*/  SHF.R.S32.HI R47, RZ, 0x1f, R163 ;  /* 0x0000001fff2f7819 */ /* 0x000fe200000114a3 */
[----:B------:R-:W4:Y:S01]  /*a860*/  LDL.LU R164, [R1+0x1c0] ;  /* 0x0001c00001a47983 */ /* 0x000f220000300800 */
[----:B------:R-:W-:-:S02]  /*a870*/  R2UR UR29, R41 ;  /* 0x00000000291d72ca */ /* 0x000fc400000e0000 */
[----:B------:R-:W-:Y:S01]  /*a880*/  R2UR UR23, R51 ;  /* 0x00000000331772ca */ /* 0x000fe200000e0000 */
[----:B------:R-:W-:Y:S01]  /*a890*/  IMAD.SHL.U32 R51, R165, 0x4, RZ ;  /* 0x00000004a5337824 */ /* 0x000fe200078e00ff */
[----:B------:R-:W-:Y:S02]  /*a8a0*/  R2UR UR21, R54 ;  /* 0x00000000361572ca */ /* 0x000fe400000e0000 */
[----:B------:R-:W-:Y:S02]  /*a8b0*/  R2UR UR59, R49 ;  /* 0x00000000313b72ca */ /* 0x000fe400000e0000 */
[----:B------:R-:W-:Y:S02]  /*a8c0*/  R2UR UR60, R50 ;  /* 0x00000000323c72ca */ /* 0x000fe400000e0000 */
[----:B------:R-:W-:Y:S02]  /*a8d0*/  SHF.L.U64.HI R54, R165, 0x2, R13 ;  /* 0x00000002a5367819 */ /* 0x000fe4000001020d */
[----:B------:R-:W-:Y:S01]  /*a8e0*/  R2UR UR58, R48 ;  /* 0x00000000303a72ca */ /* 0x000fe200000e0000 */
[----:B------:R-:W4:Y:S01]  /*a8f0*/  LDL.LU R165, [R1+0x1c4] ;  /* 0x0001c40001a57983 */ /* 0x000f220000300800 */
[----:B------:R-:W-:Y:S01]  /*a900*/  R2UR UR24, R46 ;  /* 0x000000002e1872ca */ /* 0x000fe200000e0000 */
[C---:B------:R-:W-:Y:S01]  /*a910*/  IMAD.SHL.U32 R48, R163.reuse, 0x4, RZ ;  /* 0x00000004a3307824 */ /* 0x040fe200078e00ff */
[----:B------:R-:W-:-:S02]  /*a920*/  SHF.L.U64.HI R47, R163, 0x2, R47 ;  /* 0x00000002a32f7819 */ /* 0x000fc4000001022f */
[----:B------:R-:W-:Y:S02]  /*a930*/  R2UR UR28, R42 ;  /* 0x000000002a1c72ca */ /* 0x000fe400000e0000 */
[----:B--2---:R-:W-:Y:S01]  /*a940*/  SHF.R.S32.HI R12, RZ, 0x1f, R162 ;  /* 0x0000001fff0c7819 */ /* 0x004fe200000114a2 */
[C---:B------:R-:W-:Y:S01]  /*a950*/  IMAD.SHL.U32 R49, R162.reuse, 0x4, RZ ;  /* 0x00000004a2317824 */ /* 0x040fe200078e00ff */
[----:B---3--:R-:W-:Y:S02]  /*a960*/  SHF.R.S32.HI R45, RZ, 0x1f, R160 ;  /* 0x0000001fff2d7819 */ /* 0x008fe400000114a0 */
[----:B------:R-:W-:Y:S01]  /*a970*/  SHF.L.U64.HI R50, R162, 0x2, R12 ;  /* 0x00000002a2327819 */ /* 0x000fe2000001020c */
[C---:B------:R-:W-:Y:S01]  /*a980*/  IMAD.SHL.U32 R46, R160.reuse, 0x4, RZ ;  /* 0x00000004a02e7824 */ /* 0x040fe200078e00ff */
[----:B------:R-:W2:Y:S01]  /*a990*/  LDL.LU R162, [R1+0x1c8] ;  /* 0x0001c80001a27983 */ /* 0x000ea20000300800 */
[----:B------:R-:W-:Y:S02]  /*a9a0*/  SHF.L.U64.HI R45, R160, 0x2, R45 ;  /* 0x00000002a02d7819 */ /* 0x000fe4000001022d */
[----:B----4-:R-:W-:Y:S01]  /*a9b0*/  SHF.R.S32.HI R41, RZ, 0x1f, R161 ;  /* 0x0000001fff297819 */ /* 0x010fe200000114a1 */
[----:B------:R-:W3:Y:S01]  /*a9c0*/  LDL.LU R163, [R1+0x1cc] ;  /* 0x0001cc0001a37983 */ /* 0x000ee20000300800 */
[----:B------:R-:W-:-:S02]  /*a9d0*/  IMAD.SHL.U32 R42, R161, 0x4, RZ ;  /* 0x00000004a12a7824 */ /* 0x000fc400078e00ff */
[----:B------:R-:W-:Y:S01]  /*a9e0*/  SHF.L.U64.HI R41, R161, 0x2, R41 ;  /* 0x00000002a1297819 */ /* 0x000fe20000010229 */
[----:B------:R-:W4:Y:S04]  /*a9f0*/  LDL.LU R160, [R1+0x1d0] ;  /* 0x0001d00001a07983 */ /* 0x000f280000300800 */
[----:B------:R-:W2:Y:S01]  /*aa00*/  LDL R161, [R1+0x240] ;  /* 0x0002400001a17983 */ /* 0x000ea20000100800 */
[----:B------:R-:W-:Y:S02]  /*aa10*/  R2UR UR33, R31 ;  /* 0x000000001f2172ca */ /* 0x000fe400000e0000 */
[----:B------:R-:W-:Y:S02]  /*aa20*/  LEA R4, P0, R202, R4, 0x3 ;  /* 0x00000004ca047211 */ /* 0x000fe400078018ff */
[----:B------:R-:W-:-:S02]  /*aa30*/  SHF.R.S32.HI R31, RZ, 0x1f, R202 ;  /* 0x0000001fff1f7819 */ /* 0x000fc400000114ca */
[----:B------:R-:W-:Y:S02]  /*aa40*/  IADD3 R73, P6, PT, R206, R71, RZ ;  /* 0x00000047ce497210 */ /* 0x000fe40007fde0ff */
[----:B------:R-:W-:Y:S02]  /*aa50*/  LEA.HI.X R5, R202, R5, R31, 0x3, P0 ;  /* 0x00000005ca057211 */ /* 0x000fe400000f1c1f */
[-C--:B------:R-:W-:Y:S02]  /*aa60*/  IADD3 R74, P0, PT, R71, R203.reuse, RZ ;  /* 0x000000cb474a7210 */ /* 0x080fe40007f1e0ff */
[----:B------:R-:W-:-:S03]  /*aa70*/  IADD3 R71, P1, PT, R69, R203, RZ ;  /* 0x000000cb45477210 */ /* 0x000fc60007f3e0ff */
[----:B------:R1:W-:Y:S04]  /*aa80*/  STL [R1+0x23c], R74 ;  /* 0x00023c4a01007387 */ /* 0x0003e80000100800 */
[----:B------:R1:W-:Y:S04]  /*aa90*/  STL [R1+0x234], R73 ;  /* 0x0002344901007387 */ /* 0x0003e80000100800 */
[----:B------:R1:W-:Y:S02]  /*aaa0*/  STL [R1+0x22c], R71 ;  /* 0x00022c4701007387 */ /* 0x0003e40000100800 */
[----:B-1----:R-:W-:Y:S01]  /*aab0*/  IMAD.X R74, R72, 0x1, R145, P0 ;  /* 0x00000001484a7824 */ /* 0x002fe200000e0691 */
[----:B------:R-:W-:-:S04]  /*aac0*/  IADD3 R73, P0, PT, R69, R206, RZ ;  /* 0x000000ce45497210 */ /* 0x000fc80007f1e0ff */
[----:B------:R-:W-:Y:S01]  /*aad0*/  STL [R1+0x238], R74 ;  /* 0x0002384a01007387 */ /* 0x000fe20000100800 */
[----:B------:R-:W-:Y:S01]  /*aae0*/  IMAD.X R71, R144, 0x1, R72, P6 ;  /* 0x0000000190477824 */ /* 0x000fe200030e0648 */
[----:B------:R-:W-:Y:S02]  /*aaf0*/  IADD3 R69, P6, PT, R67, R203, RZ ;  /* 0x000000cb43457210 */ /* 0x000fe40007fde0ff */
[----:B------:R-:W-:Y:S01]  /*ab00*/  STL [R1+0x224], R73 ;  /* 0x0002244901007387 */ /* 0x000fe20000100800 */
[----:B------:R-:W-:-:S03]  /*ab10*/  IMAD.X R72, R70, 0x1, R145, P1 ;  /* 0x0000000146487824 */ /* 0x000fc600008e0691 */
[----:B------:R1:W-:Y:S04]  /*ab20*/  STL [R1+0x230], R71 ;  /* 0x0002304701007387 */ /* 0x0003e80000100800 */
[----:B------:R1:W-:Y:S02]  /*ab30*/  STL [R1+0x21c], R69 ;  /* 0x00021c4501007387 */ /* 0x0003e40000100800 */
[----:B-1----:R-:W-:Y:S02]  /*ab40*/  IADD3 R71, P1, PT, R67, R206, RZ ;  /* 0x000000ce43477210 */ /* 0x002fe40007f3e0ff */
[----:B------:R-:W-:Y:S01]  /*ab50*/  STL [R1+0x228], R72 ;  /* 0x0002284801007387 */ /* 0x000fe20000100800 */
[----:B------:R-:W-:Y:S01]  /*ab60*/  IMAD.X R69, R70, 0x1, R144, P0 ;  /* 0x0000000146457824 */ /* 0x000fe200000e0690 */
[----:B------:R-:W-:-:S02]  /*ab70*/  IADD3 R67, P0, PT, R65, R203, RZ ;  /* 0x000000cb41437210 */ /* 0x000fc40007f1e0ff */
        /* <DEDUP_REMOVED lines=46> */
[----:B------:R-:W-:-:S03]  /*ae60*/  IMAD.X R57, R58, 0x1, R144, P0 ;  /* 0x000000013a397824 */ /* 0x000fc600000e0690 */
[----:B------:R-:W-:Y:S01]  /*ae70*/  STL [R1+0x1b4], R59 ;  /* 0x0001b43b01007387 */ /* 0x000fe20000100800 */
[----:B------:R-:W-:-:S03]  /*ae80*/  IMAD.X R58, R56, 0x1, R145, P6 ;  /* 0x00000001383a7824 */ /* 0x000fc600030e0691 */
[----:B------:R1:W-:Y:S02]  /*ae90*/  STL [R1+0x1c0], R57 ;  /* 0x0001c03901007387 */ /* 0x0003e40000100800 */
[----:B-1----:R-:W-:Y:S02]  /*aea0*/  IADD3 R57, P6, PT, R52, R203, RZ ;  /* 0x000000cb34397210 */ /* 0x002fe40007fde0ff */
[----:B------:R-:W-:Y:S01]  /*aeb0*/  R2UR UR26, R44 ;  /* 0x000000002c1a72ca */ /* 0x000fe200000e0000 */
[----:B------:R-:W-:Y:S01]  /*aec0*/  IMAD.SHL.U32 R44, R181, 0x4, RZ ;  /* 0x00000004b52c7824 */ /* 0x000fe200078e00ff */
[----:B------:R-:W-:Y:S02]  /*aed0*/  R2UR UR27, R43 ;  /* 0x000000002b1b72ca */ /* 0x000fe400000e0000 */
[----:B------:R-:W-:-:S04]  /*aee0*/  SHF.R.S32.HI R43, RZ, 0x1f, R181 ;  /* 0x0000001fff2b7819 */ /* 0x000fc800000114b5 */
[----:B------:R-:W-:Y:S02]  /*aef0*/  SHF.L.U64.HI R43, R181, 0x2, R43 ;  /* 0x00000002b52b7819 */ /* 0x000fe4000001022b */
[----:B------:R-:W-:Y:S01]  /*af00*/  R2UR UR56, R40 ;  /* 0x00000000283872ca */ /* 0x000fe200000e0000 */
[----:B------:R-:W-:Y:S01]  /*af10*/  IMAD.SHL.U32 R40, R174, 0x4, RZ ;  /* 0x00000004ae287824 */ /* 0x000fe200078e00ff */
[----:B------:R-:W-:Y:S02]  /*af20*/  R2UR UR55, R39 ;  /* 0x00000000273772ca */ /* 0x000fe400000e0000 */
[----:B--2---:R-:W-:-:S05]  /*af30*/  IADD3 R55, P0, PT, R161, R203, RZ ;  /* 0x000000cba1377210 */ /* 0x004fca0007f1e0ff */
[----:B------:R1:W-:Y:S04]  /*af40*/  STL [R1+0x5c], R55 ;  /* 0x00005c3701007387 */ /* 0x0003e80000100800 */
[----:B------:R-:W-:Y:S01]  /*af50*/  STL [R1+0x1b8], R58 ;  /* 0x0001b83a01007387 */ /* 0x000fe20000100800 */
[----:B-1----:R-:W-:Y:S01]  /*af60*/  IMAD.X R55, R56, 0x1, R144, P1 ;  /* 0x0000000138377824 */ /* 0x002fe200008e0690 */
[-C--:B------:R-:W-:Y:S02]  /*af70*/  IADD3 R52, P1, PT, R52, R206.reuse, RZ ;  /* 0x000000ce34347210 */ /* 0x080fe40007f3e0ff */
[----:B------:R-:W-:Y:S04]  /*af80*/  STL [R1+0x1ac], R57 ;  /* 0x0001ac3901007387 */ /* 0x000fe80000100800 */
[----:B------:R1:W-:Y:S04]  /*af90*/  STL [R1+0x1b0], R55 ;  /* 0x0001b03701007387 */ /* 0x0003e80000100800 */
[----:B------:R2:W-:Y:S01]  /*afa0*/  STL [R1+0x1a4], R52 ;  /* 0x0001a43401007387 */ /* 0x0005e20000100800 */
[----:B-1----:R-:W-:Y:S01]  /*afb0*/  IMAD.X R55, R53, 0x1, R145, P6 ;  /* 0x0000000135377824 */ /* 0x002fe200030e0691 */
[----:B--2---:R-:W-:-:S04]  /*afc0*/  IADD3 R52, P6, PT, R161, R206, RZ ;  /* 0x000000cea1347210 */ /* 0x004fc80007fde0ff */
[----:B------:R-:W-:Y:S01]  /*afd0*/  STL [R1+0x1a8], R55 ;  /* 0x0001a83701007387 */ /* 0x000fe20000100800 */
[----:B------:R-:W-:-:S03]  /*afe0*/  IMAD.X R53, R53, 0x1, R144, P1 ;  /* 0x0000000135357824 */ /* 0x000fc600008e0690 */
[----:B------:R1:W-:Y:S04]  /*aff0*/  STL [R1+0x54], R52 ;  /* 0x0000543401007387 */ /* 0x0003e80000100800 */
[----:B------:R-:W-:Y:S01]  /*b000*/  STL [R1+0x1a0], R53 ;  /* 0x0001a03501007387 */ /* 0x000fe20000100800 */
[----:B-1----:R-:W-:-:S05]  /*b010*/  IADD3 R52, P1, PT, R51, R203, RZ ;  /* 0x000000cb33347210 */ /* 0x002fca0007f3e0ff */
[----:B------:R1:W-:Y:S02]  /*b020*/  STL [R1+0x19c], R52 ;  /* 0x00019c3401007387 */ /* 0x0003e40000100800 */
[----:B-1----:R-:W-:Y:S01]  /*b030*/  IMAD.X R52, R54, 0x1, R145, P1 ;  /* 0x0000000136347824 */ /* 0x002fe200008e0691 */
[----:B------:R-:W-:-:S04]  /*b040*/  IADD3 R51, P1, PT, R51, R206, RZ ;  /* 0x000000ce33337210 */ /* 0x000fc80007f3e0ff */
        /* <DEDUP_REMOVED lines=16> */
[----:B------:R-:W-:Y:S04]  /*b150*/  STL [R1+0x178], R49 ;  /* 0x0001783101007387 */ /* 0x000fe80000100800 */
        /* <DEDUP_REMOVED lines=20> */
[----:B------:R1:W-:Y:S01]  /*b2a0*/  STL [R1+0x14c], R43 ;  /* 0x00014c2b01007387 */ /* 0x0003e20000100800 */
[----:B------:R-:W-:Y:S01]  /*b2b0*/  SHF.R.S32.HI R39, RZ, 0x1f, R174 ;  /* 0x0000001fff277819 */ /* 0x000fe200000114ae */
[----:B-1----:R-:W-:Y:S01]  /*b2c0*/  IMAD.X R43, R41, 0x1, R145, P1 ;  /* 0x00000001292b7824 */ /* 0x002fe200008e0691 */
[----:B------:R-:W-:-:S04]  /*b2d0*/  IADD3 R42, P1, PT, R42, R206, RZ ;  /* 0x000000ce2a2a7210 */ /* 0x000fc80007f3e0ff */
[----:B------:R-:W-:Y:S01]  /*b2e0*/  STL [R1+0x148], R43 ;  /* 0x0001482b01007387 */ /* 0x000fe20000100800 */
[----:B------:R-:W-:-:S03]  /*b2f0*/  SHF.L.U64.HI R39, R174, 0x2, R39 ;  /* 0x00000002ae277819 */ /* 0x000fc60000010227 */
[----:B------:R1:W-:Y:S01]  /*b300*/  STL [R1+0x144], R42 ;  /* 0x0001442a01007387 */ /* 0x0003e20000100800 */
[----:B------:R-:W-:Y:S01]  /*b310*/  R2UR UR54, R38 ;  /* 0x00000000263672ca */ /* 0x000fe200000e0000 */
[----:B-1----:R-:W-:Y:S01]  /*b320*/  IMAD.X R42, R41, 0x1, R144, P1 ;  /* 0x00000001292a7824 */ /* 0x002fe200008e0690 */
[----:B------:R-:W-:-:S04]  /*b330*/  IADD3 R41, P1, PT, R40, R203, RZ ;  /* 0x000000cb28297210 */ /* 0x000fc80007f3e0ff */
[----:B------:R-:W-:Y:S04]  /*b340*/  STL [R1+0x140], R42 ;  /* 0x0001402a01007387 */ /* 0x000fe80000100800 */
[----:B------:R1:W-:Y:S01]  /*b350*/  STL [R1+0x13c], R41 ;  /* 0x00013c2901007387 */ /* 0x0003e20000100800 */
[----:B------:R-:W-:Y:S01]  /*b360*/  IMAD.SHL.U32 R38, R175, 0x4, RZ ;  /* 0x00000004af267824 */ /* 0x000fe200078e00ff */
[----:B------:R-:W-:Y:S02]  /*b370*/  R2UR UR53, R37 ;  /* 0x00000000253572ca */ /* 0x000fe400000e0000 */
        /* <DEDUP_REMOVED lines=38> */
[----:B------:R-:W-:Y:S01]  /*b5e0*/  SHF.R.S32.HI R29, RZ, 0x1f, R166 ;  /* 0x0000001fff1d7819 */ /* 0x000fe200000114a6 */
[----:B-1----:R-:W-:Y:S01]  /*b5f0*/  IMAD.X R35, R33, 0x1, R145, P1 ;  /* 0x0000000121237824 */ /* 0x002fe200008e0691 */
[----:B------:R-:W-:-:S04]  /*b600*/  IADD3 R34, P1, PT, R34, R206, RZ ;  /* 0x000000ce22227210 */ /* 0x000fc80007f3e0ff */
[----:B------:R-:W-:Y:S01]  /*b610*/  STL [R1+0x108], R35 ;  /* 0x0001082301007387 */ /* 0x000fe20000100800 */
[----:B------:R-:W-:-:S03]  /*b620*/  SHF.L.U64.HI R29, R166, 0x2, R29 ;  /* 0x00000002a61d7819 */ /* 0x000fc6000001021d */
[----:B------:R1:W-:Y:S02]  /*b630*/  STL [R1+0x104], R34 ;  /* 0x0001042201007387 */ /* 0x0003e40000100800 */
        /* <DEDUP_REMOVED lines=27> */
[----:B------:R1:W-:Y:S01]  /*b7f0*/  STL [R1+0xe0], R20 ;  /* 0x0000e01401007387 */ /* 0x0003e20000100800 */
[----:B------:R-:W-:-:S03]  /*b800*/  IMAD.SHL.U32 R19, R165, 0x4, RZ ;  /* 0x00000004a5137824 */ /* 0x000fc600078e00ff */
[----:B------:R2:W-:Y:S01]  /*b810*/  STL [R1+0xdc], R16 ;  /* 0x0000dc1001007387 */ /* 0x0005e20000100800 */
[----:B------:R-:W-:Y:S01]  /*b820*/  SHF.R.S32.HI R13, RZ, 0x1f, R165 ;  /* 0x0000001fff0d7819 */ /* 0x000fe200000114a5 */
[----:B-1----:R-:W-:Y:S01]  /*b830*/  IMAD.X R20, R12, 0x1, R145, P1 ;  /* 0x000000010c147824 */ /* 0x002fe200008e0691 */
[----:B--2---:R-:W-:-:S04]  /*b840*/  IADD3 R16, P1, PT, R17, R206, RZ ;  /* 0x000000ce11107210 */ /* 0x004fc80007f3e0ff */
[----:B------:R-:W-:Y:S01]  /*b850*/  STL [R1+0xd8], R20 ;  /* 0x0000d81401007387 */ /* 0x000fe20000100800 */
[----:B------:R-:W-:-:S03]  /*b860*/  SHF.L.U64.HI R13, R165, 0x2, R13 ;  /* 0x00000002a50d7819 */ /* 0x000fc6000001020d */
[----:B------:R1:W-:Y:S01]  /*b870*/  STL [R1+0xd4], R16 ;  /* 0x0000d41001007387 */ /* 0x0003e20000100800 */
[----:B------:R-:W-:Y:S01]  /*b880*/  R2UR UR45, R21 ;  /* 0x00000000152d72ca */ /* 0x000fe200000e0000 */
[----:B------:R-:W-:Y:S02]  /*b890*/  IMAD.SHL.U32 R21, R162, 0x4, RZ ;  /* 0x00000004a2157824 */ /* 0x000fe400078e00ff */
[----:B-1----:R-:W-:Y:S01]  /*b8a0*/  IMAD.X R16, R12, 0x1, R144, P1 ;  /* 0x000000010c107824 */ /* 0x002fe200008e0690 */
[----:B------:R-:W-:-:S04]  /*b8b0*/  IADD3 R12, P1, PT, R19, R203, RZ ;  /* 0x000000cb130c7210 */ /* 0x000fc80007f3e0ff */
[----:B------:R1:W-:Y:S01]  /*b8c0*/  STL [R1+0xd0], R16 ;  /* 0x0000d01001007387 */ /* 0x0003e20000100800 */
[----:B------:R-:W-:-:S03]  /*b8d0*/  R2UR UR37, R14 ;  /* 0x000000000e2572ca */ /* 0x000fc600000e0000 */
[----:B------:R2:W-:Y:S01]  /*b8e0*/  STL [R1+0xcc], R12 ;  /* 0x0000cc0c01007387 */ /* 0x0005e20000100800 */
[----:B------:R-:W-:Y:S01]  /*b8f0*/  SHF.R.S32.HI R14, RZ, 0x1f, R162 ;  /* 0x0000001fff0e7819 */ /* 0x000fe200000114a2 */
[----:B-1----:R-:W-:Y:S01]  /*b900*/  IMAD.X R16, R13, 0x1, R145, P1 ;  /* 0x000000010d107824 */ /* 0x002fe200008e0691 */
[----:B--2---:R-:W-:-:S04]  /*b910*/  IADD3 R12, P1, PT, R19, R206, RZ ;  /* 0x000000ce130c7210 */ /* 0x004fc80007f3e0ff */
[----:B------:R-:W-:Y:S01]  /*b920*/  STL [R1+0xc8], R16 ;  /* 0x0000c81001007387 */ /* 0x000fe20000100800 */
[----:B------:R-:W-:-:S03]  /*b930*/  SHF.L.U64.HI R14, R162, 0x2, R14 ;  /* 0x00000002a20e7819 */ /* 0x000fc6000001020e */
[----:B------:R1:W-:Y:S01]  /*b940*/  STL [R1+0xc4], R12 ;  /* 0x0000c40c01007387 */ /* 0x0003e20000100800 */
[----:B------:R-:W-:Y:S01]  /*b950*/  IMAD.X R13, R13, 0x1, R144, P1 ;  /* 0x000000010d0d7824 */ /* 0x000fe200008e0690 */
[----:B------:R-:W-:Y:S01]  /*b960*/  R2UR UR50, R27 ;  /* 0x000000001b3272ca */ /* 0x000fe200000e0000 */
[----:B---3--:R-:W-:-:S03]  /*b970*/  IMAD.SHL.U32 R27, R163, 0x4, RZ ;  /* 0x00000004a31b7824 */ /* 0x008fc600078e00ff */
[----:B------:R2:W-:Y:S01]  /*b980*/  STL [R1+0xc0], R13 ;  /* 0x0000c00d01007387 */ /* 0x0005e20000100800 */
[----:B-1----:R-:W-:Y:S02]  /*b990*/  IADD3 R12, P1, PT, R21, R203, RZ ;  /* 0x000000cb150c7210 */ /* 0x002fe40007f3e0ff */
[----:B------:R-:W-:-:S03]  /*b9a0*/  R2UR UR38, R15 ;  /* 0x000000000f2672ca */ /* 0x000fc600000e0000 */
[----:B------:R1:W-:Y:S01]  /*b9b0*/  STL [R1+0xbc], R12 ;  /* 0x0000bc0c01007387 */ /* 0x0003e20000100800 */
[----:B--2---:R-:W-:Y:S01]  /*b9c0*/  IMAD.X R13, R14, 0x1, R145, P1 ;  /* 0x000000010e0d7824 */ /* 0x004fe200008e0691 */
[----:B------:R-:W-:-:S04]  /*b9d0*/  SHF.R.S32.HI R15, RZ, 0x1f, R163 ;  /* 0x0000001fff0f7819 */ /* 0x000fc800000114a3 */
[----:B------:R2:W-:Y:S01]  /*b9e0*/  STL [R1+0xb8], R13 ;  /* 0x0000b80d01007387 */ /* 0x0005e20000100800 */
[----:B-1----:R-:W-:Y:S02]  /*b9f0*/  IADD3 R12, P1, PT, R21, R206, RZ ;  /* 0x000000ce150c7210 */ /* 0x002fe40007f3e0ff */
[----:B------:R-:W-:-:S03]  /*ba00*/  SHF.L.U64.HI R15, R163, 0x2, R15 ;  /* 0x00000002a30f7819 */ /* 0x000fc6000001020f */
[----:B------:R1:W-:Y:S01]  /*ba10*/  STL [R1+0xb4], R12 ;  /* 0x0000b40c01007387 */ /* 0x0003e20000100800 */
[----:B--2---:R-:W-:Y:S01]  /*ba20*/  IMAD.X R13, R14, 0x1, R144, P1 ;  /* 0x000000010e0d7824 */ /* 0x004fe200008e0690 */
[----:B------:R-:W-:Y:S01]  /*ba30*/  R2UR UR35, R28 ;  /* 0x000000001c2372ca */ /* 0x000fe200000e0000 */
[----:B----4-:R-:W-:-:S03]  /*ba40*/  IMAD.SHL.U32 R28, R160, 0x4, RZ ;  /* 0x00000004a01c7824 */ /* 0x010fc600078e00ff */
        /* <DEDUP_REMOVED lines=12> */
[----:B------:R-:W-:-:S03]  /*bb10*/  IMAD.SHL.U32 R30, R161, 0x4, RZ ;  /* 0x00000004a11e7824 */ /* 0x000fc600078e00ff */
        /* <DEDUP_REMOVED lines=10> */
[----:B--2---:R-:W-:-:S05]  /*bbc0*/  IMAD.X R13, R18, 0x1, R144, P1 ;  /* 0x00000001120d7824 */ /* 0x004fca00008e0690 */
[----:B------:R2:W-:Y:S01]  /*bbd0*/  STL [R1+0x90], R13 ;  /* 0x0000900d01007387 */ /* 0x0005e20000100800 */
[----:B-1----:R-:W-:-:S05]  /*bbe0*/  IADD3 R12, P1, PT, R30, R203, RZ ;  /* 0x000000cb1e0c7210 */ /* 0x002fca0007f3e0ff */
[----:B------:R1:W-:Y:S01]  /*bbf0*/  STL [R1+0x8c], R12 ;  /* 0x00008c0c01007387 */ /* 0x0003e20000100800 */
[----:B--2---:R-:W-:Y:S01]  /*bc00*/  SHF.R.S32.HI R13, RZ, 0x1f, R23 ;  /* 0x0000001fff0d7819 */ /* 0x004fe20000011417 */
[----:B-1----:R-:W-:Y:S01]  /*bc10*/  IMAD.X R12, R22, 0x1, R145, P1 ;  /* 0x00000001160c7824 */ /* 0x002fe200008e0691 */
[----:B------:R-:W-:-:S04]  /*bc20*/  IADD3 R14, P1, PT, R30, R206, RZ ;  /* 0x000000ce1e0e7210 */ /* 0x000fc80007f3e0ff */
[----:B------:R1:W-:Y:S01]  /*bc30*/  STL [R1+0x88], R12 ;  /* 0x0000880c01007387 */ /* 0x0003e20000100800 */
[----:B------:R-:W-:-:S03]  /*bc40*/  SHF.L.U64.HI R13, R23, 0x2, R13 ;  /* 0x00000002170d7819 */ /* 0x000fc6000001020d */
[----:B------:R2:W-:Y:S01]  /*bc50*/  STL [R1+0x84], R14 ;  /* 0x0000840e01007387 */ /* 0x0005e20000100800 */
[----:B-1----:R-:W-:Y:S02]  /*bc60*/  IMAD.SHL.U32 R12, R23, 0x4, RZ ;  /* 0x00000004170c7824 */ /* 0x002fe400078e00ff */
[----:B--2---:R-:W-:-:S03]  /*bc70*/  IMAD.X R14, R22, 0x1, R144, P1 ;  /* 0x00000001160e7824 */ /* 0x004fc600008e0690 */
[CC--:B------:R-:W-:Y:S02]  /*bc80*/  IADD3 R15, P1, PT, R12.reuse, R203.reuse, RZ ;  /* 0x000000cb0c0f7210 */ /* 0x0c0fe40007f3e0ff */
[----:B------:R1:W-:Y:S03]  /*bc90*/  STL [R1+0x80], R14 ;  /* 0x0000800e01007387 */ /* 0x0003e60000100800 */
[C---:B------:R-:W-:Y:S01]  /*bca0*/  IMAD.X R27, R13.reuse, 0x1, R145, P1 ;  /* 0x000000010d1b7824 */ /* 0x040fe200008e0691 */
[----:B------:R2:W-:Y:S01]  /*bcb0*/  STL [R1+0x7c], R15 ;  /* 0x00007c0f01007387 */ /* 0x0005e20000100800 */
[----:B-1----:R-:W-:Y:S02]  /*bcc0*/  SHF.R.S32.HI R14, RZ, 0x1f, R26 ;  /* 0x0000001fff0e7819 */ /* 0x002fe4000001141a */
[-C--:B--2---:R-:W-:Y:S01]  /*bcd0*/  IADD3 R15, P1, PT, R12, R206.reuse, RZ ;  /* 0x000000ce0c0f7210 */ /* 0x084fe20007f3e0ff */
[C---:B------:R-:W-:Y:S01]  /*bce0*/  IMAD.SHL.U32 R12, R26.reuse, 0x4, RZ ;  /* 0x000000041a0c7824 */ /* 0x040fe200078e00ff */
[----:B------:R-:W-:Y:S01]  /*bcf0*/  SHF.L.U64.HI R14, R26, 0x2, R14 ;  /* 0x000000021a0e7819 */ /* 0x000fe2000001020e */
[----:B------:R-:W-:Y:S02]  /*bd00*/  STL [R1+0x78], R27 ;  /* 0x0000781b01007387 */ /* 0x000fe40000100800 */
[--C-:B------:R-:W-:Y:S01]  /*bd10*/  IMAD.X R26, R13, 0x1, R144.reuse, P1 ;  /* 0x000000010d1a7824 */ /* 0x100fe200008e0690 */
[----:B------:R-:W-:Y:S01]  /*bd20*/  IADD3 R13, P1, PT, R12, R203, RZ ;  /* 0x000000cb0c0d7210 */ /* 0x000fe20007f3e0ff */
[----:B------:R1:W-:Y:S04]  /*bd30*/  STL [R1+0x74], R15 ;  /* 0x0000740f01007387 */ /* 0x0003e80000100800 */
[----:B------:R-:W-:Y:S01]  /*bd40*/  STL [R1+0x70], R26 ;  /* 0x0000701a01007387 */ /* 0x000fe20000100800 */
[----:B-1----:R-:W-:Y:S01]  /*bd50*/  SHF.L.U64.HI R15, R202, 0x2, R31 ;  /* 0x00000002ca0f7819 */ /* 0x002fe2000001021f */
[----:B------:R-:W-:Y:S01]  /*bd60*/  IMAD.X R15, R24, 0x1, R145, P0 ;  /* 0x00000001180f7824 */ /* 0x000fe200000e0691 */
[----:B------:R-:W-:Y:S01]  /*bd70*/  IADD3 R12, P0, PT, R12, R206, RZ ;  /* 0x000000ce0c0c7210 */ /* 0x000fe20007f1e0ff */
[----:B------:R1:W-:Y:S01]  /*bd80*/  STL [R1+0x6c], R13 ;  /* 0x00006c0d01007387 */ /* 0x0003e20000100800 */
[----:B------:R-:W-:-:S03]  /*bd90*/  IMAD.X R24, R24, 0x1, R144, P6 ;  /* 0x0000000118187824 */ /* 0x000fc600030e0690 */
[----:B------:R2:W-:Y:S01]  /*bda0*/  STL [R1+0x58], R15 ;  /* 0x0000580f01007387 */ /* 0x0005e20000100800 */
[----:B-1----:R-:W-:-:S03]  /*bdb0*/  SHF.R.S32.HI R13, RZ, 0x5, R25 ;  /* 0x00000005ff0d7819 */ /* 0x002fc60000011419 */
[----:B------:R1:W-:Y:S01]  /*bdc0*/  STL [R1+0x64], R12 ;  /* 0x0000640c01007387 */ /* 0x0003e20000100800 */
[----:B--2---:R-:W-:-:S03]  /*bdd0*/  IMAD.X R15, R14, 0x1, R145, P1 ;  /* 0x000000010e0f7824 */ /* 0x004fc600008e0691 */
[----:B------:R-:W-:Y:S04]  /*bde0*/  STL [R1+0x50], R24 ;  /* 0x0000501801007387 */ /* 0x000fe80000100800 */
[----:B------:R2:W-:Y:S01]  /*bdf0*/  STL [R1+0x48], R13 ;  /* 0x0000480d01007387 */ /* 0x0005e20000100800 */
[----:B-1----:R-:W-:-:S03]  /*be00*/  IMAD.X R12, R14, 0x1, R144, P0 ;  /* 0x000000010e0c7824 */ /* 0x002fc600000e0690 */
[----:B------:R-:W-:Y:S01]  /*be10*/  STL [R1+0x68], R15 ;  /* 0x0000680f01007387 */ /* 0x000fe20000100800 */
[----:B--2---:R-:W-:-:S03]  /*be20*/  VIADD R13, R13, 0xfffffffe ;  /* 0xfffffffe0d0d7836 */ /* 0x004fc60000000000 */
[----:B------:R1:W-:Y:S04]  /*be30*/  STL [R1+0x60], R12 ;  /* 0x0000600c01007387 */ /* 0x0003e80000100800 */
[----:B------:R2:W-:Y:S01]  /*be40*/  STL [R1+0x244], R13 ;  /* 0x0002440d01007387 */ /* 0x0005e20000100800 */
[----:B------:R-:W-:Y:S01]  /*be50*/  R2UR UR13, R108 ;  /* 0x000000006c0d72ca */ /* 0x000fe200000e0000 */
[----:B------:R-:W-:Y:S01]  /*be60*/  IMAD.MOV.U32 R201, RZ, RZ, RZ ;  /* 0x000000ffffc97224 */ /* 0x000fe200078e00ff */
[----:B------:R-:W-:Y:S02]  /*be70*/  R2UR UR12, R125 ;  /* 0x000000007d0c72ca */ /* 0x000fe400000e0000 */
[----:B------:R-:W-:Y:S02]  /*be80*/  CS2R R52, SRZ ;  /* 0x0000000000347805 */ /* 0x000fe4000001ff00 */
[----:B------:R-:W-:-:S02]  /*be90*/  R2UR UR11, R99 ;  /* 0x00000000630b72ca */ /* 0x000fc400000e0000 */
[----:B------:R-:W-:Y:S02]  /*bea0*/  CS2R R54, SRZ ;  /* 0x0000000000367805 */ /* 0x000fe4000001ff00 */
[----:B------:R-:W-:Y:S02]  /*beb0*/  R2UR UR10, R101 ;  /* 0x00000000650a72ca */ /* 0x000fe400000e0000 */
[----:B------:R-:W-:Y:S02]  /*bec0*/  CS2R R64, SRZ ;  /* 0x0000000000407805 */ /* 0x000fe4000001ff00 */
        /* <DEDUP_REMOVED lines=32> */
[C---:B------:R-:W-:Y:S01]  /*c0d0*/  SHF.L.U64.HI R7, R8.reuse, 0x2, R7 ;  /* 0x0000000208077819 */ /* 0x040fe20000010207 */
[----:B------:R-:W-:Y:S01]  /*c0e0*/  IMAD.SHL.U32 R8, R8, 0x4, RZ ;  /* 0x0000000408087824 */ /* 0x000fe200078e00ff */
[----:B-1----:R-:W-:-:S02]  /*c0f0*/  LOP3.LUT R12, R3, 0x40, RZ, 0x3c, !PT ;  /* 0x00000040030c7812 */ /* 0x002fc400078e3cff */
        /* <DEDUP_REMOVED lines=45> */
[C---:B------:R-:W-:Y:S02]  /*c3d0*/  LOP3.LUT R15, R3.reuse, 0x20, RZ, 0x3c, !PT ;  /* 0x00000020030f7812 */ /* 0x040fe400078e3cff */
[----:B------:R-:W-:Y:S02]  /*c3e0*/  LOP3.LUT R14, R3, 0x60, RZ, 0x3c, !PT ;  /* 0x00000060030e7812 */ /* 0x000fe400078e3cff */
[----:B------:R-:W-:Y:S01]  /*c3f0*/  LOP3.LUT R12, R9, 0x40, RZ, 0x3c, !PT ;  /* 0x00000040090c7812 */ /* 0x000fe200078e3cff */
[----:B------:R-:W-:Y:S01]  /*c400*/  UMOV UR73, 0x1 ;  /* 0x0000000100497882 */ /* 0x000fe20000000000 */
[----:B--2---:R-:W-:-:S05]  /*c410*/  UMOV UR74, 0xffffffff ;  /* 0xffffffff004a7882 */ /* 0x004fca0000000000 */
.L_x_1:
[----:B------:R-:W2:Y:S01]  /*c420*/  LDL R12, [R1+0x4c] ;  /* 0x00004c00010c7983 */ /* 0x000ea20000100800 */
[----:B------:R-:W-:-:S04]  /*c430*/  DEPBAR.LE SB0, 0x2 ;  /* 0x000080800000791a */ /* 0x000fc80000000000 */
[----:B------:R-:W-:Y:S01]  /*c440*/  UIADD3 UR74, UPT, UPT, UR74, 0x1, URZ ;  /* 0x000000014a4a7890 */ /* 0x000fe2000fffe0ff */
[----:B-----5:R1:W-:Y:S01]  /*c450*/  STL [R1+0x254], R200 ;  /* 0x000254c801007387 */ /* 0x0203e20000100800 */
[----:B------:R-:W-:Y:S02]  /*c460*/  LOP3.LUT R188, R3, 0x20, RZ, 0x3c, !PT ;  /* 0x0000002003bc7812 */ /* 0x000fe400078e3cff */
[----:B------:R-:W-:Y:S01]  /*c470*/  UISETP.GT.AND UP0, UPT, UR74, 0x1, UPT ;  /* 0x000000014a00788c */ /* 0x000fe2000bf04270 */
[----:B-----5:R3:W-:Y:S03]  /*c480*/  STL [R1+0x250], R11 ;  /* 0x0002500b01007387 */ /* 0x0207e60000100800 */
[----:B------:R-:W-:Y:S01]  /*c490*/  USEL UR74, UR74, URZ, !UP0 ;  /* 0x000000ff4a4a7287 */ /* 0x000fe2000c000000 */
[----:B------:R4:W-:Y:S01]  /*c4a0*/  STL [R1+0x248], R10 ;  /* 0x0002480a01007387 */ /* 0x0009e20000100800 */
[----:B-1----:R-:W-:-:S02]  /*c4b0*/  MOV.SPILL R200, UR67 ;  /* 0x0000004300c87c02 */ /* 0x002fc40009000f00 */
[C---:B---3--:R-:W-:Y:S02]  /*c4c0*/  LOP3.LUT R11, R3.reuse, 0x60, RZ, 0x3c, !PT ;  /* 0x00000060030b7812 */ /* 0x048fe400078e3cff */
[----:B----4-:R-:W-:Y:S01]  /*c4d0*/  LOP3.LUT R10, R3, 0x40, RZ, 0x3c, !PT ;  /* 0x00000040030a7812 */ /* 0x010fe200078e3cff */
[----:B------:R-:W-:Y:S01]  /*c4e0*/  BAR.SYNC.DEFER_BLOCKING 0x0 ;  /* 0x0000000000007b1d */ /* 0x000fe20000010000 */
[----:B--2---:R-:W-:-:S13]  /*c4f0*/  R2UR UR76, R12 ;  /* 0x000000000c4c72ca */ /* 0x004fda00000e0000 */
[----:B------:R-:W-:-:S09]  /*c500*/  ULEA UR75, UR74, UR76, 0xd ;  /* 0x0000004c4a4b7291 */ /* 0x000fd2000f8e68ff */
[----:B------:R-:W-:Y:S04]  /*c510*/  LDS R160, [R3+UR75] ;  /* 0x0000004b03a07984 */ /* 0x000fe80008000800 */
[----:B------:R-:W-:Y:S04]  /*c520*/  LDS R162, [R3+UR75+0x400] ;  /* 0x0004004b03a27984 */ /* 0x000fe80008000800 */
[----:B------:R-:W-:Y:S04]  /*c530*/  LDS R161, [R188+UR75] ;  /* 0x0000004bbca17984 */ /* 0x000fe80008000800 */
[----:B------:R-:W-:Y:S04]  /*c540*/  LDS R163, [R188+UR75+0x400] ;  /* 0x0004004bbca37984 */ /* 0x000fe80008000800 */
[----:B------:R-:W1:Y:S04]  /*c550*/  LDSM.16.M88.4 R28, [R9+UR75+0x4800] ;  /* 0x0048004b091c783b */ /* 0x000e680008000200 */
[----:B------:R-:W-:Y:S04]  /*c560*/  LDS R92, [R10+UR75] ;  /* 0x0000004b0a5c7984 */ /* 0x000fe80008000800 */
[----:B------:R-:W-:Y:S04]  /*c570*/  LDS R94, [R10+UR75+0x400] ;  /* 0x0004004b0a5e7984 */ /* 0x000fe80008000800 */
[----:B------:R-:W-:Y:S04]  /*c580*/  LDS R93, [R11+UR75] ;  /* 0x0000004b0b5d7984 */ /* 0x000fe80008000800 */
[----:B------:R-:W2:Y:S04]  /*c590*/  LDS R95, [R11+UR75+0x400] ;  /* 0x0004004b0b5f7984 */ /* 0x000ea80008000800 */
[----:B------:R-:W-:Y:S04]  /*c5a0*/  LDS R36, [R10+UR75+0x80] ;  /* 0x0000804b0a247984 */ /* 0x000fe80008000800 */
[----:B------:R-:W-:Y:S04]  /*c5b0*/  LDS R38, [R10+UR75+0x480] ;  /* 0x0004804b0a267984 */ /* 0x000fe80008000800 */
[----:B------:R-:W-:Y:S04]  /*c5c0*/  LDS R37, [R11+UR75+0x80] ;  /* 0x0000804b0b257984 */ /* 0x000fe80008000800 */
[----:B------:R-:W3:Y:S04]  /*c5d0*/  LDS R39, [R11+UR75+0x480] ;  /* 0x0004804b0b277984 */ /* 0x000ee80008000800 */
[----:B------:R-:W4:Y:S04]  /*c5e0*/  LDSM.16.M88.4 R12, [R9+UR75+0x4000] ;  /* 0x0040004b090c783b */ /* 0x000f280008000200 */
[----:B------:R-:W4:Y:S01]  /*c5f0*/  LDSM.16.M88.4 R32, [R9+UR75+0x4400] ;  /* 0x0044004b0920783b */ /* 0x000f220008000200 */
[-C--:B-1----:R-:W-:Y:S03]  /*c600*/  HMMA.1688.F32.TF32 R164, R160, R28.reuse, R64 ;  /* 0x0000001ca0a4723c */ /* 0x082fe60000081040 */
[----:B------:R-:W1:Y:S04]  /*c610*/  LDSM.16.M88.4 R64, [R9+UR75+0x5000] ;  /* 0x0050004b0940783b */ /* 0x000e680008000200 */
[----:B------:R-:W1:Y:S04]  /*c620*/  LDSM.16.M88.4 R24, [R9+UR75+0x4c00] ;  /* 0x004c004b0918783b */ /* 0x000e680008000200 */
[----:B------:R-:W-:Y:S04]  /*c630*/  LDS R40, [R3+UR75+0x80] ;  /* 0x0000804b03287984 */ /* 0x000fe80008000800 */
[----:B------:R-:W-:Y:S01]  /*c640*/  LDS R42, [R3+UR75+0x480] ;  /* 0x0004804b032a7984 */ /* 0x000fe20008000800 */
[-C--:B--2---:R-:W-:Y:S03]  /*c650*/  HMMA.1688.F32.TF32 R72, R92, R28.reuse, R72 ;  /* 0x0000001c5c48723c */ /* 0x084fe60000081048 */
[----:B------:R-:W-:Y:S04]  /*c660*/  LDS R41, [R188+UR75+0x80] ;  /* 0x0000804bbc297984 */ /* 0x000fe80008000800 */
[----:B------:R-:W-:Y:S01]  /*c670*/  LDS R43, [R188+UR75+0x480] ;  /* 0x0004804bbc2b7984 */ /* 0x000fe20008000800 */
[----:B---3--:R-:W-:Y:S03]  /*c680*/  HMMA.1688.F32.TF32 R172, R36, R28, R20 ;  /* 0x0000001c24ac723c */ /* 0x008fe60000081014 */
[----:B------:R-:W-:Y:S05]  /*c690*/  LDSM.16.M88.4 R20, [R9+UR75+0x5800] ;  /* 0x0058004b0914783b */ /* 0x000fea0008000200 */
[----:B----4-:R-:W-:Y:S01]  /*c6a0*/  HMMA.1688.F32.TF32 R180, R92, R12, R48 ;  /* 0x0000000c5cb4723c */ /* 0x010fe20000081030 */
[----:B------:R-:W2:Y:S07]  /*c6b0*/  LDSM.16.M88.4 R48, [R9+UR75+0x5400] ;  /* 0x0054004b0930783b */ /* 0x000eae0008000200 */
[C---:B------:R-:W-:Y:S01]  /*c6c0*/  HMMA.1688.F32.TF32 R184, R36.reuse, R32, R16 ;  /* 0x0000002024b8723c */ /* 0x040fe20000081010 */
[----:B------:R-:W3:Y:S07]  /*c6d0*/  LDSM.16.M88.4 R16, [R9+UR75+0x5c00] ;  /* 0x005c004b0910783b */ /* 0x000eee0008000200 */
[----:B------:R-:W-:Y:S08]  /*c6e0*/  HMMA.1688.F32.TF32 R196, R36, R12, R168 ;  /* 0x0000000c24c4723c */ /* 0x000ff000000810a8 */
[----:B-1----:R-:W-:Y:S01]  /*c6f0*/  HMMA.1688.F32.TF32 R168, R160, R64, R176 ;  /* 0x00000040a0a8723c */ /* 0x002fe200000810b0 */
[----:B------:R-:W-:Y:S04]  /*c700*/  LDS R176, [R3+UR75+0x800] ;  /* 0x0008004b03b07984 */ /* 0x000fe80008000800 */
[----:B------:R-:W-:Y:S03]  /*c710*/  LDS R178, [R3+UR75+0xc00] ;  /* 0x000c004b03b27984 */ /* 0x000fe60008000800 */
[C---:B------:R-:W-:Y:S01]  /*c720*/  HMMA.1688.F32.TF32 R60, R92.reuse, R32, R60 ;  /* 0x000000205c3c723c */ /* 0x040fe2000008103c */
[----:B------:R-:W-:Y:S04]  /*c730*/  LDS R177, [R188+UR75+0x800] ;  /* 0x0008004bbcb17984 */ /* 0x000fe80008000800 */
[----:B------:R-:W1:Y:S03]  /*c740*/  LDS R179, [R188+UR75+0xc00] ;  /* 0x000c004bbcb37984 */ /* 0x000e660008000800 */
[C---:B------:R-:W-:Y:S08]  /*c750*/  HMMA.1688.F32.TF32 R84, R92.reuse, R24, R84 ;  /* 0x000000185c54723c */ /* 0x040ff00000081054 */
[C---:B------:R-:W-:Y:S08]  /*c760*/  HMMA.1688.F32.TF32 R108, R92.reuse, R64, R108 ;  /* 0x000000405c6c723c */ /* 0x040ff0000008106c */
[C---:B--2---:R-:W-:Y:S08]  /*c770*/  HMMA.1688.F32.TF32 R112, R92.reuse, R48, R112 ;  /* 0x000000305c70723c */ /* 0x044ff00000081070 */
[C---:B------:R-:W-:Y:S08]  /*c780*/  HMMA.1688.F32.TF32 R116, R92.reuse, R20, R116 ;  /* 0x000000145c74723c */ /* 0x040ff00000081074 */
[----:B---3--:R-:W-:Y:S01]  /*c790*/  HMMA.1688.F32.TF32 R140, R92, R16, R140 ;  /* 0x000000105c8c723c */ /* 0x008fe2000008108c */
[----:B------:R-:W-:Y:S04]  /*c7a0*/  LDS R92, [R10+UR75+0x880] ;  /* 0x0008804b0a5c7984 */ /* 0x000fe80008000800 */
[----:B------:R-:W-:Y:S03]  /*c7b0*/  LDS R94, [R10+UR75+0xc80] ;  /* 0x000c804b0a5e7984 */ /* 0x000fe60008000800 */
[-C--:B------:R-:W-:Y:S01]  /*c7c0*/  HMMA.1688.F32.TF32 R136, R160, R12.reuse, R136 ;  /* 0x0000000ca088723c */ /* 0x080fe20000081088 */
[----:B------:R-:W-:Y:S04]  /*c7d0*/  LDS R93, [R11+UR75+0x880] ;  /* 0x0008804b0b5d7984 */ /* 0x000fe80008000800 */
[----:B------:R-:W2:Y:S03]  /*c7e0*/  LDS R95, [R11+UR75+0xc80] ;  /* 0x000c804b0b5f7984 */ /* 0x000ea60008000800 */
[----:B------:R-:W-:Y:S08]  /*c7f0*/  HMMA.1688.F32.TF32 R44, R40, R12, R44 ;  /* 0x0000000c282c723c */ /* 0x000ff0000008102c */
[-C--:B------:R-:W-:Y:S08]  /*c800*/  HMMA.1688.F32.TF32 R52, R160, R32.reuse, R52 ;  /* 0x00000020a034723c */ /* 0x080ff00000081034 */
[C---:B------:R-:W-:Y:S08]  /*c810*/  HMMA.1688.F32.TF32 R56, R40.reuse, R32, R56 ;  /* 0x000000202838723c */ /* 0x040ff00000081038 */
[----:B------:R-:W-:Y:S08]  /*c820*/  HMMA.1688.F32.TF32 R68, R40, R28, R68 ;  /* 0x0000001c2844723c */ /* 0x000ff00000081044 */
[-C--:B------:R-:W-:Y:S08]  /*c830*/  HMMA.1688.F32.TF32 R76, R160, R24.reuse, R76 ;  /* 0x00000018a04c723c */ /* 0x080ff0000008104c */
[----:B------:R-:W-:Y:S08]  /*c840*/  HMMA.1688.F32.TF32 R80, R40, R24, R80 ;  /* 0x000000182850723c */ /* 0x000ff00000081050 */
[C---:B------:R-:W-:Y:S08]  /*c850*/  HMMA.1688.F32.TF32 R96, R160.reuse, R48, R96 ;  /* 0x00000030a060723c */ /* 0x040ff00000081060 */
[C---:B------:R-:W-:Y:S08]  /*c860*/  HMMA.1688.F32.TF32 R100, R160.reuse, R20, R100 ;  /* 0x00000014a064723c */ /* 0x040ff00000081064 */
[----:B------:R-:W-:Y:S01]  /*c870*/  HMMA.1688.F32.TF32 R104, R160, R16, R104 ;  /* 0x00000010a068723c */ /* 0x000fe20000081068 */
[----:B------:R-:W-:Y:S04]  /*c880*/  LDS R160, [R10+UR75+0x800] ;  /* 0x0008004b0aa07984 */ /* 0x000fe80008000800 */
[----:B------:R-:W-:Y:S03]  /*c890*/  LDS R162, [R10+UR75+0xc00] ;  /* 0x000c004b0aa27984 */ /* 0x000fe60008000800 */
[C---:B------:R-:W-:Y:S01]  /*c8a0*/  HMMA.1688.F32.TF32 R132, R40.reuse, R64, R132 ;  /* 0x000000402884723c */ /* 0x040fe20000081084 */
[----:B------:R-:W-:Y:S04]  /*c8b0*/  LDS R161, [R11+UR75+0x800] ;  /* 0x0008004b0ba17984 */ /* 0x000fe80008000800 */
[----:B------:R-:W-:Y:S03]  /*c8c0*/  LDS R163, [R11+UR75+0xc00] ;  /* 0x000c004b0ba37984 */ /* 0x000fe60008000800 */
[C---:B------:R-:W-:Y:S08]  /*c8d0*/  HMMA.1688.F32.TF32 R128, R40.reuse, R48, R128 ;  /* 0x000000302880723c */ /* 0x040ff00000081080 */
[C---:B------:R-:W-:Y:S08]  /*c8e0*/  HMMA.1688.F32.TF32 R124, R40.reuse, R20, R124 ;  /* 0x00000014287c723c */ /* 0x040ff0000008107c */
[----:B------:R-:W-:Y:S01]  /*c8f0*/  HMMA.1688.F32.TF32 R120, R40, R16, R120 ;  /* 0x000000102878723c */ /* 0x000fe20000081078 */
[----:B------:R-:W-:Y:S04]  /*c900*/  LDS R40, [R3+UR75+0x880] ;  /* 0x0008804b03287984 */ /* 0x000fe80008000800 */
[----:B------:R-:W-:Y:S03]  /*c910*/  LDS R42, [R3+UR75+0xc80] ;  /* 0x000c804b032a7984 */ /* 0x000fe60008000800 */
[C---:B------:R-:W-:Y:S01]  /*c920*/  HMMA.1688.F32.TF32 R152, R36.reuse, R20, R152 ;  /* 0x000000142498723c */ /* 0x040fe20000081098 */
[----:B------:R-:W-:Y:S04]  /*c930*/  LDS R41, [R188+UR75+0x880] ;  /* 0x0008804bbc297984 */ /* 0x000fe80008000800 */
[----:B------:R1:W3:Y:S03]  /*c940*/  LDS R43, [R188+UR75+0xc80] ;  /* 0x000c804bbc2b7984 */ /* 0x0002e60008000800 */
[----:B------:R-:W-:Y:S08]  /*c950*/  HMMA.1688.F32.TF32 R88, R36, R24, R88 ;  /* 0x000000182458723c */ /* 0x000ff00000081058 */
[----:B-1----:R-:W-:Y:S08]  /*c960*/  HMMA.1688.F32.TF32 R188, R176, R50, R96 ;  /* 0x00000032b0bc723c */ /* 0x002ff00000081060 */
[----:B--2---:R-:W-:Y:S01]  /*c970*/  HMMA.1688.F32.TF32 R96, R92, R14, R196 ;  /* 0x0000000e5c60723c */ /* 0x004fe200000810c4 */
[----:B------:R-:W-:-:S02]  /*c980*/  LOP3.LUT R199, R3, 0x20, RZ, 0x3c, !PT ;  /* 0x0000002003c77812 */ /* 0x000fc400078e3cff */
[----:B------:R-:W-:-:S05]  /*c990*/  LOP3.LUT R198, R9, 0x40, RZ, 0x3c, !PT ;  /* 0x0000004009c67812 */ /* 0x000fca00078e3cff */
[C---:B------:R-:W-:Y:S08]  /*c9a0*/  HMMA.1688.F32.TF32 R144, R36.reuse, R64, R144 ;  /* 0x000000402490723c */ /* 0x040ff00000081090 */
[C---:B------:R-:W-:Y:S08]  /*c9b0*/  HMMA.1688.F32.TF32 R148, R36.reuse, R48, R148 ;  /* 0x000000302494723c */ /* 0x040ff00000081094 */
[----:B------:R-:W-:Y:S08]  /*c9c0*/  HMMA.1688.F32.TF32 R156, R36, R16, R156 ;  /* 0x00000010249c723c */ /* 0x000ff0000008109c */
[C---:B------:R-:W-:Y:S08]  /*c9d0*/  HMMA.1688.F32.TF32 R136, R176.reuse, R14, R136 ;  /* 0x0000000eb088723c */ /* 0x040ff00000081088 */
[C---:B------:R-:W-:Y:S08]  /*c9e0*/  HMMA.1688.F32.TF32 R52, R176.reuse, R34, R52 ;  /* 0x00000022b034723c */ /* 0x040ff00000081034 */
[C---:B------:R-:W-:Y:S01]  /*c9f0*/  HMMA.1688.F32.TF32 R36, R176.reuse, R30, R164 ;  /* 0x0000001eb024723c */ /* 0x040fe200000810a4 */
[----:B------:R-:W-:Y:S04]  /*ca00*/  LDS R164, [R3+UR75+0x1080] ;  /* 0x0010804b03a47984 */ /* 0x000fe80008000800 */
[----:B------:R-:W-:Y:S03]  /*ca10*/  LDS R166, [R3+UR75+0x1480] ;  /* 0x0014804b03a67984 */ /* 0x000fe60008000800 */
        /* <DEDUP_REMOVED lines=9> */
[----:B------:R-:W-:Y:S01]  /*cab0*/  HMMA.1688.F32.TF32 R176, R176, R18, R104 ;  /* 0x00000012b0b0723c */ /* 0x000fe20000081068 */
[----:B------:R-:W-:Y:S04]  /*cac0*/  LDS R104, [R3+UR75+0x1000] ;  /* 0x0010004b03687984 */ /* 0x000fe80008000800 */
[----:B------:R-:W-:Y:S03]  /*cad0*/  LDS R106, [R3+UR75+0x1400] ;  /* 0x0014004b036a7984 */ /* 0x000fe60008000800 */
[C---:B---3--:R-:W-:Y:S01]  /*cae0*/  HMMA.1688.F32.TF32 R44, R40.reuse, R14, R44 ;  /* 0x0000000e282c723c */ /* 0x048fe2000008102c */
[----:B------:R-:W-:Y:S04]  /*caf0*/  LDS R105, [R199+UR75+0x1000] ;  /* 0x0010004bc7697984 */ /* 0x000fe80008000800 */
[----:B------:R-:W-:Y:S03]  /*cb00*/  LDS R107, [R199+UR75+0x1400] ;  /* 0x0014004bc76b7984 */ /* 0x000fe60008000800 */
[C---:B------:R-:W-:Y:S08]  /*cb10*/  HMMA.1688.F32.TF32 R56, R40.reuse, R34, R56 ;  /* 0x000000222838723c */ /* 0x040ff00000081038 */
[C---:B------:R-:W-:Y:S08]  /*cb20*/  HMMA.1688.F32.TF32 R68, R40.reuse, R30, R68 ;  /* 0x0000001e2844723c */ /* 0x040ff00000081044 */
[C---:B------:R-:W-:Y:S08]  /*cb30*/  HMMA.1688.F32.TF32 R80, R40.reuse, R26, R80 ;  /* 0x0000001a2850723c */ /* 0x040ff00000081050 */
[C---:B------:R-:W-:Y:S08]  /*cb40*/  HMMA.1688.F32.TF32 R132, R40.reuse, R66, R132 ;  /* 0x000000422884723c */ /* 0x040ff00000081084 */
[C---:B------:R-:W-:Y:S08]  /*cb50*/  HMMA.1688.F32.TF32 R128, R40.reuse, R50, R128 ;  /* 0x000000322880723c */ /* 0x040ff00000081080 */
[C---:B------:R-:W-:Y:S08]  /*cb60*/  HMMA.1688.F32.TF32 R124, R40.reuse, R22, R124 ;  /* 0x00000016287c723c */ /* 0x040ff0000008107c */
[----:B------:R-:W-:Y:S08]  /*cb70*/  HMMA.1688.F32.TF32 R120, R40, R18, R120 ;  /* 0x000000122878723c */ /* 0x000ff00000081078 */
[-C--:B------:R-:W-:Y:S08]  /*cb80*/  HMMA.1688.F32.TF32 R116, R160, R22.reuse, R116 ;  /* 0x00000016a074723c */ /* 0x080ff00000081074 */
[----:B------:R-:W-:Y:S01]  /*cb90*/  HMMA.1688.F32.TF32 R152, R92, R22, R152 ;  /* 0x000000165c98723c */ /* 0x000fe20000081098 */
[----:B------:R-:W1:Y:S07]  /*cba0*/  LDSM.16.M88.4 R20, [R198+UR75+0x4800] ;  /* 0x0048004bc614783b */ /* 0x000e6e0008000200 */
[C---:B------:R-:W-:Y:S01]  /*cbb0*/  HMMA.1688.F32.TF32 R40, R160.reuse, R14, R180 ;  /* 0x0000000ea028723c */ /* 0x040fe200000810b4 */
[----:B------:R-:W2:Y:S07]  /*cbc0*/  LDSM.16.M88.4 R12, [R198+UR75+0x4000] ;  /* 0x0040004bc60c783b */ /* 0x000eae0008000200 */
[C---:B------:R-:W-:Y:S08]  /*cbd0*/  HMMA.1688.F32.TF32 R60, R160.reuse, R34, R60 ;  /* 0x00000022a03c723c */ /* 0x040ff0000008103c */
[C---:B------:R-:W-:Y:S08]  /*cbe0*/  HMMA.1688.F32.TF32 R72, R160.reuse, R30, R72 ;  /* 0x0000001ea048723c */ /* 0x040ff00000081048 */
[C---:B------:R-:W-:Y:S08]  /*cbf0*/  HMMA.1688.F32.TF32 R84, R160.reuse, R26, R84 ;  /* 0x0000001aa054723c */ /* 0x040ff00000081054 */
[C---:B------:R-:W-:Y:S08]  /*cc00*/  HMMA.1688.F32.TF32 R108, R160.reuse, R66, R108 ;  /* 0x00000042a06c723c */ /* 0x040ff0000008106c */
[C---:B------:R-:W-:Y:S08]  /*cc10*/  HMMA.1688.F32.TF32 R112, R160.reuse, R50, R112 ;  /* 0x00000032a070723c */ /* 0x040ff00000081070 */
[----:B------:R-:W-:Y:S01]  /*cc20*/  HMMA.1688.F32.TF32 R140, R160, R18, R140 ;  /* 0x00000012a08c723c */ /* 0x000fe2000008108c */
[----:B------:R-:W-:Y:S04]  /*cc30*/  LDS R160, [R10+UR75+0x1080] ;  /* 0x0010804b0aa07984 */ /* 0x000fe80008000800 */
[----:B------:R-:W-:Y:S03]  /*cc40*/  LDS R162, [R10+UR75+0x1480] ;  /* 0x0014804b0aa27984 */ /* 0x000fe60008000800 */
[C---:B------:R-:W-:Y:S01]  /*cc50*/  HMMA.1688.F32.TF32 R180, R92.reuse, R34, R184 ;  /* 0x000000225cb4723c */ /* 0x040fe200000810b8 */
[----:B------:R-:W-:Y:S04]  /*cc60*/  LDS R161, [R11+UR75+0x1080] ;  /* 0x0010804b0ba17984 */ /* 0x000fe80008000800 */
[----:B------:R-:W3:Y:S03]  /*cc70*/  LDS R163, [R11+UR75+0x1480] ;  /* 0x0014804b0ba37984 */ /* 0x000ee60008000800 */
[C---:B------:R-:W-:Y:S01]  /*cc80*/  HMMA.1688.F32.TF32 R144, R92.reuse, R66, R144 ;  /* 0x000000425c90723c */ /* 0x040fe20000081090 */
[----:B------:R-:W4:Y:S07]  /*cc90*/  LDSM.16.M88.4 R32, [R198+UR75+0x5400] ;  /* 0x0054004bc620783b */ /* 0x000f2e0008000200 */
[C---:B------:R-:W-:Y:S01]  /*cca0*/  HMMA.1688.F32.TF32 R172, R92.reuse, R30, R172 ;  /* 0x0000001e5cac723c */ /* 0x040fe200000810ac */
[----:B------:R-:W-:Y:S07]  /*ccb0*/  LDSM.16.M88.4 R28, [R198+UR75+0x5000] ;  /* 0x0050004bc61c783b */ /* 0x000fee0008000200 */
[C---:B------:R-:W-:Y:S01]  /*ccc0*/  HMMA.1688.F32.TF32 R88, R92.reuse, R26, R88 ;  /* 0x0000001a5c58723c */ /* 0x040fe20000081058 */
[----:B------:R-:W-:Y:S07]  /*ccd0*/  LDSM.16.M88.4 R24, [R198+UR75+0x4c00] ;  /* 0x004c004bc618783b */ /* 0x000fee0008000200 */
[C---:B------:R-:W-:Y:S08]  /*cce0*/  HMMA.1688.F32.TF32 R148, R92.reuse, R50, R148 ;  /* 0x000000325c94723c */ /* 0x040ff00000081094 */
[----:B------:R-:W-:Y:S01]  /*ccf0*/  HMMA.1688.F32.TF32 R156, R92, R18, R156 ;  /* 0x000000125c9c723c */ /* 0x000fe2000008109c */
[----:B------:R-:W4:Y:S07]  /*cd00*/  LDSM.16.M88.4 R16, [R198+UR75+0x4400] ;  /* 0x0044004bc610783b */ /* 0x000f2e0008000200 */
[----:B-1----:R-:W-:Y:S01]  /*cd10*/  HMMA.1688.F32.TF32 R64, R104, R20, R36 ;  /* 0x000000146840723c */ /* 0x002fe20000081024 */
[----:B------:R-:W1:Y:S07]  /*cd20*/  LDSM.16.M88.4 R36, [R198+UR75+0x5800] ;  /* 0x0058004bc624783b */ /* 0x000e6e0008000200 */
[-C--:B--2---:R-:W-:Y:S01]  /*cd30*/  HMMA.1688.F32.TF32 R48, R168, R12.reuse, R40 ;  /* 0x0000000ca830723c */ /* 0x084fe20000081028 */
[----:B------:R-:W2:Y:S07]  /*cd40*/  LDSM.16.M88.4 R40, [R198+UR75+0x5c00] ;  /* 0x005c004bc628783b */ /* 0x000eae0008000200 */
[----:B---3--:R-:W-:Y:S08]  /*cd50*/  HMMA.1688.F32.TF32 R184, R160, R12, R96 ;  /* 0x0000000ca0b8723c */ /* 0x008ff00000081060 */
[-C--:B----4-:R-:W-:Y:S01]  /*cd60*/  HMMA.1688.F32.TF32 R96, R104, R32.reuse, R188 ;  /* 0x000000206860723c */ /* 0x090fe200000810bc */
[----:B------:R-:W-:Y:S04]  /*cd70*/  LDS R188, [R3+UR75+0x1800] ;  /* 0x0018004b03bc7984 */ /* 0x000fe80008000800 */
[----:B------:R-:W-:Y:S03]  /*cd80*/  LDS R190, [R3+UR75+0x1c00] ;  /* 0x001c004b03be7984 */ /* 0x000fe60008000800 */
[-C--:B------:R-:W-:Y:S01]  /*cd90*/  HMMA.1688.F32.TF32 R112, R168, R32.reuse, R112 ;  /* 0x00000020a870723c */ /* 0x080fe20000081070 */
[----:B------:R-:W-:Y:S04]  /*cda0*/  LDS R189, [R199+UR75+0x1800] ;  /* 0x0018004bc7bd7984 */ /* 0x000fe80008000800 */
[----:B------:R-:W3:Y:S03]  /*cdb0*/  LDS R191, [R199+UR75+0x1c00] ;  /* 0x001c004bc7bf7984 */ /* 0x000ee60008000800 */
[-C--:B------:R-:W-:Y:S08]  /*cdc0*/  HMMA.1688.F32.TF32 R128, R164, R32.reuse, R128 ;  /* 0x00000020a480723c */ /* 0x080ff00000081080 */
[----:B------:R-:W-:Y:S01]  /*cdd0*/  HMMA.1688.F32.TF32 R148, R160, R32, R148 ;  /* 0x00000020a094723c */ /* 0x000fe20000081094 */
[----:B------:R-:W4:Y:S04]  /*cde0*/  LDL R33, [R1+0x38] ;  /* 0x0000380001217983 */ /* 0x000f280000100800 */
[----:B------:R-:W4:Y:S03]  /*cdf0*/  LDL R32, [R1+0x8c] ;  /* 0x00008c0001207983 */ /* 0x000f260000100800 */
[C---:B------:R-:W-:Y:S08]  /*ce00*/  HMMA.1688.F32.TF32 R136, R104.reuse, R12, R136 ;  /* 0x0000000c6888723c */ /* 0x040ff00000081088 */
[C---:B------:R-:W-:Y:S08]  /*ce10*/  HMMA.1688.F32.TF32 R52, R104.reuse, R16, R52 ;  /* 0x000000106834723c */ /* 0x040ff00000081034 */
[C---:B------:R-:W-:Y:S08]  /*ce20*/  HMMA.1688.F32.TF32 R76, R104.reuse, R24, R76 ;  /* 0x00000018684c723c */ /* 0x040ff0000008104c */
[C---:B------:R-:W-:Y:S01]  /*ce30*/  HMMA.1688.F32.TF32 R92, R104.reuse, R28, R192 ;  /* 0x0000001c685c723c */ /* 0x040fe200000810c0 */
[----:B------:R-:W4:Y:S04]  /*ce40*/  LDL R194, [R1+0x84] ;  /* 0x0000840001c27983 */ /* 0x000f280000100800 */
[----:B------:R-:W4:Y:S03]  /*ce50*/  LDL R193, [R1+0xc0] ;  /* 0x0000c00001c17983 */ /* 0x000f260000100800 */
[C---:B-1----:R-:W-:Y:S01]  /*ce60*/  HMMA.1688.F32.TF32 R100, R104.reuse, R36, R100 ;  /* 0x000000246864723c */ /* 0x042fe20000081064 */
[----:B------:R-:W4:Y:S07]  /*ce70*/  LDL R192, [R1+0x244] ;  /* 0x0002440001c07983 */ /* 0x000f2e0000100800 */
[-C--:B--2---:R-:W-:Y:S08]  /*ce80*/  HMMA.1688.F32.TF32 R104, R104, R40.reuse, R176 ;  /* 0x000000286868723c */ /* 0x084ff000000810b0 */
[-C--:B------:R-:W-:Y:S08]  /*ce90*/  HMMA.1688.F32.TF32 R140, R168, R40.reuse, R140 ;  /* 0x00000028a88c723c */ /* 0x080ff0000008108c */
[-C--:B------:R-:W-:Y:S08]  /*cea0*/  HMMA.1688.F32.TF32 R120, R164, R40.reuse, R120 ;  /* 0x00000028a478723c */ /* 0x080ff00000081078 */
[----:B------:R-:W-:Y:S01]  /*ceb0*/  HMMA.1688.F32.TF32 R156, R160, R40, R156 ;  /* 0x00000028a09c723c */ /* 0x000fe2000008109c */
[----:B------:R-:W2:Y:S04]  /*cec0*/  LDL R41, [R1+0x3c] ;  /* 0x00003c0001297983 */ /* 0x000ea80000100800 */
[----:B------:R-:W2:Y:S03]  /*ced0*/  LDL R40, [R1+0x100] ;  /* 0x0001000001287983 */ /* 0x000ea60000100800 */
[C---:B------:R-:W-:Y:S08]  /*cee0*/  HMMA.1688.F32.TF32 R44, R164.reuse, R12, R44 ;  /* 0x0000000ca42c723c */ /* 0x040ff0000008102c */
[-C--:B------:R-:W-:Y:S08]  /*cef0*/  HMMA.1688.F32.TF32 R56, R164, R16.reuse, R56 ;  /* 0x00000010a438723c */ /* 0x080ff00000081038 */
[----:B------:R-:W-:Y:S08]  /*cf00*/  HMMA.1688.F32.TF32 R180, R160, R16, R180 ;  /* 0x00000010a0b4723c */ /* 0x000ff000000810b4 */
[-C--:B------:R-:W-:Y:S08]  /*cf10*/  HMMA.1688.F32.TF32 R68, R164, R20.reuse, R68 ;  /* 0x00000014a444723c */ /* 0x080ff00000081044 */
[----:B------:R-:W-:Y:S08]  /*cf20*/  HMMA.1688.F32.TF32 R172, R160, R20, R172 ;  /* 0x00000014a0ac723c */ /* 0x000ff000000810ac */
[-C--:B------:R-:W-:Y:S08]  /*cf30*/  HMMA.1688.F32.TF32 R80, R164, R24.reuse, R80 ;  /* 0x00000018a450723c */ /* 0x080ff00000081050 */
[----:B------:R-:W-:Y:S08]  /*cf40*/  HMMA.1688.F32.TF32 R88, R160, R24, R88 ;  /* 0x00000018a058723c */ /* 0x000ff00000081058 */
[C---:B------:R-:W-:Y:S08]  /*cf50*/  HMMA.1688.F32.TF32 R132, R164.reuse, R28, R132 ;  /* 0x0000001ca484723c */ /* 0x040ff00000081084 */
[----:B------:R-:W-:Y:S01]  /*cf60*/  HMMA.1688.F32.TF32 R124, R164, R36, R124 ;  /* 0x00000024a47c723c */ /* 0x000fe2000008107c */
[----:B------:R-:W-:Y:S04]  /*cf70*/  LDS R165, [R11+UR75+0x1880] ;  /* 0x0018804b0ba57984 */ /* 0x000fe80008000800 */
[----:B------:R-:W-:Y:S03]  /*cf80*/  LDS R167, [R11+UR75+0x1c80] ;  /* 0x001c804b0ba77984 */ /* 0x000fe60008000800 */
[C---:B------:R-:W-:Y:S01]  /*cf90*/  HMMA.1688.F32.TF32 R144, R160.reuse, R28, R144 ;  /* 0x0000001ca090723c */ /* 0x040fe20000081090 */
[----:B------:R-:W-:Y:S04]  /*cfa0*/  LDS R164, [R10+UR75+0x1880] ;  /* 0x0018804b0aa47984 */ /* 0x000fe80008000800 */
[----:B------:R-:W-:Y:S03]  /*cfb0*/  LDS R166, [R10+UR75+0x1c80] ;  /* 0x001c804b0aa67984 */ /* 0x000fe60008000800 */
[----:B------:R-:W-:Y:S01]  /*cfc0*/  HMMA.1688.F32.TF32 R152, R160, R36, R152 ;  /* 0x00000024a098723c */ /* 0x000fe20000081098 */
[----:B------:R-:W-:Y:S04]  /*cfd0*/  LDS R161, [R11+UR75+0x1800] ;  /* 0x0018004b0ba17984 */ /* 0x000fe80008000800 */
[----:B------:R1:W-:Y:S03]  /*cfe0*/  LDS R163, [R11+UR75+0x1c00] ;  /* 0x001c004b0ba37984 */ /* 0x0003e60008000800 */
[C---:B------:R-:W-:Y:S01]  /*cff0*/  HMMA.1688.F32.TF32 R108, R168.reuse, R28, R108 ;  /* 0x0000001ca86c723c */ /* 0x040fe2000008106c */
[----:B------:R-:W-:Y:S04]  /*d000*/  LDS R160, [R10+UR75+0x1800] ;  /* 0x0018004b0aa07984 */ /* 0x000fe80008000800 */
[----:B-1----:R-:W2:Y:S03]  /*d010*/  LDL R11, [R1+0x88] ;  /* 0x00008800010b7983 */ /* 0x002ea60000100800 */
[C---:B------:R-:W-:Y:S01]  /*d020*/  HMMA.1688.F32.TF32 R84, R168.reuse, R24, R84 ;  /* 0x00000018a854723c */ /* 0x040fe20000081054 */
[----:B------:R1:W3:Y:S04]  /*d030*/  LDS R162, [R10+UR75+0x1c00] ;  /* 0x001c004b0aa27984 */ /* 0x0002e80008000800 */
[----:B------:R-:W2:Y:S03]  /*d040*/  LDL R28, [R1+0x80] ;  /* 0x00008000011c7983 */ /* 0x000ea60000100800 */
[C---:B------:R-:W-:Y:S01]  /*d050*/  HMMA.1688.F32.TF32 R60, R168.reuse, R16, R60 ;  /* 0x00000010a83c723c */ /* 0x040fe2000008103c */
[----:B-1----:R-:W2:Y:S04]  /*d060*/  LDL R10, [R1+0xcc] ;  /* 0x0000cc00010a7983 */ /* 0x002ea80000100800 */
[----:B------:R-:W2:Y:S03]  /*d070*/  LDL R24, [R1+0x104] ;  /* 0x0001040001187983 */ /* 0x000ea60000100800 */
[C---:B------:R-:W-:Y:S01]  /*d080*/  HMMA.1688.F32.TF32 R72, R168.reuse, R20, R72 ;  /* 0x00000014a848723c */ /* 0x040fe20000081048 */
[----:B------:R-:W2:Y:S04]  /*d090*/  LDL R29, [R1+0xc4] ;  /* 0x0000c400011d7983 */ /* 0x000ea80000100800 */
[----:B------:R-:W2:Y:S03]  /*d0a0*/  LDL R25, [R1+0xc8] ;  /* 0x0000c80001197983 */ /* 0x000ea60000100800 */
[----:B------:R-:W-:Y:S01]  /*d0b0*/  HMMA.1688.F32.TF32 R116, R168, R36, R116 ;  /* 0x00000024a874723c */ /* 0x000fe20000081074 */
[----:B------:R-:W-:Y:S04]  /*d0c0*/  LDS R168, [R3+UR75+0x1880] ;  /* 0x0018804b03a87984 */ /* 0x000fe80008000800 */
[----:B------:R-:W-:Y:S04]  /*d0d0*/  LDS R170, [R3+UR75+0x1c80] ;  /* 0x001c804b03aa7984 */ /* 0x000fe80008000800 */
[----:B------:R-:W-:Y:S04]  /*d0e0*/  LDS R169, [R199+UR75+0x1880] ;  /* 0x0018804bc7a97984 */ /* 0x000fe80008000800 */
[----:B------:R-:W1:Y:S01]  /*d0f0*/  LDS R171, [R199+UR75+0x1c80] ;  /* 0x001c804bc7ab7984 */ /* 0x000e620008000800 */
[C---:B------:R-:W-:Y:S01]  /*d100*/  IADD3 R12, P6, PT, R4.reuse, R206, RZ ;  /* 0x000000ce040c7210 */ /* 0x040fe20007fde0ff */
[----:B---3--:R-:W-:Y:S01]  /*d110*/  HMMA.1688.F32.TF32 R176, R188, R30, R92 ;  /* 0x0000001ebcb0723c */ /* 0x008fe2000008105c */
[----:B------:R-:W-:-:S07]  /*d120*/  IADD3 R36, P0, PT, R4, R203, RZ ;  /* 0x000000cb04247210 */ /* 0x000fce0007f1e0ff */
[-C--:B------:R-:W-:Y:S08]  /*d130*/  HMMA.1688.F32.TF32 R108, R160, R30.reuse, R108 ;  /* 0x0000001ea06c723c */ /* 0x080ff0000008106c */
[----:B------:R-:W-:Y:S08]  /*d140*/  HMMA.1688.F32.TF32 R144, R164, R30, R144 ;  /* 0x0000001ea490723c */ /* 0x000ff00000081090 */
[-C--:B------:R-:W-:Y:S08]  /*d150*/  HMMA.1688.F32.TF32 R96, R188, R34.reuse, R96 ;  /* 0x00000022bc60723c */ /* 0x080ff00000081060 */
[----:B------:R-:W-:Y:S08]  /*d160*/  HMMA.1688.F32.TF32 R112, R160, R34, R112 ;  /* 0x00000022a070723c */ /* 0x000ff00000081070 */
[C---:B-1----:R-:W-:Y:S01]  /*d170*/  HMMA.1688.F32.TF32 R132, R168.reuse, R30, R132 ;  /* 0x0000001ea884723c */ /* 0x042fe20000081084 */
[----:B------:R-:W3:Y:S07]  /*d180*/  LDL R30, [R1+0x10c] ;  /* 0x00010c00011e7983 */ /* 0x000eee0000100800 */
[C---:B------:R-:W-:Y:S08]  /*d190*/  HMMA.1688.F32.TF32 R44, R168.reuse, R14, R44 ;  /* 0x0000000ea82c723c */ /* 0x040ff0000008102c */
[C---:B------:R-:W-:Y:S08]  /*d1a0*/  HMMA.1688.F32.TF32 R56, R168.reuse, R18, R56 ;  /* 0x00000012a838723c */ /* 0x040ff00000081038 */
[C---:B------:R-:W-:Y:S08]  /*d1b0*/  HMMA.1688.F32.TF32 R68, R168.reuse, R22, R68 ;  /* 0x00000016a844723c */ /* 0x040ff00000081044 */
[C---:B------:R-:W-:Y:S08]  /*d1c0*/  HMMA.1688.F32.TF32 R80, R168.reuse, R26, R80 ;  /* 0x0000001aa850723c */ /* 0x040ff00000081050 */
[----:B------:R-:W-:Y:S01]  /*d1d0*/  HMMA.1688.F32.TF32 R128, R168, R34, R128 ;  /* 0x00000022a880723c */ /* 0x000fe20000081080 */
[----:B----4-:R-:W-:Y:S01]  /*d1e0*/  IMAD.X R13, R5, 0x1, R33, P6 ;  /* 0x00000001050d7824 */ /* 0x010fe200030e0621 */
[----:B------:R-:W-:-:S06]  /*d1f0*/  IADD3 R32, P6, PT, R4, R32, RZ ;  /* 0x0000002004207210 */ /* 0x000fcc0007fde0ff */
[C---:B------:R-:W-:Y:S08]  /*d200*/  HMMA.1688.F32.TF32 R124, R168.reuse, R38, R124 ;  /* 0x00000026a87c723c */ /* 0x040ff0000008107c */
[----:B------:R-:W-:Y:S08]  /*d210*/  HMMA.1688.F32.TF32 R120, R168, R42, R120 ;  /* 0x0000002aa878723c */ /* 0x000ff00000081078 */
[----:B------:R-:W-:Y:S08]  /*d220*/  HMMA.1688.F32.TF32 R148, R164, R34, R148 ;  /* 0x00000022a494723c */ /* 0x000ff00000081094 */
[----:B------:R-:W-:Y:S01]  /*d230*/  HMMA.1688.F32.TF32 R136, R188, R14, R136 ;  /* 0x0000000ebc88723c */ /* 0x000fe20000081088 */
[----:B------:R-:W-:-:S07]  /*d240*/  IADD3 R34, P1, PT, R4, R194, RZ ;  /* 0x000000c204227210 */ /* 0x000fce0007f3e0ff */
[-C--:B------:R-:W-:Y:S08]  /*d250*/  HMMA.1688.F32.TF32 R48, R160, R14.reuse, R48 ;  /* 0x0000000ea030723c */ /* 0x080ff00000081030 */
[----:B------:R-:W-:Y:S01]  /*d260*/  HMMA.1688.F32.TF32 R168, R164, R14, R184 ;  /* 0x0000000ea4a8723c */ /* 0x000fe200000810b8 */
[C---:B--2---:R-:W-:Y:S02]  /*d270*/  IMAD.X R37, R5.reuse, 0x1, R41, P0 ;  /* 0x0000000105257824 */ /* 0x044fe400000e0629 */
[----:B------:R-:W2:Y:S04]  /*d280*/  LDL.LU R41, [R1+0x40] ;  /* 0x0000400001297983 */ /* 0x000ea80000300800 */
[----:B------:R-:W4:Y:S01]  /*d290*/  LDL R15, [R1+0x108] ;  /* 0x00010800010f7983 */ /* 0x000f220000100800 */
[C---:B------:R-:W-:Y:S03]  /*d2a0*/  HMMA.1688.F32.TF32 R60, R160.reuse, R18, R60 ;  /* 0x00000012a03c723c */ /* 0x040fe6000008103c */
[----:B------:R-:W4:Y:S04]  /*d2b0*/  LDL R95, [R1+0x180] ;  /* 0x00018000015f7983 */ /* 0x000f280000100800 */
[----:B------:R-:W4:Y:S01]  /*d2c0*/  LDL R94, [R1+0x1c4] ;  /* 0x0001c400015e7983 */ /* 0x000f220000100800 */
[----:B------:R-:W-:Y:S03]  /*d2d0*/  HMMA.1688.F32.TF32 R72, R160, R22, R72 ;  /* 0x00000016a048723c */ /* 0x000fe60000081048 */
[----:B------:R-:W4:Y:S04]  /*d2e0*/  LDL R93, [R1+0x1c0] ;  /* 0x0001c000015d7983 */ /* 0x000f280000100800 */
[----:B------:R-:W4:Y:S01]  /*d2f0*/  LDL R92, [R1+0x1cc] ;  /* 0x0001cc00015c7983 */ /* 0x000f220000100800 */
[----:B------:R-:W-:-:S03]  /*d300*/  IMAD.X R33, R5, 0x1, R11, P6 ;  /* 0x0000000105217824 */ /* 0x000fc600030e060b */
[----:B------:R-:W4:Y:S01]  /*d310*/  LDL R11, [R1+0x144] ;  /* 0x00014400010b7983 */ /* 0x000f220000100800 */
[----:B------:R-:W-:Y:S01]  /*d320*/  IMAD.X R35, R5, 0x1, R28, P1 ;  /* 0x0000000105237824 */ /* 0x000fe200008e061c */
[----:B------:R-:W-:Y:S02]  /*d330*/  IADD3 R28, P6, PT, R4, R10, RZ ;  /* 0x0000000a041c7210 */ /* 0x000fe40007fde0ff */
[----:B------:R-:W4:Y:S01]  /*d340*/  LDL R10, [R1+0x140] ;  /* 0x00014000010a7983 */ /* 0x000f220000100800 */
[----:B------:R-:W-:Y:S01]  /*d350*/  HMMA.1688.F32.TF32 R84, R160, R26, R84 ;  /* 0x0000001aa054723c */ /* 0x000fe20000081054 */
[----:B------:R-:W-:-:S07]  /*d360*/  ISETP.GT.AND P1, PT, R6, RZ, PT ;  /* 0x000000ff0600720c */ /* 0x000fce0003f24270 */
[----:B------:R-:W-:Y:S01]  /*d370*/  HMMA.1688.F32.TF32 R116, R160, R38, R116 ;  /* 0x00000026a074723c */ /* 0x000fe20000081074 */
[----:B------:R-:W-:-:S07]  /*d380*/  SEL R14, RZ, 0x4, !P1 ;  /* 0x00000004ff0e7807 */ /* 0x000fce0004800000 */
[----:B------:R-:W-:Y:S01]  /*d390*/  HMMA.1688.F32.TF32 R140, R160, R42, R140 ;  /* 0x0000002aa08c723c */ /* 0x000fe2000008108c */
[----:B------:R-:W4:Y:S01]  /*d3a0*/  LDL R162, [R1+0x14c] ;  /* 0x00014c0001a27983 */ /* 0x000f220000100800 */
[----:B------:R-:W-:-:S03]  /*d3b0*/  IADD3 R24, P1, PT, R4, R24, RZ ;  /* 0x0000001804187210 */ /* 0x000fc60007f3e0ff */
[----:B------:R-:W4:Y:S04]  /*d3c0*/  LDL R161, [R1+0x148] ;  /* 0x0001480001a17983 */ /* 0x000f280000100800 */
[----:B------:R-:W4:Y:S01]  /*d3d0*/  LDL R160, [R1+0x184] ;  /* 0x0001840001a07983 */ /* 0x000f220000100800 */
[-C--:B------:R-:W-:Y:S01]  /*d3e0*/  HMMA.1688.F32.TF32 R76, R188, R26.reuse, R76 ;  /* 0x0000001abc4c723c */ /* 0x080fe2000008104c */
[----:B------:R-:W1:Y:S01]  /*d3f0*/  S2R R198, SR_TID.X ;  /* 0x0000000000c67919 */ /* 0x000e620000002100 */
[----:B------:R-:W-:Y:S01]  /*d400*/  UIADD3 UR73, UPT, UPT, UR73, 0x1, URZ ;  /* 0x0000000149497890 */ /* 0x000fe2000fffe0ff */
[----:B------:R-:W4:Y:S05]  /*d410*/  LDL R163, [R1+0x98] ;  /* 0x0000980001a37983 */ /* 0x000f2a0000100800 */
[----:B------:R-:W-:Y:S01]  /*d420*/  HMMA.1688.F32.TF32 R88, R164, R26, R88 ;  /* 0x0000001aa458723c */ /* 0x000fe20000081058 */
[----:B------:R-:W-:Y:S01]  /*d430*/  IADD3 R26, P0, PT, R4, R29, RZ ;  /* 0x0000001d041a7210 */ /* 0x000fe20007f1e0ff */
[----:B------:R-:W-:-:S02]  /*d440*/  IMAD.X R29, R5, 0x1, R25, P6 ;  /* 0x00000001051d7824 */ /* 0x000fc400030e0619 */
[C---:B------:R-:W-:Y:S02]  /*d450*/  IMAD.X R25, R5.reuse, 0x1, R40, P1 ;  /* 0x0000000105197824 */ /* 0x040fe400008e0628 */
[----:B------:R-:W4:Y:S02]  /*d460*/  LDL R40, [R1+0x18c] ;  /* 0x00018c0001287983 */ /* 0x000f240000100800 */
[-C--:B------:R-:W-:Y:S08]  /*d470*/  HMMA.1688.F32.TF32 R100, R188, R38.reuse, R100 ;  /* 0x00000026bc64723c */ /* 0x080ff00000081064 */
[----:B------:R-:W-:Y:S01]  /*d480*/  HMMA.1688.F32.TF32 R152, R164, R38, R152 ;  /* 0x00000026a498723c */ /* 0x000fe20000081098 */
[----:B------:R-:W4:Y:S01]  /*d490*/  LDL R39, [R1+0x188] ;  /* 0x0001880001277983 */ /* 0x000f220000100800 */
[----:B------:R-:W-:Y:S01]  /*d4a0*/  ISETP.GT.AND P6, PT, R6, 0x4, PT ;  /* 0x000000040600780c */ /* 0x000fe20003fc4270 */
[----:B------:R-:W-:Y:S01]  /*d4b0*/  IMAD.X R27, R5, 0x1, R193, P0 ;  /* 0x00000001051b7824 */ /* 0x000fe200000e06c1 */
[----:B------:R-:W-:-:S02]  /*d4c0*/  ISETP.GE.AND P0, PT, R201, R192, PT ;  /* 0x000000c0c900720c */ /* 0x000fc40003f06270 */
[----:B------:R-:W-:Y:S02]  /*d4d0*/  SEL R38, RZ, 0x4, !P6 ;  /* 0x00000004ff267807 */ /* 0x000fe40007000000 */
[----:B------:R-:W-:Y:S01]  /*d4e0*/  HMMA.1688.F32.TF32 R104, R188, R42, R104 ;  /* 0x0000002abc68723c */ /* 0x000fe20000081068 */
[----:B------:R-:W-:-:S07]  /*d4f0*/  SEL R14, R14, RZ, !P0 ;  /* 0x000000ff0e0e7207 */ /* 0x000fce0004000000 */
[----:B------:R-:W-:Y:S01]  /*d500*/  HMMA.1688.F32.TF32 R156, R164, R42, R156 ;  /* 0x0000002aa49c723c */ /* 0x000fe2000008109c */
[----:B------:R-:W4:Y:S01]  /*d510*/  LDL R43, [R1+0x1c8] ;  /* 0x0001c800012b7983 */ /* 0x000f220000100800 */
[----:B---3--:R-:W-:-:S03]  /*d520*/  IADD3 R30, P6, PT, R4, R30, RZ ;  /* 0x0000001e041e7210 */ /* 0x008fc60007fde0ff */
[----:B------:R-:W3:Y:S01]  /*d530*/  LDL R42, [R1+0x204] ;  /* 0x00020400012a7983 */ /* 0x000ee20000100800 */
[----:B------:R-:W-:Y:S02]  /*d540*/  ISETP.NE.U32.AND P1, PT, R14, RZ, PT ;  /* 0x000000ff0e00720c */ /* 0x000fe40003f25070 */
[----:B--2---:R-:W-:Y:S02]  /*d550*/  R2UR UR67, R41 ;  /* 0x00000000294372ca */ /* 0x004fe400000e0000 */
[----:B------:R-:W2:Y:S01]  /*d560*/  LDL R41, [R1+0x200] ;  /* 0x0002000001297983 */ /* 0x000ea20000100800 */
[C---:B----4-:R-:W-:Y:S01]  /*d570*/  IMAD.X R31, R5.reuse, 0x1, R15, P6 ;  /* 0x00000001051f7824 */ /* 0x050fe200030e060f */
[----:B------:R-:W-:Y:S02]  /*d580*/  IADD3 R14, P6, PT, R4, R11, RZ ;  /* 0x0000000b040e7210 */ /* 0x000fe40007fde0ff */
[----:B------:R-:W4:Y:S03]  /*d590*/  LDL R11, [R1+0x20c] ;  /* 0x00020c00010b7983 */ /* 0x000f260000100800 */
[----:B------:R-:W-:-:S02]  /*d5a0*/  IMAD.X R15, R5, 0x1, R10, P6 ;  /* 0x00000001050f7824 */ /* 0x000fc400030e060a */
[----:B------:R-:W4:Y:S01]  /*d5b0*/  LDL R10, [R1+0x208] ;  /* 0x00020800010a7983 */ /* 0x000f220000100800 */
[----:B------:R-:W-:Y:S01]  /*d5c0*/  UISETP.GT.AND UP0, UPT, UR73, 0x1, UPT ;  /* 0x000000014900788c */ /* 0x000fe2000bf04270 */
[----:B-1----:R-:W-:-:S03]  /*d5d0*/  LOP3.LUT R199, R198, 0x1f, RZ, 0xc0, !PT ;  /* 0x0000001fc6c77812 */ /* 0x002fc600078ec0ff */
[----:B------:R-:W-:Y:S01]  /*d5e0*/  USEL UR73, UR73, URZ, !UP0 ;  /* 0x000000ff49497287 */ /* 0x000fe2000c000000 */
[----:B------:R-:W-:Y:S01]  /*d5f0*/  SEL R38, R38, RZ, !P0 ;  /* 0x000000ff26267207 */ /* 0x000fe20004000000 */
[----:B------:R-:W-:Y:S02]  /*d600*/  IMAD.SHL.U32 R185, R199, 0x4, RZ ;  /* 0x00000004c7b97824 */ /* 0x000fe400078e00ff */
[----:B------:R-:W-:Y:S01]  /*d610*/  ULEA UR75, UR73, UR76, 0xd ;  /* 0x0000004c494b7291 */ /* 0x000fe2000f8e68ff */
[----:B------:R-:W-:-:S05]  /*d620*/  ISETP.NE.U32.AND P6, PT, R38, RZ, PT ;  /* 0x000000ff2600720c */ /* 0x000fca0003fc5070 */
[----:B------:R-:W-:Y:S01]  /*d630*/  VIADD R38, R185, UR75 ;  /* 0x0000004bb9267c36 */ /* 0x000fe20008000000 */
[----:B------:R-:W-:Y:S06]  /*d640*/  BAR.SYNC.DEFER_BLOCKING 0x0 ;  /* 0x0000000000007b1d */ /* 0x000fec0000010000 */
[----:B------:R-:W-:Y:S01]  /*d650*/  @!PT LDS RZ, [RZ] ;  /* 0x00000000fffff984 */ /* 0x000fe20000000800 */
[----:B------:R-:W-:Y:S01]  /*d660*/  @!PT LDS RZ, [RZ] ;  /* 0x00000000fffff984 */ /* 0x000fe20000000800 */
[----:B------:R-:W-:Y:S01]  /*d670*/  @!PT LDS RZ, [RZ] ;  /* 0x00000000fffff984 */ /* 0x000fe20000000800 */
[----:B------:R1:W-:Y:S04]  /*d680*/  LDGSTS.E [R38], desc[UR40][R12.64], P1 ;  /* 0x000000000c267fae */ /* 0x0003e800089a1028 */
[----:B------:R-:W-:Y:S04]  /*d690*/  LDGSTS.E [R38+0x80], desc[UR40][R36.64], P1 ;  /* 0x0008000024267fae */ /* 0x000fe800089a1028 */
[----:B------:R1:W-:Y:S02]  /*d6a0*/  LDGSTS.E [R38+0x400], desc[UR40][R34.64], P6 ;  /* 0x0040000022267fae */ /* 0x0003e4000b1a1028 */
[----:B-1----:R-:W-:-:S02]  /*d6b0*/  IADD3 R12, P1, PT, R4, R162, RZ ;  /* 0x000000a2040c7210 */ /* 0x002fc40007f3e0ff */
[----:B------:R1:W-:Y:S03]  /*d6c0*/  LDGSTS.E [R38+0x480], desc[UR40][R32.64], P6 ;  /* 0x0048000020267fae */ /* 0x0003e6000b1a1028 */
[----:B------:R-:W-:Y:S01]  /*d6d0*/  IMAD.X R13, R5, 0x1, R161, P1 ;  /* 0x00000001050d7824 */ /* 0x000fe200008e06a1 */
[----:B------:R-:W-:Y:S01]  /*d6e0*/  HMMA.1688.F32.TF32 R64, R188, R22, R64 ;  /* 0x00000016bc40723c */ /* 0x000fe20000081040 */
[----:B------:R-:W4:Y:S01]  /*d6f0*/  LDL R162, [R1+0xdc] ;  /* 0x0000dc0001a27983 */ /* 0x000f220000100800 */
[----:B------:R-:W-:-:S03]  /*d700*/  IADD3 R34, P1, PT, R4, R160, RZ ;  /* 0x000000a004227210 */ /* 0x000fc60007f3e0ff */
[----:B------:R-:W4:Y:S02]  /*d710*/  LDL R161, [R1+0xd8] ;  /* 0x0000d80001a17983 */ /* 0x000f240000100800 */
[C---:B------:R-:W-:Y:S01]  /*d720*/  IMAD.X R35, R5.reuse, 0x1, R95, P1 ;  /* 0x0000000105237824 */ /* 0x040fe200008e065f */
[----:B------:R-:W-:Y:S01]  /*d730*/  IADD3 R36, P1, PT, R4, R40, RZ ;  /* 0x0000002804247210 */ /* 0x000fe20007f3e0ff */
[----:B------:R-:W-:Y:S01]  /*d740*/  HMMA.1688.F32.TF32 R20, R164, R22, R172 ;  /* 0x00000016a414723c */ /* 0x000fe200000810ac */
[----:B------:R-:W4:Y:S03]  /*d750*/  LDL R172, [R1+0x5c] ;  /* 0x00005c0001ac7983 */ /* 0x000f260000100800 */
[----:B------:R-:W-:Y:S01]  /*d760*/  IMAD.X R37, R5, 0x1, R39, P1 ;  /* 0x0000000105257824 */ /* 0x000fe200008e0627 */
[C---:B------:R-:W-:Y:S01]  /*d770*/  ISETP.GT.AND P1, PT, R6.reuse, 0x8, PT ;  /* 0x000000080600780c */ /* 0x040fe20003f24270 */
[----:B------:R-:W4:Y:S03]  /*d780*/  LDL R173, [R1+0x54] ;  /* 0x0000540001ad7983 */ /* 0x000f260000100800 */
[----:B------:R-:W-:Y:S01]  /*d790*/  SEL R39, RZ, 0x4, !P1 ;  /* 0x00000004ff277807 */ /* 0x000fe20004800000 */
[----:B------:R-:W-:Y:S01]  /*d7a0*/  HMMA.1688.F32.TF32 R52, R188, R18, R52 ;  /* 0x00000012bc34723c */ /* 0x000fe20000081034 */
[----:B------:R-:W-:Y:S01]  /*d7b0*/  ISETP.GT.AND P1, PT, R6, 0xc, PT ;  /* 0x0000000c0600780c */ /* 0x000fe20003f24270 */
[----:B------:R-:W4:Y:S03]  /*d7c0*/  LDL R95, [R1+0xd0] ;  /* 0x0000d000015f7983 */ /* 0x000f260000100800 */
[----:B------:R-:W-:Y:S01]  /*d7d0*/  SEL R40, RZ, 0x4, !P1 ;  /* 0x00000004ff287807 */ /* 0x000fe20004800000 */
[----:B------:R-:W4:Y:S01]  /*d7e0*/  LDL R160, [R1+0x114] ;  /* 0x0001140001a07983 */ /* 0x000f220000100800 */
[----:B-1----:R-:W-:-:S02]  /*d7f0*/  IADD3 R32, P1, PT, R4, R94, RZ ;  /* 0x0000005e04207210 */ /* 0x002fc40007f3e0ff */
[----:B------:R-:W-:Y:S01]  /*d800*/  SEL R39, R39, RZ, !P0 ;  /* 0x000000ff27277207 */ /* 0x000fe20004000000 */
[----:B------:R-:W-:Y:S01]  /*d810*/  HMMA.1688.F32.TF32 R16, R164, R18, R180 ;  /* 0x00000012a410723c */ /* 0x000fe200000810b4 */
[----:B------:R-:W-:Y:S01]  /*d820*/  SEL R40, R40, RZ, !P0 ;  /* 0x000000ff28287207 */ /* 0x000fe20004000000 */
[----:B------:R-:W-:Y:S01]  /*d830*/  IMAD.X R33, R5, 0x1, R93, P1 ;  /* 0x0000000105217824 */ /* 0x000fe200008e065d */
[----:B------:R-:W-:Y:S01]  /*d840*/  ISETP.NE.U32.AND P1, PT, R39, RZ, PT ;  /* 0x000000ff2700720c */ /* 0x000fe20003f25070 */
[----:B------:R-:W4:Y:S01]  /*d850*/  LDL R166, [R1+0x58] ;  /* 0x0000580001a67983 */ /* 0x000f220000100800 */
[----:B------:R-:W-:-:S03]  /*d860*/  ISETP.NE.U32.AND P6, PT, R40, RZ, PT ;  /* 0x000000ff2800720c */ /* 0x000fc60003fc5070 */
[----:B------:R-:W4:Y:S04]  /*d870*/  LDL R165, [R1+0x90] ;  /* 0x0000900001a57983 */ /* 0x000f280000100800 */
[----:B------:R-:W4:Y:S04]  /*d880*/  LDL R167, [R1+0x50] ;  /* 0x0000500001a77983 */ /* 0x000f280000100800 */
[----:B------:R1:W-:Y:S04]  /*d890*/  LDGSTS.E [R38+0x800], desc[UR40][R26.64], P1 ;  /* 0x008000001a267fae */ /* 0x0003e800089a1028 */
[----:B------:R3:W-:Y:S04]  /*d8a0*/  LDGSTS.E [R38+0x880], desc[UR40][R28.64], P1 ;  /* 0x008800001c267fae */ /* 0x0007e800089a1028 */
[----:B------:R4:W-:Y:S01]  /*d8b0*/  LDGSTS.E [R38+0xc00], desc[UR40][R24.64], P6 ;  /* 0x00c0000018267fae */ /* 0x0009e2000b1a1028 */
[----:B-1----:R-:W-:-:S03]  /*d8c0*/  IADD3 R26, P1, PT, R4, R92, RZ ;  /* 0x0000005c041a7210 */ /* 0x002fc60007f3e0ff */
[----:B------:R-:W-:Y:S02]  /*d8d0*/  LDGSTS.E [R38+0xc80], desc[UR40][R30.64], P6 ;  /* 0x00c800001e267fae */ /* 0x000fe4000b1a1028 */
[C---:B------:R-:W-:Y:S01]  /*d8e0*/  IMAD.X R27, R5.reuse, 0x1, R43, P1 ;  /* 0x00000001051b7824 */ /* 0x040fe200008e062b */
[C---:B---3--:R-:W-:Y:S01]  /*d8f0*/  IADD3 R28, P1, PT, R4.reuse, R42, RZ ;  /* 0x0000002a041c7210 */ /* 0x048fe20007f3e0ff */
[----:B------:R-:W3:Y:S04]  /*d900*/  LDL R164, [R1+0xd4] ;  /* 0x0000d40001a47983 */ /* 0x000ee80000100800 */
[----:B------:R-:W3:Y:S04]  /*d910*/  LDL R94, [R1+0x110] ;  /* 0x00011000015e7983 */ /* 0x000ee80000100800 */
[----:B------:R-:W3:Y:S04]  /*d920*/  LDL R93, [R1+0x11c] ;  /* 0x00011c00015d7983 */ /* 0x000ee80000100800 */
[----:B------:R-:W3:Y:S04]  /*d930*/  LDL R92, [R1+0x118] ;  /* 0x00011800015c7983 */ /* 0x000ee80000100800 */
[----:B------:R-:W3:Y:S01]  /*d940*/  LDL R43, [R1+0x154] ;  /* 0x00015400012b7983 */ /* 0x000ee20000100800 */
[----:B--2---:R-:W-:Y:S01]  /*d950*/  IMAD.X R29, R5, 0x1, R41, P1 ;  /* 0x00000001051d7824 */ /* 0x004fe200008e0629 */
[----:B----4-:R-:W-:-:S02]  /*d960*/  IADD3 R24, P1, PT, R4, R11, RZ ;  /* 0x0000000b04187210 */ /* 0x010fc40007f3e0ff */
[----:B------:R-:W2:Y:S03]  /*d970*/  LDL R11, [R1+0x9c] ;  /* 0x00009c00010b7983 */ /* 0x000ea60000100800 */
[----:B------:R-:W-:Y:S02]  /*d980*/  IMAD.X R25, R5, 0x1, R10, P1 ;  /* 0x0000000105197824 */ /* 0x000fe400008e060a */
[----:B------:R-:W4:Y:S01]  /*d990*/  LDL R10, [R1+0x94] ;  /* 0x00009400010a7983 */ /* 0x000f220000100800 */
[----:B------:R-:W-:-:S04]  /*d9a0*/  ISETP.GT.AND P1, PT, R6, 0x10, PT ;  /* 0x000000100600780c */ /* 0x000fc80003f24270 */
[----:B------:R-:W-:Y:S02]  /*d9b0*/  SEL R41, RZ, 0x4, !P1 ;  /* 0x00000004ff297807 */ /* 0x000fe40004800000 */
[----:B------:R-:W-:-:S04]  /*d9c0*/  ISETP.GT.AND P1, PT, R6, 0x14, PT ;  /* 0x000000140600780c */ /* 0x000fc80003f24270 */
[----:B------:R-:W-:Y:S02]  /*d9d0*/  SEL R39, RZ, 0x4, !P1 ;  /* 0x00000004ff277807 */ /* 0x000fe40004800000 */
[C---:B------:R-:W-:Y:S02]  /*d9e0*/  ISETP.GT.AND P1, PT, R6.reuse, 0x18, PT ;  /* 0x000000180600780c */ /* 0x040fe40003f24270 */
[----:B------:R-:W-:Y:S02]  /*d9f0*/  SEL R41, R41, RZ, !P0 ;  /* 0x000000ff29297207 */ /* 0x000fe40004000000 */
[----:B------:R-:W-:Y:S02]  /*da00*/  SEL R40, RZ, 0x4, !P1 ;  /* 0x00000004ff287807 */ /* 0x000fe40004800000 */
[----:B------:R-:W-:Y:S02]  /*da10*/  ISETP.GT.AND P1, PT, R6, 0x1c, PT ;  /* 0x0000001c0600780c */ /* 0x000fe40003f24270 */
[----:B------:R-:W-:-:S02]  /*da20*/  SEL R39, R39, RZ, !P0 ;  /* 0x000000ff27277207 */ /* 0x000fc40004000000 */
[----:B------:R-:W-:Y:S02]  /*da30*/  SEL R42, RZ, 0x4, !P1 ;  /* 0x00000004ff2a7807 */ /* 0x000fe40004800000 */
[----:B------:R-:W-:Y:S02]  /*da40*/  ISETP.NE.U32.AND P1, PT, R41, RZ, PT ;  /* 0x000000ff2900720c */ /* 0x000fe40003f25070 */
[----:B------:R-:W-:Y:S01]  /*da50*/  ISETP.NE.U32.AND P6, PT, R39, RZ, PT ;  /* 0x000000ff2700720c */ /* 0x000fe20003fc5070 */
[----:B------:R-:W3:Y:S01]  /*da60*/  LDL R41, [R1+0x150] ;  /* 0x0001500001297983 */ /* 0x000ee20000100800 */
[----:B------:R-:W-:Y:S02]  /*da70*/  SEL R40, R40, RZ, !P0 ;  /* 0x000000ff28287207 */ /* 0x000fe40004000000 */
[----:B------:R-:W-:-:S07]  /*da80*/  SEL R42, R42, RZ, !P0 ;  /* 0x000000ff2a2a7207 */ /* 0x000fce0004000000 */
[----:B------:R-:W-:Y:S04]  /*da90*/  LDGSTS.E [R38+0x1000], desc[UR40][R14.64], P1 ;  /* 0x010000000e267fae */ /* 0x000fe800089a1028 */
[----:B------:R-:W-:Y:S01]  /*daa0*/  LDGSTS.E [R38+0x1080], desc[UR40][R12.64], P1 ;  /* 0x010800000c267fae */ /* 0x000fe200089a1028 */
[----:B------:R-:W-:-:S03]  /*dab0*/  ISETP.NE.U32.AND P1, PT, R40, RZ, PT ;  /* 0x000000ff2800720c */ /* 0x000fc60003f25070 */
[----:B------:R1:W-:Y:S04]  /*dac0*/  LDGSTS.E [R38+0x1400], desc[UR40][R34.64], P6 ;  /* 0x0140000022267fae */ /* 0x0003e8000b1a1028 */
[----:B------:R-:W-:Y:S01]  /*dad0*/  LDGSTS.E [R38+0x1480], desc[UR40][R36.64], P6 ;  /* 0x0148000024267fae */ /* 0x000fe2000b1a1028 */
[----:B------:R-:W-:-:S03]  /*dae0*/  ISETP.NE.U32.AND P6, PT, R42, RZ, PT ;  /* 0x000000ff2a00720c */ /* 0x000fc60003fc5070 */
[----:B------:R-:W3:Y:S04]  /*daf0*/  LDL R40, [R1+0x15c] ;  /* 0x00015c0001287983 */ /* 0x000ee80000100800 */
[----:B------:R-:W-:Y:S04]  /*db00*/  LDGSTS.E [R38+0x1800], desc[UR40][R32.64], P1 ;  /* 0x0180000020267fae */ /* 0x000fe800089a1028 */
[----:B------:R-:W-:Y:S04]  /*db10*/  LDGSTS.E [R38+0x1880], desc[UR40][R26.64], P1 ;  /* 0x018800001a267fae */ /* 0x000fe800089a1028 */
[----:B------:R-:W-:Y:S04]  /*db20*/  LDGSTS.E [R38+0x1c00], desc[UR40][R28.64], P6 ;  /* 0x01c000001c267fae */ /* 0x000fe8000b1a1028 */
[----:B------:R4:W-:Y:S01]  /*db30*/  LDGSTS.E [R38+0x1c80], desc[UR40][R24.64], P6 ;  /* 0x01c8000018267fae */ /* 0x0009e2000b1a1028 */
[----:B-1----:R-:W-:-:S03]  /*db40*/  IADD3 R34, P6, PT, R4, R172, RZ ;  /* 0x000000ac04227210 */ /* 0x002fc60007fde0ff */
[----:B------:R-:W3:Y:S04]  /*db50*/  LDL R37, [R1+0x158] ;  /* 0x0001580001257983 */ /* 0x000ee80000100800 */
[----:B------:R-:W3:Y:S04]  /*db60*/  LDL R36, [R1+0x194] ;  /* 0x0001940001247983 */ /* 0x000ee80000100800 */
[----:B------:R-:W3:Y:S01]  /*db70*/  LDL R42, [R1+0x190] ;  /* 0x00019000012a7983 */ /* 0x000ee20000100800 */
[----:B------:R-:W-:Y:S01]  /*db80*/  IMAD.X R35, R5, 0x1, R166, P6 ;  /* 0x0000000105237824 */ /* 0x000fe200030e06a6 */
[----:B----4-:R-:W-:-:S02]  /*db90*/  IADD3 R24, P6, PT, R4, R10, RZ ;  /* 0x0000000a04187210 */ /* 0x010fc40007fde0ff */
[----:B------:R-:W1:Y:S03]  /*dba0*/  S2R R10, SR_TID.X ;  /* 0x00000000000a7919 */ /* 0x000e660000002100 */
[----:B------:R-:W-:Y:S01]  /*dbb0*/  IMAD.X R25, R5, 0x1, R165, P6 ;  /* 0x0000000105197824 */ /* 0x000fe200030e06a5 */
[----:B--2---:R-:W-:Y:S02]  /*dbc0*/  IADD3 R32, P6, PT, R4, R11, RZ ;  /* 0x0000000b04207210 */ /* 0x004fe40007fde0ff */
[----:B------:R-:W2:Y:S01]  /*dbd0*/  LDL R11, [R1+0x19c] ;  /* 0x00019c00010b7983 */ /* 0x000ea20000100800 */
[----:B-1----:R-:W-:-:S05]  /*dbe0*/  LOP3.LUT R10, R10, 0x1f, RZ, 0xc0, !PT ;  /* 0x0000001f0a0a7812 */ /* 0x002fca00078ec0ff */
[----:B------:R-:W-:Y:S02]  /*dbf0*/  IMAD.SHL.U32 R197, R10, 0x4, RZ ;  /* 0x000000040ac57824 */ /* 0x000fe400078e00ff */
[----:B------:R-:W4:Y:S01]  /*dc00*/  LDL R10, [R1+0x198] ;  /* 0x00019800010a7983 */ /* 0x000f220000100800 */
[----:B------:R-:W-:-:S05]  /*dc10*/  IADD3 R12, P1, PT, R4, R173, RZ ;  /* 0x000000ad040c7210 */ /* 0x000fca0007f3e0ff */
[----:B------:R-:W-:Y:S01]  /*dc20*/  IMAD.X R13, R5, 0x1, R167, P1 ;  /* 0x00000001050d7824 */ /* 0x000fe200008e06a7 */
[----:B------:R-:W-:-:S04]  /*dc30*/  ISETP.GT.AND P1, PT, R6, 0x1, PT ;  /* 0x000000010600780c */ /* 0x000fc80003f24270 */
[----:B------:R-:W-:Y:S02]  /*dc40*/  SEL R15, RZ, 0x4, !P1 ;  /* 0x00000004ff0f7807 */ /* 0x000fe40004800000 */
[----:B---3--:R-:W-:Y:S02]  /*dc50*/  IADD3 R14, P1, PT, R4, R164, RZ ;  /* 0x000000a4040e7210 */ /* 0x008fe40007f3e0ff */
[----:B------:R-:W-:Y:S01]  /*dc60*/  SEL R15, R15, RZ, !P0 ;  /* 0x000000ff0f0f7207 */ /* 0x000fe20004000000 */
[----:B------:R-:W-:-:S03]  /*dc70*/  IMAD.X R33, R5, 0x1, R163, P6 ;  /* 0x0000000105217824 */ /* 0x000fc600030e06a3 */
[----:B------:R-:W-:Y:S01]  /*dc80*/  ISETP.NE.U32.AND P6, PT, R15, RZ, PT ;  /* 0x000000ff0f00720c */ /* 0x000fe20003fc5070 */
[----:B------:R-:W-:Y:S01]  /*dc90*/  IMAD.X R15, R5, 0x1, R95, P1 ;  /* 0x00000001050f7824 */ /* 0x000fe200008e065f */
[----:B------:R-:W-:Y:S02]  /*dca0*/  IADD3 R30, P1, PT, R4, R162, RZ ;  /* 0x000000a2041e7210 */ /* 0x000fe40007f3e0ff */
[----:B------:R-:W-:-:S03]  /*dcb0*/  LOP3.LUT R95, R197, 0x20, RZ, 0x3c, !PT ;  /* 0x00000020c55f7812 */ /* 0x000fc600078e3cff */
[----:B------:R-:W-:Y:S01]  /*dcc0*/  IMAD.X R31, R5, 0x1, R161, P1 ;  /* 0x00000001051f7824 */ /* 0x000fe200008e06a1 */
[----:B------:R-:W-:Y:S01]  /*dcd0*/  IADD3 R26, P1, PT, R4, R160, RZ ;  /* 0x000000a0041a7210 */ /* 0x000fe20007f3e0ff */
[----:B------:R-:W-:-:S04]  /*dce0*/  VIADD R39, R95, UR75 ;  /* 0x0000004b5f277c36 */ /* 0x000fc80008000000 */
[C---:B------:R-:W-:Y:S01]  /*dcf0*/  IMAD.X R27, R5.reuse, 0x1, R94, P1 ;  /* 0x00000001051b7824 */ /* 0x040fe200008e065e */
[C---:B------:R-:W-:Y:S01]  /*dd00*/  IADD3 R28, P1, PT, R4.reuse, R93, RZ ;  /* 0x0000005d041c7210 */ /* 0x040fe20007f3e0ff */
[----:B------:R1:W-:Y:S04]  /*dd10*/  LDGSTS.E [R39+0x100], desc[UR40][R12.64], P6 ;  /* 0x001000000c277fae */ /* 0x0003e8000b1a1028 */
[----:B------:R-:W-:Y:S01]  /*dd20*/  IMAD.X R29, R5, 0x1, R92, P1 ;  /* 0x00000001051d7824 */ /* 0x000fe200008e065c */
[----:B------:R3:W-:Y:S04]  /*dd30*/  LDGSTS.E [R39+0x180], desc[UR40][R34.64], P6 ;  /* 0x0018000022277fae */ /* 0x0007e8000b1a1028 */
[----:B------:R-:W4:Y:S01]  /*dd40*/  LDL R92, [R1+0x1d4] ;  /* 0x0001d400015c7983 */ /* 0x000f220000100800 */
[----:B-1----:R-:W-:-:S03]  /*dd50*/  IADD3 R12, P1, PT, R4, R43, RZ ;  /* 0x0000002b040c7210 */ /* 0x002fc60007f3e0ff */
[----:B------:R-:W4:Y:S02]  /*dd60*/  LDL R43, [R1+0x1dc] ;  /* 0x0001dc00012b7983 */ /* 0x000f240000100800 */
[----:B------:R-:W-:Y:S01]  /*dd70*/  IMAD.X R13, R5, 0x1, R41, P1 ;  /* 0x00000001050d7824 */ /* 0x000fe200008e0629 */
[----:B---3--:R-:W-:-:S05]  /*dd80*/  IADD3 R34, P1, PT, R4, R40, RZ ;  /* 0x0000002804227210 */ /* 0x008fca0007f3e0ff */
[----:B------:R-:W-:Y:S01]  /*dd90*/  IMAD.X R35, R5, 0x1, R37, P1 ;  /* 0x0000000105237824 */ /* 0x000fe200008e0625 */
[----:B------:R-:W-:-:S04]  /*dda0*/  ISETP.GT.AND P1, PT, R6, 0x5, PT ;  /* 0x000000050600780c */ /* 0x000fc80003f24270 */
[----:B------:R-:W-:-:S04]  /*ddb0*/  SEL R40, RZ, 0x4, !P1 ;  /* 0x00000004ff287807 */ /* 0x000fc80004800000 */
[----:B------:R-:W-:-:S04]  /*ddc0*/  SEL R40, R40, RZ, !P0 ;  /* 0x000000ff28287207 */ /* 0x000fc80004000000 */
[----:B------:R-:W-:Y:S02]  /*ddd0*/  ISETP.NE.U32.AND P6, PT, R40, RZ, PT ;  /* 0x000000ff2800720c */ /* 0x000fe40003fc5070 */
[----:B------:R-:W-:Y:S01]  /*dde0*/  ISETP.GT.AND P1, PT, R6, 0x9, PT ;  /* 0x000000090600780c */ /* 0x000fe20003f24270 */
[----:B------:R-:W3:Y:S10]  /*ddf0*/  LDL R40, [R1+0x21c] ;  /* 0x00021c0001287983 */ /* 0x000ef40000100800 */
[----:B------:R2:W-:Y:S04]  /*de00*/  LDGSTS.E [R39+0x500], desc[UR40][R24.64], P6 ;  /* 0x0050000018277fae */ /* 0x0005e8000b1a1028 */
[----:B------:R-:W-:Y:S04]  /*de10*/  LDGSTS.E [R39+0x580], desc[UR40][R32.64], P6 ;  /* 0x0058000020277fae */ /* 0x000fe8000b1a1028 */
[----:B------:R-:W3:Y:S01]  /*de20*/  LDL R32, [R1+0x1d0] ;  /* 0x0001d00001207983 */ /* 0x000ee20000100800 */
[----:B------:R-:W-:-:S03]  /*de30*/  SEL R41, RZ, 0x4, !P1 ;  /* 0x00000004ff297807 */ /* 0x000fc60004800000 */
[----:B------:R-:W3:Y:S01]  /*de40*/  LDL R33, [R1+0x64] ;  /* 0x0000640001217983 */ /* 0x000ee20000100800 */
[C---:B--2---:R-:W-:Y:S02]  /*de50*/  IADD3 R24, P6, PT, R4.reuse, R11, RZ ;  /* 0x0000000b04187210 */ /* 0x044fe40007fde0ff */
[----:B------:R-:W-:Y:S01]  /*de60*/  IADD3 R36, P1, PT, R4, R36, RZ ;  /* 0x0000002404247210 */ /* 0x000fe20007f3e0ff */
[----:B------:R-:W2:Y:S02]  /*de70*/  LDL R11, [R1+0x218] ;  /* 0x00021800010b7983 */ /* 0x000ea40000100800 */
[C---:B----4-:R-:W-:Y:S02]  /*de80*/  IMAD.X R25, R5.reuse, 0x1, R10, P6 ;  /* 0x0000000105197824 */ /* 0x050fe400030e060a */
[----:B------:R-:W4:Y:S01]  /*de90*/  LDL R10, [R1+0x1d8] ;  /* 0x0001d800010a7983 */ /* 0x000f220000100800 */
[----:B------:R-:W-:Y:S01]  /*dea0*/  IMAD.X R37, R5, 0x1, R42, P1 ;  /* 0x0000000105257824 */ /* 0x000fe200008e062a */
[----:B------:R-:W-:-:S02]  /*deb0*/  SEL R41, R41, RZ, !P0 ;  /* 0x000000ff29297207 */ /* 0x000fc40004000000 */
[----:B------:R-:W2:Y:S02]  /*dec0*/  LDL R42, [R1+0x214] ;  /* 0x00021400012a7983 */ /* 0x000ea40000100800 */
[----:B------:R-:W-:Y:S02]  /*ded0*/  ISETP.NE.U32.AND P1, PT, R41, RZ, PT ;  /* 0x000000ff2900720c */ /* 0x000fe40003f25070 */
[----:B------:R-:W2:Y:S01]  /*dee0*/  LDL R41, [R1+0x210] ;  /* 0x0002100001297983 */ /* 0x000ea20000100800 */
[----:B------:R-:W-:-:S10]  /*def0*/  ISETP.GT.AND P6, PT, R6, 0xd, PT ;  /* 0x0000000d0600780c */ /* 0x000fd40003fc4270 */
[----:B------:R1:W-:Y:S04]  /*df00*/  LDGSTS.E [R39+0x900], desc[UR40][R14.64], P1 ;  /* 0x009000000e277fae */ /* 0x0003e800089a1028 */
[----:B------:R1:W-:Y:S02]  /*df10*/  LDGSTS.E [R39+0x980], desc[UR40][R30.64], P1 ;  /* 0x009800001e277fae */ /* 0x0003e400089a1028 */
[----:B-1----:R-:W-:Y:S02]  /*df20*/  SEL R14, RZ, 0x4, !P6 ;  /* 0x00000004ff0e7807 */ /* 0x002fe40007000000 */
[----:B------:R-:W-:Y:S02]  /*df30*/  ISETP.GT.AND P6, PT, R6, 0x11, PT ;  /* 0x000000110600780c */ /* 0x000fe40003fc4270 */
[----:B------:R-:W-:Y:S01]  /*df40*/  SEL R14, R14, RZ, !P0 ;  /* 0x000000ff0e0e7207 */ /* 0x000fe20004000000 */
[----:B------:R-:W2:Y:S01]  /*df50*/  LDL R31, [R1+0xac] ;  /* 0x0000ac00011f7983 */ /* 0x000ea20000100800 */
[----:B------:R-:W-:-:S02]  /*df60*/  SEL R15, RZ, 0x4, !P6 ;  /* 0x00000004ff0f7807 */ /* 0x000fc40007000000 */
[----:B------:R-:W-:Y:S02]  /*df70*/  ISETP.GT.AND P1, PT, R6, 0x15, PT ;  /* 0x000000150600780c */ /* 0x000fe40003f24270 */
[----:B------:R-:W-:Y:S02]  /*df80*/  SEL R15, R15, RZ, !P0 ;  /* 0x000000ff0f0f7207 */ /* 0x000fe40004000000 */
[----:B------:R-:W-:Y:S02]  /*df90*/  ISETP.NE.U32.AND P6, PT, R14, RZ, PT ;  /* 0x000000ff0e00720c */ /* 0x000fe40003fc5070 */
[----:B------:R-:W-:Y:S02]  /*dfa0*/  SEL R30, RZ, 0x4, !P1 ;  /* 0x00000004ff1e7807 */ /* 0x000fe40004800000 */
[----:B------:R-:W-:Y:S02]  /*dfb0*/  ISETP.NE.U32.AND P1, PT, R15, RZ, PT ;  /* 0x000000ff0f00720c */ /* 0x000fe40003f25070 */
[----:B------:R-:W-:-:S07]  /*dfc0*/  SEL R30, R30, RZ, !P0 ;  /* 0x000000ff1e1e7207 */ /* 0x000fce0004000000 */
[----:B------:R-:W-:Y:S04]  /*dfd0*/  LDGSTS.E [R39+0xd00], desc[UR40][R26.64], P6 ;  /* 0x00d000001a277fae */ /* 0x000fe8000b1a1028 */
[----:B------:R-:W-:Y:S01]  /*dfe0*/  LDGSTS.E [R39+0xd80], desc[UR40][R28.64], P6 ;  /* 0x00d800001c277fae */ /* 0x000fe2000b1a1028 */
[----:B------:R-:W-:-:S03]  /*dff0*/  ISETP.NE.U32.AND P6, PT, R30, RZ, PT ;  /* 0x000000ff1e00720c */ /* 0x000fc60003fc5070 */
[----:B------:R1:W-:Y:S04]  /*e000*/  LDGSTS.E [R39+0x1100], desc[UR40][R12.64], P1 ;  /* 0x011000000c277fae */ /* 0x0003e800089a1028 */
[----:B------:R-:W-:Y:S01]  /*e010*/  LDGSTS.E [R39+0x1180], desc[UR40][R34.64], P1 ;  /* 0x0118000022277fae */ /* 0x000fe200089a1028 */
[----:B------:R-:W-:-:S03]  /*e020*/  ISETP.GT.AND P1, PT, R6, 0x19, PT ;  /* 0x000000190600780c */ /* 0x000fc60003f24270 */
[----:B------:R-:W2:Y:S01]  /*e030*/  LDL R28, [R1+0x60] ;  /* 0x00006000011c7983 */ /* 0x000ea20000100800 */
[----:B-1----:R-:W-:-:S03]  /*e040*/  SEL R12, RZ, 0x4, !P1 ;  /* 0x00000004ff0c7807 */ /* 0x002fc60004800000 */
[----:B------:R-:W-:Y:S01]  /*e050*/  LDGSTS.E [R39+0x1500], desc[UR40][R36.64], P6 ;  /* 0x0150000024277fae */ /* 0x000fe2000b1a1028 */
[----:B------:R-:W-:-:S03]  /*e060*/  SEL R13, R12, RZ, !P0 ;  /* 0x000000ff0c0d7207 */ /* 0x000fc60004000000 */
[----:B------:R1:W-:Y:S01]  /*e070*/  LDGSTS.E [R39+0x1580], desc[UR40][R24.64], P6 ;  /* 0x0158000018277fae */ /* 0x0003e2000b1a1028 */
[----:B------:R-:W-:Y:S02]  /*e080*/  IADD3 R12, P1, PT, R4, R92, RZ ;  /* 0x0000005c040c7210 */ /* 0x000fe40007f3e0ff */
[----:B------:R-:W-:Y:S01]  /*e090*/  ISETP.NE.U32.AND P6, PT, R13, RZ, PT ;  /* 0x000000ff0d00720c */ /* 0x000fe20003fc5070 */
[----:B------:R-:W2:Y:S04]  /*e0a0*/  LDL R29, [R1+0x68] ;  /* 0x00006800011d7983 */ /* 0x000ea80000100800 */
[----:B------:R-:W2:Y:S04]  /*e0b0*/  LDL R34, [R1+0xa0] ;  /* 0x0000a00001227983 */ /* 0x000ea80000100800 */
[----:B------:R-:W2:Y:S01]  /*e0c0*/  LDL R27, [R1+0xa8] ;  /* 0x0000a800011b7983 */ /* 0x000ea20000100800 */
[----:B---3--:R-:W-:-:S03]  /*e0d0*/  IMAD.X R13, R5, 0x1, R32, P1 ;  /* 0x00000001050d7824 */ /* 0x008fc600008e0620 */
[----:B------:R-:W3:Y:S04]  /*e0e0*/  LDL R26, [R1+0xe4] ;  /* 0x0000e400011a7983 */ /* 0x000ee80000100800 */
[----:B------:R-:W3:Y:S01]  /*e0f0*/  LDL R32, [R1+0x6c] ;  /* 0x00006c0001207983 */ /* 0x000ee20000100800 */
[----:B------:R-:W-:-:S03]  /*e100*/  IADD3 R14, P1, PT, R4, R43, RZ ;  /* 0x0000002b040e7210 */ /* 0x000fc60007f3e0ff */
[----:B------:R2:W-:Y:S04]  /*e110*/  LDGSTS.E [R39+0x1900], desc[UR40][R12.64], P6 ;  /* 0x019000000c277fae */ /* 0x0005e8000b1a1028 */
[----:B------:R-:W3:Y:S01]  /*e120*/  LDL R30, [R1+0xec] ;  /* 0x0000ec00011e7983 */ /* 0x000ee20000100800 */
[----:B----4-:R-:W-:-:S03]  /*e130*/  IMAD.X R15, R5, 0x1, R10, P1 ;  /* 0x00000001050f7824 */ /* 0x010fc600008e060a */
[----:B------:R-:W4:Y:S01]  /*e140*/  LDL R10, [R1+0xa4] ;  /* 0x0000a400010a7983 */ /* 0x000f220000100800 */
[----:B------:R-:W-:-:S03]  /*e150*/  ISETP.GT.AND P1, PT, R6, 0x1d, PT ;  /* 0x0000001d0600780c */ /* 0x000fc60003f24270 */
[----:B------:R2:W-:Y:S01]  /*e160*/  LDGSTS.E [R39+0x1980], desc[UR40][R14.64], P6 ;  /* 0x019800000e277fae */ /* 0x0005e2000b1a1028 */
[----:B-1----:R-:W-:Y:S02]  /*e170*/  SEL R24, RZ, 0x4, !P1 ;  /* 0x00000004ff187807 */ /* 0x002fe40004800000 */
[----:B--2---:R-:W-:Y:S02]  /*e180*/  IADD3 R12, P1, PT, R4, R42, RZ ;  /* 0x0000002a040c7210 */ /* 0x004fe40007f3e0ff */
[----:B------:R-:W-:-:S03]  /*e190*/  SEL R24, R24, RZ, !P0 ;  /* 0x000000ff18187207 */ /* 0x000fc60004000000 */
[----:B------:R-:W-:Y:S01]  /*e1a0*/  IMAD.X R13, R5, 0x1, R41, P1 ;  /* 0x00000001050d7824 */ /* 0x000fe200008e0629 */
[----:B------:R-:W-:Y:S02]  /*e1b0*/  ISETP.NE.U32.AND P6, PT, R24, RZ, PT ;  /* 0x000000ff1800720c */ /* 0x000fe40003fc5070 */
[----:B------:R-:W-:-:S05]  /*e1c0*/  IADD3 R24, P1, PT, R4, R40, RZ ;  /* 0x0000002804187210 */ /* 0x000fca0007f3e0ff */
[----:B------:R-:W-:Y:S02]  /*e1d0*/  IMAD.X R25, R5, 0x1, R11, P1 ;  /* 0x0000000105197824 */ /* 0x000fe400008e060b */
[----:B------:R-:W1:Y:S01]  /*e1e0*/  S2R R11, SR_TID.X ;  /* 0x00000000000b7919 */ /* 0x000e620000002100 */
[----:B------:R-:W-:-:S03]  /*e1f0*/  ISETP.GT.AND P1, PT, R6, 0x2, PT ;  /* 0x000000020600780c */ /* 0x000fc60003f24270 */
[----:B------:R2:W-:Y:S01]  /*e200*/  LDGSTS.E [R39+0x1d00], desc[UR40][R12.64], P6 ;  /* 0x01d000000c277fae */ /* 0x0005e2000b1a1028 */
[----:B------:R-:W-:-:S03]  /*e210*/  SEL R14, RZ, 0x4, !P1 ;  /* 0x00000004ff0e7807 */ /* 0x000fc60004800000 */
[----:B------:R1:W-:Y:S01]  /*e220*/  LDGSTS.E [R39+0x1d80], desc[UR40][R24.64], P6 ;  /* 0x01d8000018277fae */ /* 0x0003e2000b1a1028 */
[----:B--2---:R-:W-:Y:S02]  /*e230*/  SEL R12, R14, RZ, !P0 ;  /* 0x000000ff0e0c7207 */ /* 0x004fe40004000000 */
[----:B------:R-:W-:Y:S02]  /*e240*/  IADD3 R14, P1, PT, R4, R33, RZ ;  /* 0x00000021040e7210 */ /* 0x000fe40007f3e0ff */
[----:B------:R-:W2:Y:S01]  /*e250*/  LDL R33, [R1+0xe0] ;  /* 0x0000e00001217983 */ /* 0x000ea20000100800 */
[----:B-1----:R-:W-:-:S03]  /*e260*/  LOP3.LUT R11, R11, 0x1f, RZ, 0xc0, !PT ;  /* 0x0000001f0b0b7812 */ /* 0x002fc600078ec0ff */
[----:B------:R-:W2:Y:S02]  /*e270*/  LDL R25, [R1+0x168] ;  /* 0x0001680001197983 */ /* 0x000ea40000100800 */
[----:B------:R-:W-:Y:S02]  /*e280*/  IMAD.SHL.U32 R197, R11, 0x4, RZ ;  /* 0x000000040bc57824 */ /* 0x000fe400078e00ff */
[----:B------:R-:W2:Y:S01]  /*e290*/  LDL R11, [R1+0xe8] ;  /* 0x0000e800010b7983 */ /* 0x000ea20000100800 */
[----:B------:R-:W-:Y:S01]  /*e2a0*/  ISETP.NE.U32.AND P6, PT, R12, RZ, PT ;  /* 0x000000ff0c00720c */ /* 0x000fe20003fc5070 */
[----:B------:R-:W-:Y:S01]  /*e2b0*/  IMAD.X R15, R5, 0x1, R28, P1 ;  /* 0x00000001050f7824 */ /* 0x000fe200008e061c */
[----:B------:R-:W-:-:S05]  /*e2c0*/  LOP3.LUT R28, R197, 0x40, RZ, 0x3c, !PT ;  /* 0x00000040c51c7812 */ /* 0x000fca00078e3cff */
[----:B------:R-:W-:Y:S02]  /*e2d0*/  VIADD R175, R28, UR75 ;  /* 0x0000004b1caf7c36 */ /* 0x000fe40008000000 */
[----:B------:R-:W2:Y:S04]  /*e2e0*/  LDL R28, [R1+0x124] ;  /* 0x00012400011c7983 */ /* 0x000ea80000100800 */
[----:B------:R4:W-:Y:S01]  /*e2f0*/  LDGSTS.E [R175+0x200], desc[UR40][R14.64], P6 ;  /* 0x002000000eaf7fae */ /* 0x0009e2000b1a1028 */
[----:B---3--:R-:W-:-:S03]  /*e300*/  IADD3 R12, P1, PT, R4, R32, RZ ;  /* 0x00000020040c7210 */ /* 0x008fc60007f3e0ff */
[----:B------:R-:W3:Y:S02]  /*e310*/  LDL R32, [R1+0x120] ;  /* 0x0001200001207983 */ /* 0x000ee40000100800 */
[----:B------:R-:W-:Y:S01]  /*e320*/  IMAD.X R13, R5, 0x1, R29, P1 ;  /* 0x00000001050d7824 */ /* 0x000fe200008e061d */
[----:B------:R-:W-:Y:S01]  /*e330*/  ISETP.GT.AND P1, PT, R6, 0x6, PT ;  /* 0x000000060600780c */ /* 0x000fe20003f24270 */
[----:B------:R-:W3:Y:S03]  /*e340*/  LDL R29, [R1+0x12c] ;  /* 0x00012c00011d7983 */ /* 0x000ee60000100800 */
[----:B------:R-:W-:Y:S01]  /*e350*/  SEL R24, RZ, 0x4, !P1 ;  /* 0x00000004ff187807 */ /* 0x000fe20004800000 */
[----:B------:R1:W-:Y:S01]  /*e360*/  LDGSTS.E [R175+0x280], desc[UR40][R12.64], P6 ;  /* 0x002800000caf7fae */ /* 0x0003e2000b1a1028 */
[----:B----4-:R-:W-:-:S03]  /*e370*/  IADD3 R14, P1, PT, R4, R10, RZ ;  /* 0x0000000a040e7210 */ /* 0x010fc60007f3e0ff */
[----:B------:R-:W4:Y:S01]  /*e380*/  LDL R10, [R1+0x128] ;  /* 0x00012800010a7983 */ /* 0x000f220000100800 */
[----:B------:R-:W-:Y:S01]  /*e390*/  SEL R24, R24, RZ, !P0 ;  /* 0x000000ff18187207 */ /* 0x000fe20004000000 */
[----:B------:R-:W-:-:S03]  /*e3a0*/  IMAD.X R15, R5, 0x1, R34, P1 ;  /* 0x00000001050f7824 */ /* 0x000fc600008e0622 */
[----:B------:R-:W-:Y:S01]  /*e3b0*/  ISETP.NE.U32.AND P6, PT, R24, RZ, PT ;  /* 0x000000ff1800720c */ /* 0x000fe20003fc5070 */
[----:B------:R-:W4:Y:S01]  /*e3c0*/  LDL R34, [R1+0x174] ;  /* 0x0001740001227983 */ /* 0x000f220000100800 */
[----:B-1----:R-:W-:-:S03]  /*e3d0*/  IADD3 R12, P1, PT, R4, R31, RZ ;  /* 0x0000001f040c7210 */ /* 0x002fc60007f3e0ff */
[----:B------:R-:W4:Y:S02]  /*e3e0*/  LDL R31, [R1+0x160] ;  /* 0x00016000011f7983 */ /* 0x000f240000100800 */
[----:B------:R-:W-:Y:S01]  /*e3f0*/  IMAD.X R13, R5, 0x1, R27, P1 ;  /* 0x00000001050d7824 */ /* 0x000fe200008e061b */
[----:B------:R-:W-:Y:S01]  /*e400*/  ISETP.GT.AND P1, PT, R6, 0xa, PT ;  /* 0x0000000a0600780c */ /* 0x000fe20003f24270 */
[----:B------:R-:W4:Y:S03]  /*e410*/  LDL R27, [R1+0x164] ;  /* 0x00016400011b7983 */ /* 0x000f260000100800 */
[----:B------:R-:W-:Y:S01]  /*e420*/  SEL R24, RZ, 0x4, !P1 ;  /* 0x00000004ff187807 */ /* 0x000fe20004800000 */
[----:B------:R1:W-:Y:S04]  /*e430*/  LDGSTS.E [R175+0x600], desc[UR40][R14.64], P6 ;  /* 0x006000000eaf7fae */ /* 0x0003e8000b1a1028 */
[----:B------:R2:W-:Y:S01]  /*e440*/  LDGSTS.E [R175+0x680], desc[UR40][R12.64], P6 ;  /* 0x006800000caf7fae */ /* 0x0005e2000b1a1028 */
[----:B-1----:R-:W-:-:S03]  /*e450*/  IADD3 R14, P1, PT, R4, R26, RZ ;  /* 0x0000001a040e7210 */ /* 0x002fc60007f3e0ff */
[----:B------:R-:W4:Y:S02]  /*e460*/  LDL R26, [R1+0x16c] ;  /* 0x00016c00011a7983 */ /* 0x000f240000100800 */
[----:B--2---:R-:W-:Y:S01]  /*e470*/  IMAD.X R15, R5, 0x1, R33, P1 ;  /* 0x00000001050f7824 */ /* 0x004fe200008e0621 */
[----:B------:R-:W-:Y:S01]  /*e480*/  IADD3 R12, P1, PT, R4, R30, RZ ;  /* 0x0000001e040c7210 */ /* 0x000fe20007f3e0ff */
[----:B------:R-:W2:Y:S01]  /*e490*/  LDL R33, [R1+0x1a0] ;  /* 0x0001a00001217983 */ /* 0x000ea20000100800 */
[----:B------:R-:W-:-:S03]  /*e4a0*/  SEL R24, R24, RZ, !P0 ;  /* 0x000000ff18187207 */ /* 0x000fc60004000000 */
[----:B------:R-:W2:Y:S01]  /*e4b0*/  LDL R30, [R1+0x1ac] ;  /* 0x0001ac00011e7983 */ /* 0x000ea20000100800 */
[----:B------:R-:W-:-:S03]  /*e4c0*/  IMAD.X R13, R5, 0x1, R11, P1 ;  /* 0x00000001050d7824 */ /* 0x000fc600008e060b */
[----:B------:R-:W2:Y:S01]  /*e4d0*/  LDL R11, [R1+0x1a4] ;  /* 0x0001a400010b7983 */ /* 0x000ea20000100800 */
[----:B------:R-:W-:Y:S02]  /*e4e0*/  ISETP.NE.U32.AND P6, PT, R24, RZ, PT ;  /* 0x000000ff1800720c */ /* 0x000fe40003fc5070 */
[----:B------:R-:W-:-:S04]  /*e4f0*/  ISETP.GT.AND P1, PT, R6, 0xe, PT ;  /* 0x0000000e0600780c */ /* 0x000fc80003f24270 */
[----:B------:R-:W-:-:S07]  /*e500*/  SEL R24, RZ, 0x4, !P1 ;  /* 0x00000004ff187807 */ /* 0x000fce0004800000 */
[----:B------:R1:W-:Y:S04]  /*e510*/  LDGSTS.E [R175+0xa00], desc[UR40][R14.64], P6 ;  /* 0x00a000000eaf7fae */ /* 0x0003e8000b1a1028 */
[----:B------:R3:W-:Y:S01]  /*e520*/  LDGSTS.E [R175+0xa80], desc[UR40][R12.64], P6 ;  /* 0x00a800000caf7fae */ /* 0x0007e2000b1a1028 */
[----:B-1----:R-:W-:-:S03]  /*e530*/  IADD3 R14, P1, PT, R4, R28, RZ ;  /* 0x0000001c040e7210 */ /* 0x002fc60007f3e0ff */
[----:B------:R-:W2:Y:S02]  /*e540*/  LDL R28, [R1+0x1a8] ;  /* 0x0001a800011c7983 */ /* 0x000ea40000100800 */
[----:B---3--:R-:W-:Y:S01]  /*e550*/  IMAD.X R15, R5, 0x1, R32, P1 ;  /* 0x00000001050f7824 */ /* 0x008fe200008e0620 */
[----:B------:R-:W-:Y:S01]  /*e560*/  SEL R24, R24, RZ, !P0 ;  /* 0x000000ff18187207 */ /* 0x000fe20004000000 */
[----:B------:R-:W3:Y:S01]  /*e570*/  LDL R32, [R1+0x1ec] ;  /* 0x0001ec0001207983 */ /* 0x000ee20000100800 */
[----:B------:R-:W-:Y:S02]  /*e580*/  IADD3 R12, P1, PT, R4, R29, RZ ;  /* 0x0000001d040c7210 */ /* 0x000fe40007f3e0ff */
[----:B------:R-:W-:Y:S01]  /*e590*/  ISETP.NE.U32.AND P6, PT, R24, RZ, PT ;  /* 0x000000ff1800720c */ /* 0x000fe20003fc5070 */
[----:B------:R-:W3:-:S12]  /*e5a0*/  LDL R29, [R1+0x1e0] ;  /* 0x0001e000011d7983 */ /* 0x000ed80000100800 */
[----:B------:R1:W-:Y:S01]  /*e5b0*/  LDGSTS.E [R175+0xe00], desc[UR40][R14.64], P6 ;  /* 0x00e000000eaf7fae */ /* 0x0003e2000b1a1028 */
[----:B----4-:R-:W-:-:S03]  /*e5c0*/  IMAD.X R13, R5, 0x1, R10, P1 ;  /* 0x00000001050d7824 */ /* 0x010fc600008e060a */
[----:B------:R-:W4:Y:S01]  /*e5d0*/  LDL R10, [R1+0x1e4] ;  /* 0x0001e400010a7983 */ /* 0x000f220000100800 */
[----:B------:R-:W-:-:S03]  /*e5e0*/  ISETP.GT.AND P1, PT, R6, 0x12, PT ;  /* 0x000000120600780c */ /* 0x000fc60003f24270 */
[----:B------:R1:W-:Y:S01]  /*e5f0*/  LDGSTS.E [R175+0xe80], desc[UR40][R12.64], P6 ;  /* 0x00e800000caf7fae */ /* 0x0003e2000b1a1028 */
[----:B------:R-:W-:-:S04]  /*e600*/  SEL R24, RZ, 0x4, !P1 ;  /* 0x00000004ff187807 */ /* 0x000fc80004800000 */
[----:B------:R-:W-:Y:S02]  /*e610*/  SEL R24, R24, RZ, !P0 ;  /* 0x000000ff18187207 */ /* 0x000fe40004000000 */
[----:B-1----:R-:W-:Y:S02]  /*e620*/  IADD3 R14, P1, PT, R4, R27, RZ ;  /* 0x0000001b040e7210 */ /* 0x002fe40007f3e0ff */
[----:B------:R-:W3:Y:S01]  /*e630*/  LDL R27, [R1+0x1e8] ;  /* 0x0001e800011b7983 */ /* 0x000ee20000100800 */
[----:B------:R-:W-:Y:S02]  /*e640*/  ISETP.NE.U32.AND P6, PT, R24, RZ, PT ;  /* 0x000000ff1800720c */ /* 0x000fe40003fc5070 */
[----:B------:R-:W-:Y:S02]  /*e650*/  IMAD.X R15, R5, 0x1, R31, P1 ;  /* 0x00000001050f7824 */ /* 0x000fe400008e061f */
[----:B------:R-:W3:Y:S09]  /*e660*/  LDL R31, [R1+0x224] ;  /* 0x00022400011f7983 */ /* 0x000ef20000100800 */
[----:B------:R2:W-:Y:S01]  /*e670*/  LDGSTS.E [R175+0x1200], desc[UR40][R14.64], P6 ;  /* 0x012000000eaf7fae */ /* 0x0005e2000b1a1028 */
[----:B------:R-:W-:-:S03]  /*e680*/  IADD3 R12, P1, PT, R4, R26, RZ ;  /* 0x0000001a040c7210 */ /* 0x000fc60007f3e0ff */
[----:B------:R-:W3:Y:S02]  /*e690*/  LDL R26, [R1+0x220] ;  /* 0x00022000011a7983 */ /* 0x000ee40000100800 */
[----:B------:R-:W-:Y:S01]  /*e6a0*/  IMAD.X R13, R5, 0x1, R25, P1 ;  /* 0x00000001050d7824 */ /* 0x000fe200008e0619 */
[----:B------:R-:W-:Y:S01]  /*e6b0*/  ISETP.GT.AND P1, PT, R6, 0x16, PT ;  /* 0x000000160600780c */ /* 0x000fe20003f24270 */
[----:B------:R-:W3:Y:S03]  /*e6c0*/  LDL R25, [R1+0x22c] ;  /* 0x00022c0001197983 */ /* 0x000ee60000100800 */
[----:B------:R-:W-:Y:S01]  /*e6d0*/  SEL R24, RZ, 0x4, !P1 ;  /* 0x00000004ff187807 */ /* 0x000fe20004800000 */
[----:B------:R1:W-:Y:S01]  /*e6e0*/  LDGSTS.E [R175+0x1280], desc[UR40][R12.64], P6 ;  /* 0x012800000caf7fae */ /* 0x0003e2000b1a1028 */
[----:B--2---:R-:W-:-:S03]  /*e6f0*/  IADD3 R14, P1, PT, R4, R11, RZ ;  /* 0x0000000b040e7210 */ /* 0x004fc60007f3e0ff */
[----:B------:R-:W2:Y:S01]  /*e700*/  LDL R11, [R1+0x228] ;  /* 0x00022800010b7983 */ /* 0x000ea20000100800 */
[----:B------:R-:W-:Y:S01]  /*e710*/  SEL R24, R24, RZ, !P0 ;  /* 0x000000ff18187207 */ /* 0x000fe20004000000 */
[----:B------:R-:W-:-:S03]  /*e720*/  IMAD.X R15, R5, 0x1, R33, P1 ;  /* 0x00000001050f7824 */ /* 0x000fc600008e0621 */
[----:B------:R-:W-:Y:S01]  /*e730*/  ISETP.NE.U32.AND P6, PT, R24, RZ, PT ;  /* 0x000000ff1800720c */ /* 0x000fe20003fc5070 */
[----:B------:R-:W2:Y:S01]  /*e740*/  LDL R33, [R1+0xb0] ;  /* 0x0000b00001217983 */ /* 0x000ea20000100800 */
[----:B-1----:R-:W-:-:S03]  /*e750*/  IADD3 R12, P1, PT, R4, R30, RZ ;  /* 0x0000001e040c7210 */ /* 0x002fc60007f3e0ff */
[----:B------:R-:W2:Y:S08]  /*e760*/  LDL R30, [R1+0x7c] ;  /* 0x00007c00011e7983 */ /* 0x000eb00000100800 */
[----:B------:R4:W-:Y:S01]  /*e770*/  LDGSTS.E [R175+0x1600], desc[UR40][R14.64], P6 ;  /* 0x016000000eaf7fae */ /* 0x0009e2000b1a1028 */
[----:B------:R-:W-:Y:S01]  /*e780*/  IMAD.X R13, R5, 0x1, R28, P1 ;  /* 0x00000001050d7824 */ /* 0x000fe200008e061c */
[----:B------:R-:W-:-:S02]  /*e790*/  ISETP.GT.AND P1, PT, R6, 0x1a, PT ;  /* 0x0000001a0600780c */ /* 0x000fc40003f24270 */
[----:B------:R-:W2:Y:S02]  /*e7a0*/  LDL R28, [R1+0x74] ;  /* 0x00007400011c7983 */ /* 0x000ea40000100800 */
[----:B------:R-:W-:Y:S02]  /*e7b0*/  SEL R24, RZ, 0x4, !P1 ;  /* 0x00000004ff187807 */ /* 0x000fe40004800000 */
[----:B------:R1:W-:Y:S01]  /*e7c0*/  LDGSTS.E [R175+0x1680], desc[UR40][R12.64], P6 ;  /* 0x016800000caf7fae */ /* 0x0003e2000b1a1028 */
[----:B----4-:R-:W-:-:S03]  /*e7d0*/  IADD3 R14, P1, PT, R4, R10, RZ ;  /* 0x0000000a040e7210 */ /* 0x010fc60007f3e0ff */
[----:B------:R-:W4:Y:S01]  /*e7e0*/  LDL R10, [R1+0x70] ;  /* 0x00007000010a7983 */ /* 0x000f220000100800 */
[----:B------:R-:W-:Y:S01]  /*e7f0*/  SEL R24, R24, RZ, !P0 ;  /* 0x000000ff18187207 */ /* 0x000fe20004000000 */
[----:B---3--:R-:W-:-:S03]  /*e800*/  IMAD.X R15, R5, 0x1, R29, P1 ;  /* 0x00000001050f7824 */ /* 0x008fc600008e061d */
[----:B------:R-:W-:Y:S01]  /*e810*/  ISETP.NE.U32.AND P6, PT, R24, RZ, PT ;  /* 0x000000ff1800720c */ /* 0x000fe20003fc5070 */
[----:B------:R-:W3:Y:S01]  /*e820*/  LDL R29, [R1+0x78] ;  /* 0x00007800011d7983 */ /* 0x000ee20000100800 */
[----:B-1----:R-:W-:-:S03]  /*e830*/  IADD3 R12, P1, PT, R4, R32, RZ ;  /* 0x00000020040c7210 */ /* 0x002fc60007f3e0ff */
[----:B------:R-:W3:Y:S02]  /*e840*/  LDL R32, [R1+0xbc] ;  /* 0x0000bc0001207983 */ /* 0x000ee40000100800 */
[----:B------:R-:W-:Y:S01]  /*e850*/  IMAD.X R13, R5, 0x1, R27, P1 ;  /* 0x00000001050d7824 */ /* 0x000fe200008e061b */
[----:B------:R-:W-:Y:S01]  /*e860*/  ISETP.GT.AND P1, PT, R6, 0x1e, PT ;  /* 0x0000001e0600780c */ /* 0x000fe20003f24270 */
[----:B------:R-:W3:Y:S03]  /*e870*/  LDL R27, [R1+0xb4] ;  /* 0x0000b400011b7983 */ /* 0x000ee60000100800 */
[----:B------:R-:W-:Y:S01]  /*e880*/  SEL R24, RZ, 0x4, !P1 ;  /* 0x00000004ff187807 */ /* 0x000fe20004800000 */
[----:B------:R1:W-:Y:S04]  /*e890*/  LDGSTS.E [R175+0x1a00], desc[UR40][R14.64], P6 ;  /* 0x01a000000eaf7fae */ /* 0x0003e8000b1a1028 */
[----:B------:R1:W-:Y:S02]  /*e8a0*/  LDGSTS.E [R175+0x1a80], desc[UR40][R12.64], P6 ;  /* 0x01a800000caf7fae */ /* 0x0003e4000b1a1028 */
[----:B-1----:R-:W-:-:S02]  /*e8b0*/  IADD3 R14, P1, PT, R4, R31, RZ ;  /* 0x0000001f040e7210 */ /* 0x002fc40007f3e0ff */
[----:B------:R-:W-:Y:S01]  /*e8c0*/  SEL R24, R24, RZ, !P0 ;  /* 0x000000ff18187207 */ /* 0x000fe20004000000 */
[----:B------:R-:W3:Y:S02]  /*e8d0*/  LDL R31, [R1+0xfc] ;  /* 0x0000fc00011f7983 */ /* 0x000ee40000100800 */
[----:B------:R-:W-:Y:S01]  /*e8e0*/  IMAD.X R15, R5, 0x1, R26, P1 ;  /* 0x00000001050f7824 */ /* 0x000fe200008e061a */
[----:B------:R-:W-:Y:S01]  /*e8f0*/  IADD3 R12, P1, PT, R4, R25, RZ ;  /* 0x00000019040c7210 */ /* 0x000fe20007f3e0ff */
[----:B------:R-:W3:Y:S01]  /*e900*/  LDL R26, [R1+0xb8] ;  /* 0x0000b800011a7983 */ /* 0x000ee20000100800 */
[----:B------:R-:W-:-:S03]  /*e910*/  ISETP.NE.U32.AND P6, PT, R24, RZ, PT ;  /* 0x000000ff1800720c */ /* 0x000fc60003fc5070 */
[----:B------:R-:W3:Y:S10]  /*e920*/  LDL R25, [R1+0xf4] ;  /* 0x0000f40001197983 */ /* 0x000ef40000100800 */
[----:B------:R1:W-:Y:S01]  /*e930*/  LDGSTS.E [R175+0x1e00], desc[UR40][R14.64], P6 ;  /* 0x01e000000eaf7fae */ /* 0x0003e2000b1a1028 */
[----:B--2---:R-:W-:-:S02]  /*e940*/  IMAD.X R13, R5, 0x1, R11, P1 ;  /* 0x00000001050d7824 */ /* 0x004fc400008e060b */
[----:B------:R-:W2:Y:S01]  /*e950*/  S2R R11, SR_TID.X ;  /* 0x00000000000b7919 */ /* 0x000ea20000002100 */
[----:B------:R-:W-:Y:S02]  /*e960*/  ISETP.GT.AND P1, PT, R6, 0x3, PT ;  /* 0x000000030600780c */ /* 0x000fe40003f24270 */
[----:B------:R1:W-:Y:S02]  /*e970*/  LDGSTS.E [R175+0x1e80], desc[UR40][R12.64], P6 ;  /* 0x01e800000caf7fae */ /* 0x0003e4000b1a1028 */
[----:B------:R-:W-:Y:S02]  /*e980*/  SEL R24, RZ, 0x4, !P1 ;  /* 0x00000004ff187807 */ /* 0x000fe40004800000 */
[----:B-1----:R-:W-:Y:S02]  /*e990*/  IADD3 R14, P1, PT, R4, R28, RZ ;  /* 0x0000001c040e7210 */ /* 0x002fe40007f3e0ff */
[----:B--2---:R-:W-:Y:S02]  /*e9a0*/  LOP3.LUT R197, R11, 0x1f, RZ, 0xc0, !PT ;  /* 0x0000001f0bc57812 */ /* 0x004fe400078ec0ff */
[----:B------:R-:W2:Y:S01]  /*e9b0*/  LDL R11, [R1+0xf0] ;  /* 0x0000f000010b7983 */ /* 0x000ea20000100800 */
[----:B----4-:R-:W-:-:S03]  /*e9c0*/  IMAD.X R15, R5, 0x1, R10, P1 ;  /* 0x00000001050f7824 */ /* 0x010fc600008e060a */
[----:B------:R-:W4:Y:S01]  /*e9d0*/  LDL R10, [R1+0xf8] ;  /* 0x0000f800010a7983 */ /* 0x000f220000100800 */
[----:B------:R-:W-:Y:S01]  /*e9e0*/  SEL R24, R24, RZ, !P0 ;  /* 0x000000ff18187207 */ /* 0x000fe20004000000 */
[----:B------:R-:W-:Y:S01]  /*e9f0*/  IMAD.SHL.U32 R197, R197, 0x4, RZ ;  /* 0x00000004c5c57824 */ /* 0x000fe200078e00ff */
[----:B------:R-:W-:Y:S02]  /*ea00*/  IADD3 R12, P1, PT, R4, R30, RZ ;  /* 0x0000001e040c7210 */ /* 0x000fe40007f3e0ff */
[----:B------:R-:W-:Y:S01]  /*ea10*/  ISETP.NE.U32.AND P6, PT, R24, RZ, PT ;  /* 0x000000ff1800720c */ /* 0x000fe20003fc5070 */
[----:B------:R-:W4:Y:S01]  /*ea20*/  LDL R30, [R1+0x134] ;  /* 0x00013400011e7983 */ /* 0x000f220000100800 */
[----:B------:R-:W-:Y:S01]  /*ea30*/  LOP3.LUT R28, R197, 0x60, RZ, 0x3c, !PT ;  /* 0x00000060c51c7812 */ /* 0x000fe200078e3cff */
[----:B---3--:R-:W-:Y:S01]  /*ea40*/  IMAD.X R13, R5, 0x1, R29, P1 ;  /* 0x00000001050d7824 */ /* 0x008fe200008e061d */
[----:B------:R-:W-:Y:S01]  /*ea50*/  ISETP.GT.AND P1, PT, R6, 0x7, PT ;  /* 0x000000070600780c */ /* 0x000fe20003f24270 */
[----:B------:R-:W3:Y:S02]  /*ea60*/  LDL R29, [R1+0x130] ;  /* 0x00013000011d7983 */ /* 0x000ee40000100800 */
[----:B------:R-:W-:Y:S01]  /*ea70*/  VIADD R184, R28, UR75 ;  /* 0x0000004b1cb87c36 */ /* 0x000fe20008000000 */
[----:B------:R-:W-:Y:S01]  /*ea80*/  SEL R24, RZ, 0x4, !P1 ;  /* 0x00000004ff187807 */ /* 0x000fe20004800000 */
[----:B------:R-:W3:Y:S03]  /*ea90*/  LDL R28, [R1+0x13c] ;  /* 0x00013c00011c7983 */ /* 0x000ee60000100800 */
[----:B------:R-:W-:Y:S01]  /*eaa0*/  SEL R24, R24, RZ, !P0 ;  /* 0x000000ff18187207 */ /* 0x000fe20004000000 */
[----:B------:R1:W-:Y:S04]  /*eab0*/  LDGSTS.E [R184+0x300], desc[UR40][R14.64], P6 ;  /* 0x003000000eb87fae */ /* 0x0003e8000b1a1028 */
[----:B------:R1:W-:Y:S01]  /*eac0*/  LDGSTS.E [R184+0x380], desc[UR40][R12.64], P6 ;  /* 0x003800000cb87fae */ /* 0x0003e2000b1a1028 */
[----:B------:R-:W-:-:S02]  /*ead0*/  ISETP.NE.U32.AND P6, PT, R24, RZ, PT ;  /* 0x000000ff1800720c */ /* 0x000fc40003fc5070 */
[C---:B-1----:R-:W-:Y:S02]  /*eae0*/  IADD3 R14, P1, PT, R4.reuse, R27, RZ ;  /* 0x0000001b040e7210 */ /* 0x042fe40007f3e0ff */
[----:B------:R-:W3:Y:S03]  /*eaf0*/  LDL R27, [R1+0x138] ;  /* 0x00013800011b7983 */ /* 0x000ee60000100800 */
[C---:B------:R-:W-:Y:S01]  /*eb00*/  IMAD.X R15, R5.reuse, 0x1, R33, P1 ;  /* 0x00000001050f7824 */ /* 0x040fe200008e0621 */
[----:B------:R-:W-:Y:S01]  /*eb10*/  IADD3 R12, P1, PT, R4, R32, RZ ;  /* 0x00000020040c7210 */ /* 0x000fe20007f3e0ff */
[----:B------:R-:W3:Y:S04]  /*eb20*/  LDL R33, [R1+0x1b0] ;  /* 0x0001b00001217983 */ /* 0x000ee80000100800 */
[----:B------:R-:W-:Y:S01]  /*eb30*/  IMAD.X R13, R5, 0x1, R26, P1 ;  /* 0x00000001050d7824 */ /* 0x000fe200008e061a */
[----:B------:R-:W-:Y:S01]  /*eb40*/  ISETP.GT.AND P1, PT, R6, 0xb, PT ;  /* 0x0000000b0600780c */ /* 0x000fe20003f24270 */
[----:B------:R1:W-:Y:S03]  /*eb50*/  LDGSTS.E [R184+0x700], desc[UR40][R14.64], P6 ;  /* 0x007000000eb87fae */ /* 0x0003e6000b1a1028 */
[----:B------:R-:W-:Y:S01]  /*eb60*/  SEL R24, RZ, 0x4, !P1 ;  /* 0x00000004ff187807 */ /* 0x000fe20004800000 */
[----:B------:R-:W3:Y:S04]  /*eb70*/  LDL R26, [R1+0x170] ;  /* 0x00017000011a7983 */ /* 0x000ee80000100800 */
[----:B------:R2:W-:Y:S01]  /*eb80*/  LDGSTS.E [R184+0x780], desc[UR40][R12.64], P6 ;  /* 0x007800000cb87fae */ /* 0x0005e2000b1a1028 */
[----:B-1----:R-:W-:-:S03]  /*eb90*/  IADD3 R14, P1, PT, R4, R25, RZ ;  /* 0x00000019040e7210 */ /* 0x002fc60007f3e0ff */
[----:B------:R-:W3:Y:S04]  /*eba0*/  LDL R32, [R1+0x1bc] ;  /* 0x0001bc0001207983 */ /* 0x000ee80000100800 */
[----:B------:R-:W3:Y:S01]  /*ebb0*/  LDL R25, [R1+0x17c] ;  /* 0x00017c0001197983 */ /* 0x000ee20000100800 */
[----:B--2---:R-:W-:Y:S01]  /*ebc0*/  IMAD.X R15, R5, 0x1, R11, P1 ;  /* 0x00000001050f7824 */ /* 0x004fe200008e060b */
[----:B------:R-:W-:Y:S02]  /*ebd0*/  IADD3 R12, P1, PT, R4, R31, RZ ;  /* 0x0000001f040c7210 */ /* 0x000fe40007f3e0ff */
[----:B------:R-:W2:Y:S01]  /*ebe0*/  LDL R11, [R1+0x178] ;  /* 0x00017800010b7983 */ /* 0x000ea20000100800 */
[----:B------:R-:W-:-:S03]  /*ebf0*/  SEL R24, R24, RZ, !P0 ;  /* 0x000000ff18187207 */ /* 0x000fc60004000000 */
[----:B------:R-:W2:Y:S01]  /*ec00*/  LDL R31, [R1+0x1b8] ;  /* 0x0001b800011f7983 */ /* 0x000ea20000100800 */
[----:B----4-:R-:W-:-:S03]  /*ec10*/  IMAD.X R13, R5, 0x1, R10, P1 ;  /* 0x00000001050d7824 */ /* 0x010fc600008e060a */
[----:B------:R-:W4:Y:S01]  /*ec20*/  LDL R10, [R1+0x1b4] ;  /* 0x0001b400010a7983 */ /* 0x000f220000100800 */
[----:B------:R-:W-:Y:S02]  /*ec30*/  ISETP.NE.U32.AND P6, PT, R24, RZ, PT ;  /* 0x000000ff1800720c */ /* 0x000fe40003fc5070 */
[----:B------:R-:W-:-:S04]  /*ec40*/  ISETP.GT.AND P1, PT, R6, 0xf, PT ;  /* 0x0000000f0600780c */ /* 0x000fc80003f24270 */
[----:B------:R-:W-:-:S07]  /*ec50*/  SEL R24, RZ, 0x4, !P1 ;  /* 0x00000004ff187807 */ /* 0x000fce0004800000 */
[----:B------:R1:W-:Y:S01]  /*ec60*/  LDGSTS.E [R184+0xb00], desc[UR40][R14.64], P6 ;  /* 0x00b000000eb87fae */ /* 0x0003e2000b1a1028 */
[----:B------:R-:W-:-:S03]  /*ec70*/  SEL R24, R24, RZ, !P0 ;  /* 0x000000ff18187207 */ /* 0x000fc60004000000 */
[----:B------:R3:W-:Y:S01]  /*ec80*/  LDGSTS.E [R184+0xb80], desc[UR40][R12.64], P6 ;  /* 0x00b800000cb87fae */ /* 0x0007e2000b1a1028 */
[----:B------:R-:W-:Y:S02]  /*ec90*/  ISETP.NE.U32.AND P6, PT, R24, RZ, PT ;  /* 0x000000ff1800720c */ /* 0x000fe40003fc5070 */
[C---:B-1----:R-:W-:Y:S02]  /*eca0*/  IADD3 R14, P1, PT, R4.reuse, R30, RZ ;  /* 0x0000001e040e7210 */ /* 0x042fe40007f3e0ff */
[----:B------:R-:W4:Y:S03]  /*ecb0*/  LDL R30, [R1+0x1f4] ;  /* 0x0001f400011e7983 */ /* 0x000f260000100800 */
[C---:B---3--:R-:W-:Y:S01]  /*ecc0*/  IMAD.X R15, R5.reuse, 0x1, R29, P1 ;  /* 0x00000001050f7824 */ /* 0x048fe200008e061d */
[----:B------:R-:W-:Y:S01]  /*ecd0*/  IADD3 R12, P1, PT, R4, R28, RZ ;  /* 0x0000001c040c7210 */ /* 0x000fe20007f3e0ff */
[----:B------:R-:W3:Y:S04]  /*ece0*/  LDL R29, [R1+0x1f0] ;  /* 0x0001f000011d7983 */ /* 0x000ee80000100800 */
[----:B------:R-:W-:Y:S01]  /*ecf0*/  IMAD.X R13, R5, 0x1, R27, P1 ;  /* 0x00000001050d7824 */ /* 0x000fe200008e061b */
[----:B------:R-:W-:Y:S01]  /*ed00*/  ISETP.GT.AND P1, PT, R6, 0x13, PT ;  /* 0x000000130600780c */ /* 0x000fe20003f24270 */
[----:B------:R-:W3:Y:S03]  /*ed10*/  LDL R28, [R1+0x1fc] ;  /* 0x0001fc00011c7983 */ /* 0x000ee60000100800 */
[----:B------:R-:W-:Y:S01]  /*ed20*/  SEL R24, RZ, 0x4, !P1 ;  /* 0x00000004ff187807 */ /* 0x000fe20004800000 */
[----:B------:R1:W-:Y:S03]  /*ed30*/  LDGSTS.E [R184+0xf00], desc[UR40][R14.64], P6 ;  /* 0x00f000000eb87fae */ /* 0x0003e6000b1a1028 */
[----:B------:R-:W-:Y:S01]  /*ed40*/  SEL R24, R24, RZ, !P0 ;  /* 0x000000ff18187207 */ /* 0x000fe20004000000 */
[----:B------:R-:W3:Y:S04]  /*ed50*/  LDL R27, [R1+0x1f8] ;  /* 0x0001f800011b7983 */ /* 0x000ee80000100800 */
[----:B------:R1:W-:Y:S01]  /*ed60*/  LDGSTS.E [R184+0xf80], desc[UR40][R12.64], P6 ;  /* 0x00f800000cb87fae */ /* 0x0003e2000b1a1028 */
[----:B------:R-:W-:-:S02]  /*ed70*/  ISETP.NE.U32.AND P6, PT, R24, RZ, PT ;  /* 0x000000ff1800720c */ /* 0x000fc40003fc5070 */
[----:B-1----:R-:W-:-:S05]  /*ed80*/  IADD3 R14, P1, PT, R4, R34, RZ ;  /* 0x00000022040e7210 */ /* 0x002fca0007f3e0ff */
[----:B------:R-:W-:Y:S02]  /*ed90*/  IMAD.X R15, R5, 0x1, R26, P1 ;  /* 0x00000001050f7824 */ /* 0x000fe400008e061a */
[----:B------:R-:W3:Y:S01]  /*eda0*/  LDL R26, [R1+0x234] ;  /* 0x00023400011a7983 */ /* 0x000ee20000100800 */
[----:B------:R-:W-:-:S03]  /*edb0*/  IADD3 R12, P1, PT, R4, R25, RZ ;  /* 0x00000019040c7210 */ /* 0x000fc60007f3e0ff */
[----:B------:R-:W3:Y:S04]  /*edc0*/  LDL R25, [R1+0x230] ;  /* 0x0002300001197983 */ /* 0x000ee80000100800 */
[----:B------:R4:W-:Y:S01]  /*edd0*/  LDGSTS.E [R184+0x1300], desc[UR40][R14.64], P6 ;  /* 0x013000000eb87fae */ /* 0x0009e2000b1a1028 */
[----:B--2---:R-:W-:Y:S01]  /*ede0*/  IMAD.X R13, R5, 0x1, R11, P1 ;  /* 0x00000001050d7824 */ /* 0x004fe200008e060b */
[----:B------:R-:W-:Y:S02]  /*edf0*/  ISETP.GT.AND P1, PT, R6, 0x17, PT ;  /* 0x000000170600780c */ /* 0x000fe40003f24270 */
[----:B------:R-:W2:Y:S02]  /*ee00*/  LDL R11, [R1+0x23c] ;  /* 0x00023c00010b7983 */ /* 0x000ea40000100800 */
[----:B------:R-:W-:-:S02]  /*ee10*/  SEL R24, RZ, 0x4, !P1 ;  /* 0x00000004ff187807 */ /* 0x000fc40004800000 */
[----:B------:R1:W-:Y:S01]  /*ee20*/  LDGSTS.E [R184+0x1380], desc[UR40][R12.64], P6 ;  /* 0x013800000cb87fae */ /* 0x0003e2000b1a1028 */
[----:B----4-:R-:W-:-:S03]  /*ee30*/  IADD3 R14, P1, PT, R4, R10, RZ ;  /* 0x0000000a040e7210 */ /* 0x010fc60007f3e0ff */
[----:B------:R-:W4:Y:S01]  /*ee40*/  LDL R10, [R1+0x238] ;  /* 0x00023800010a7983 */ /* 0x000f220000100800 */
[----:B------:R-:W-:Y:S01]  /*ee50*/  SEL R24, R24, RZ, !P0 ;  /* 0x000000ff18187207 */ /* 0x000fe20004000000 */
[----:B------:R-:W-:Y:S01]  /*ee60*/  IMAD.X R15, R5, 0x1, R33, P1 ;  /* 0x00000001050f7824 */ /* 0x000fe200008e0621 */
[----:B-1----:R-:W-:Y:S01]  /*ee70*/  IADD3 R12, P1, PT, R4, R32, RZ ;  /* 0x00000020040c7210 */ /* 0x002fe20007f3e0ff */
[----:B------:R-:W4:Y:S01]  /*ee80*/  LDL.LU R190, [R1+0x34] ;  /* 0x0000340001be7983 */ /* 0x000f220000300800 */
[----:B------:R-:W-:-:S03]  /*ee90*/  ISETP.NE.U32.AND P6, PT, R24, RZ, PT ;  /* 0x000000ff1800720c */ /* 0x000fc60003fc5070 */
[----:B------:R-:W-:Y:S01]  /*eea0*/  IMAD.X R13, R5, 0x1, R31, P1 ;  /* 0x00000001050d7824 */ /* 0x000fe200008e061f */
[----:B------:R-:W-:Y:S01]  /*eeb0*/  ISETP.GT.AND P1, PT, R6, 0x1b, PT ;  /* 0x0000001b0600780c */ /* 0x000fe20003f24270 */
[----:B------:R-:W4:Y:S03]  /*eec0*/  LDL.LU R188, [R1+0x30] ;  /* 0x0000300001bc7983 */ /* 0x000f260000300800 */
[----:B------:R-:W-:-:S04]  /*eed0*/  SEL R24, RZ, 0x4, !P1 ;  /* 0x00000004ff187807 */ /* 0x000fc80004800000 */
[----:B------:R-:W-:Y:S01]  /*eee0*/  SEL R24, R24, RZ, !P0 ;  /* 0x000000ff18187207 */ /* 0x000fe20004000000 */
[----:B------:R1:W-:Y:S04]  /*eef0*/  LDGSTS.E [R184+0x1700], desc[UR40][R14.64], P6 ;  /* 0x017000000eb87fae */ /* 0x0003e8000b1a1028 */
[----:B------:R3:W-:Y:S01]  /*ef00*/  LDGSTS.E [R184+0x1780], desc[UR40][R12.64], P6 ;  /* 0x017800000cb87fae */ /* 0x0007e2000b1a1028 */
[----:B------:R-:W-:Y:S02]  /*ef10*/  ISETP.NE.U32.AND P6, PT, R24, RZ, PT ;  /* 0x000000ff1800720c */ /* 0x000fe40003fc5070 */
[----:B-1----:R-:W-:-:S05]  /*ef20*/  IADD3 R14, P1, PT, R4, R30, RZ ;  /* 0x0000001e040e7210 */ /* 0x002fca0007f3e0ff */
[----:B---3--:R-:W-:Y:S01]  /*ef30*/  IMAD.X R15, R5, 0x1, R29, P1 ;  /* 0x00000001050f7824 */ /* 0x008fe200008e061d */
[----:B------:R-:W-:-:S05]  /*ef40*/  IADD3 R12, P1, PT, R4, R28, RZ ;  /* 0x0000001c040c7210 */ /* 0x000fca0007f3e0ff */
[----:B------:R1:W-:Y:S01]  /*ef50*/  LDGSTS.E [R184+0x1b00], desc[UR40][R14.64], P6 ;  /* 0x01b000000eb87fae */ /* 0x0003e2000b1a1028 */
[----:B------:R-:W-:Y:S01]  /*ef60*/  IMAD.X R13, R5, 0x1, R27, P1 ;  /* 0x00000001050d7824 */ /* 0x000fe200008e061b */
[----:B------:R-:W-:Y:S02]  /*ef70*/  ISETP.GT.AND P1, PT, R6, 0x1f, PT ;  /* 0x0000001f0600780c */ /* 0x000fe40003f24270 */
[----:B------:R-:W-:Y:S02]  /*ef80*/  LOP3.LUT R27, R198, 0x1f, RZ, 0xc0, !PT ;  /* 0x0000001fc61b7812 */ /* 0x000fe400078ec0ff */
[----:B------:R3:W-:Y:S01]  /*ef90*/  LDGSTS.E [R184+0x1b80], desc[UR40][R12.64], P6 ;  /* 0x01b800000cb87fae */ /* 0x0007e2000b1a1028 */
[----:B------:R-:W-:Y:S02]  /*efa0*/  SEL R24, RZ, 0x4, !P1 ;  /* 0x00000004ff187807 */ /* 0x000fe40004800000 */
[----:B------:R-:W-:Y:S02]  /*efb0*/  ISETP.GE.AND P6, PT, R27, R6, PT ;  /* 0x000000061b00720c */ /* 0x000fe40003fc6270 */
[----:B------:R-:W-:-:S02]  /*efc0*/  SEL R24, R24, RZ, !P0 ;  /* 0x000000ff18187207 */ /* 0x000fc40004000000 */
[----:B-1----:R-:W-:Y:S02]  /*efd0*/  IADD3 R14, P1, PT, R4, R26, RZ ;  /* 0x0000001a040e7210 */ /* 0x002fe40007f3e0ff */
[----:B---3--:R-:W-:-:S03]  /*efe0*/  SEL R13, RZ, 0x4, P6 ;  /* 0x00000004ff0d7807 */ /* 0x008fc60003000000 */
[----:B------:R-:W-:Y:S01]  /*eff0*/  IMAD.X R15, R5, 0x1, R25, P1 ;  /* 0x00000001050f7824 */ /* 0x000fe200008e0619 */
[----:B------:R-:W-:Y:S02]  /*f000*/  ISETP.NE.U32.AND P1, PT, R24, RZ, PT ;  /* 0x000000ff1800720c */ /* 0x000fe40003f25070 */
[----:B------:R-:W-:Y:S02]  /*f010*/  SEL R24, R13, RZ, !P0 ;  /* 0x000000ff0d187207 */ /* 0x000fe40004000000 */
[----:B--2---:R-:W-:-:S09]  /*f020*/  IADD3 R12, P6, PT, R4, R11, RZ ;  /* 0x0000000b040c7210 */ /* 0x004fd20007fde0ff */
[----:B------:R1:W-:Y:S04]  /*f030*/  LDGSTS.E [R184+0x1f00], desc[UR40][R14.64], P1 ;  /* 0x01f000000eb87fae */ /* 0x0003e800089a1028 */
[----:B------:R-:W2:Y:S01]  /*f040*/  LDL.LU R11, [R1+0xc] ;  /* 0x00000c00010b7983 */ /* 0x000ea20000300800 */
[----:B----4-:R-:W-:-:S03]  /*f050*/  IMAD.X R13, R5, 0x1, R10, P6 ;  /* 0x00000001050d7824 */ /* 0x010fc600030e060a */
[----:B------:R-:W3:Y:S04]  /*f060*/  LDL.LU R10, [R1+0x14] ;  /* 0x00001400010a7983 */ /* 0x000ee80000300800 */
[----:B------:R-:W4:Y:S04]  /*f070*/  LDL.LU R198, [R1+0x8] ;  /* 0x0000080001c67983 */ /* 0x000f280000300800 */
[----:B------:R-:W2:Y:S04]  /*f080*/  LDL.LU R196, [R1+0x10] ;  /* 0x0000100001c47983 */ /* 0x000ea80000300800 */
[----:B------:R-:W4:Y:S04]  /*f090*/  LDL.LU R191, [R1+0x4] ;  /* 0x0000040001bf7983 */ /* 0x000f280000300800 */
[----:B------:R-:W4:Y:S01]  /*f0a0*/  LDL.LU R189, [R1] ;  /* 0x0000000001bd7983 */ /* 0x000f220000300800 */
[----:B------:R-:W-:-:S02]  /*f0b0*/  ISETP.NE.U32.AND P0, PT, R24, RZ, PT ;  /* 0x000000ff1800720c */ /* 0x000fc40003f05070 */
[----:B------:R-:W-:Y:S01]  /*f0c0*/  IADD3 R24, P6, PT, R0, R190, RZ ;  /* 0x000000be00187210 */ /* 0x000fe20007fde0ff */
[----:B------:R1:W-:Y:S04]  /*f0d0*/  LDGSTS.E [R184+0x1f80], desc[UR40][R12.64], P1 ;  /* 0x01f800000cb87fae */ /* 0x0003e800089a1028 */
[----:B------:R-:W-:Y:S01]  /*f0e0*/  IMAD.X R25, R188, 0x1, R2, P6 ;  /* 0x00000001bc197824 */ /* 0x000fe200030e0602 */
[----:B-1----:R-:W-:Y:S01]  /*f0f0*/  IADD3 R14, P6, PT, R0, UR17, RZ ;  /* 0x00000011000e7c10 */ /* 0x002fe2000ffde0ff */
[----:B------:R-:W0:Y:S01]  /*f100*/  LDGDEPBAR ;  /* 0x00000000000079af */ /* 0x000e220000000000 */
[----:B------:R-:W-:Y:S01]  /*f110*/  IMAD.SHL.U32 R199, R199, 0x4, RZ ;  /* 0x00000004c7c77824 */ /* 0x000fe200078e00ff */
[----:B------:R-:W-:Y:S02]  /*f120*/  R2UR UR76, R8 ;  /* 0x00000000084c72ca */ /* 0x000fe400000e0000 */
[----:B------:R1:W-:Y:S01]  /*f130*/  LDGSTS.E [R38+0x4000], desc[UR40][R24.64], P0 ;  /* 0x0400000018267fae */ /* 0x0003e200081a1028 */
[----:B------:R-:W-:-:S02]  /*f140*/  IADD3 R12, P1, PT, R0, UR9, RZ ;  /* 0x00000009000c7c10 */ /* 0x000fc4000ff3e0ff */
[C---:B------:R-:W-:Y:S01]  /*f150*/  IADD3.X R15, PT, PT, R2.reuse, UR58, RZ, P6, !PT ;  /* 0x0000003a020f7c10 */ /* 0x040fe2000b7fe4ff */
[----:B------:R-:W4:Y:S01]  /*f160*/  LDL.LU R195, [R1+0x28] ;  /* 0x0000280001c37983 */ /* 0x000f220000300800 */
[----:B------:R-:W-:Y:S02]  /*f170*/  IADD3.X R13, PT, PT, R2, UR66, RZ, P1, !PT ;  /* 0x00000042020d7c10 */ /* 0x000fe40008ffe4ff */
[----:B------:R-:W-:Y:S01]  /*f180*/  LOP3.LUT R26, R199, 0x10, RZ, 0x3c, !PT ;  /* 0x00000010c71a7812 */ /* 0x000fe200078e3cff */
[----:B------:R-:W4:Y:S01]  /*f190*/  LDL.LU R193, [R1+0x2c] ;  /* 0x00002c0001c17983 */ /* 0x000f220000300800 */
[----:B-1----:R-:W-:-:S03]  /*f1a0*/  IADD3 R24, P1, PT, R0, UR25, RZ ;  /* 0x0000001900187c10 */ /* 0x002fc6000ff3e0ff */
[----:B------:R1:W-:Y:S01]  /*f1b0*/  LDGSTS.E [R38+0x4400], desc[UR40][R12.64], P0 ;  /* 0x044000000c267fae */ /* 0x0003e200081a1028 */
[----:B------:R-:W-:-:S03]  /*f1c0*/  IADD3.X R25, PT, PT, R2, UR50, RZ, P1, !PT ;  /* 0x0000003202197c10 */ /* 0x000fc60008ffe4ff */
[----:B------:R-:W-:Y:S04]  /*f1d0*/  LDGSTS.E [R38+0x4800], desc[UR40][R14.64], P0 ;  /* 0x048000000e267fae */ /* 0x000fe800081a1028 */
[----:B------:R1:W-:Y:S02]  /*f1e0*/  LDGSTS.E [R38+0x4c00], desc[UR40][R24.64], P0 ;  /* 0x04c0000018267fae */ /* 0x0003e400081a1028 */
[----:B-1----:R-:W-:-:S04]  /*f1f0*/  IADD3 R12, P6, PT, R0, UR33, RZ ;  /* 0x00000021000c7c10 */ /* 0x002fc8000ffde0ff */
[----:B------:R-:W-:Y:S02]  /*f200*/  IADD3.X R13, PT, PT, R2, UR42, RZ, P6, !PT ;  /* 0x0000002a020d7c10 */ /* 0x000fe4000b7fe4ff */
[----:B------:R-:W-:-:S03]  /*f210*/  IADD3 R24, P6, PT, R0, R238, RZ ;  /* 0x000000ee00187210 */ /* 0x000fc60007fde0ff */
[----:B------:R1:W-:Y:S02]  /*f220*/  LDGSTS.E [R38+0x5000], desc[UR40][R12.64], P0 ;  /* 0x050000000c267fae */ /* 0x0003e400081a1028 */
[----:B------:R-:W-:Y:S02]  /*f230*/  IMAD.X R25, R237, 0x1, R2, P6 ;  /* 0x00000001ed197824 */ /* 0x000fe400030e0602 */
[----:B------:R-:W-:Y:S02]  /*f240*/  VIADD R26, R26, UR75 ;  /* 0x0000004b1a1a7c36 */ /* 0x000fe40008000000 */
[----:B------:R-:W-:-:S05]  /*f250*/  IMAD.SHL.U32 R199, R27, 0x4, RZ ;  /* 0x000000041bc77824 */ /* 0x000fca00078e00ff */
[----:B------:R-:W-:-:S05]  /*f260*/  LOP3.LUT R27, R199, 0x30, RZ, 0x3c, !PT ;  /* 0x00000030c71b7812 */ /* 0x000fca00078e3cff */
[----:B------:R-:W-:Y:S01]  /*f270*/  VIADD R29, R27, UR75 ;  /* 0x0000004b1b1d7c36 */ /* 0x000fe20008000000 */
[----:B------:R-:W-:Y:S02]  /*f280*/  R2UR UR77, R7 ;  /* 0x00000000074d72ca */ /* 0x000fe400000e0000 */
[----:B---3--:R-:W-:-:S05]  /*f290*/  IADD3 R14, P1, PT, R0, R10, RZ ;  /* 0x0000000a000e7210 */ /* 0x008fca0007f3e0ff */
[----:B--2---:R-:W-:Y:S01]  /*f2a0*/  IMAD.X R15, R196, 0x1, R2, P1 ;  /* 0x00000001c40f7824 */ /* 0x004fe200008e0602 */
[----:B-1----:R-:W-:-:S04]  /*f2b0*/  IADD3 R12, P1, PT, R0, R222, RZ ;  /* 0x000000de000c7210 */ /* 0x002fc80007f3e0ff */
[----:B------:R4:W-:Y:S01]  /*f2c0*/  LDGSTS.E [R38+0x5400], desc[UR40][R14.64], P0 ;  /* 0x054000000e267fae */ /* 0x0009e200081a1028 */
[----:B------:R-:W-:-:S03]  /*f2d0*/  IMAD.X R13, R221, 0x1, R2, P1 ;  /* 0x00000001dd0d7824 */ /* 0x000fc600008e0602 */
[----:B------:R1:W-:Y:S04]  /*f2e0*/  LDGSTS.E [R38+0x5800], desc[UR40][R24.64], P0 ;  /* 0x0580000018267fae */ /* 0x0003e800081a1028 */
[----:B------:R2:W-:Y:S01]  /*f2f0*/  LDGSTS.E [R38+0x5c00], desc[UR40][R12.64], P0 ;  /* 0x05c000000c267fae */ /* 0x0005e200081a1028 */
[C---:B----4-:R-:W-:Y:S02]  /*f300*/  IADD3 R14, P6, PT, R0.reuse, R191, RZ ;  /* 0x000000bf000e7210 */ /* 0x050fe40007fde0ff */
[----:B-1----:R-:W-:-:S03]  /*f310*/  IADD3 R24, P1, PT, R0, UR10, RZ ;  /* 0x0000000a00187c10 */ /* 0x002fc6000ff3e0ff */
[----:B------:R-:W-:Y:S01]  /*f320*/  IMAD.X R15, R189, 0x1, R2, P6 ;  /* 0x00000001bd0f7824 */ /* 0x000fe200030e0602 */
[----:B--2---:R-:W-:Y:S02]  /*f330*/  IADD3 R12, P6, PT, R0, UR18, RZ ;  /* 0x00000012000c7c10 */ /* 0x004fe4000ffde0ff */
[C---:B------:R-:W-:Y:S02]  /*f340*/  IADD3.X R25, PT, PT, R2.reuse, UR65, RZ, P1, !PT ;  /* 0x0000004102197c10 */ /* 0x040fe40008ffe4ff */
[----:B------:R1:W-:Y:S01]  /*f350*/  LDGSTS.E [R26+0x4080], desc[UR40][R14.64], P0 ;  /* 0x040800000e1a7fae */ /* 0x0003e200081a1028 */
[----:B------:R-:W-:-:S03]  /*f360*/  IADD3.X R13, PT, PT, R2, UR57, RZ, P6, !PT ;  /* 0x00000039020d7c10 */ /* 0x000fc6000b7fe4ff */
[----:B------:R2:W-:Y:S04]  /*f370*/  LDGSTS.E [R26+0x4480], desc[UR40][R24.64], P0 ;  /* 0x04480000181a7fae */ /* 0x0005e800081a1028 */
[----:B------:R3:W-:Y:S01]  /*f380*/  LDGSTS.E [R26+0x4880], desc[UR40][R12.64], P0 ;  /* 0x048800000c1a7fae */ /* 0x0007e200081a1028 */
[C---:B-1----:R-:W-:Y:S02]  /*f390*/  IADD3 R14, P1, PT, R0.reuse, UR26, RZ ;  /* 0x0000001a000e7c10 */ /* 0x042fe4000ff3e0ff */
[----:B--2---:R-:W-:Y:S02]  /*f3a0*/  IADD3 R24, P6, PT, R0, UR34, RZ ;  /* 0x0000002200187c10 */ /* 0x004fe4000ffde0ff */
[----:B------:R-:W-:Y:S02]  /*f3b0*/  IADD3.X R15, PT, PT, R2, UR49, RZ, P1, !PT ;  /* 0x00000031020f7c10 */ /* 0x000fe40008ffe4ff */
[----:B---3--:R-:W-:-:S02]  /*f3c0*/  IADD3 R12, P1, PT, R0, R11, RZ ;  /* 0x0000000b000c7210 */ /* 0x008fc40007f3e0ff */
[----:B------:R-:W-:Y:S01]  /*f3d0*/  IADD3.X R25, PT, PT, R2, UR39, RZ, P6, !PT ;  /* 0x0000002702197c10 */ /* 0x000fe2000b7fe4ff */
[----:B------:R1:W-:Y:S02]  /*f3e0*/  LDGSTS.E [R26+0x4c80], desc[UR40][R14.64], P0 ;  /* 0x04c800000e1a7fae */ /* 0x0003e400081a1028 */
[----:B------:R-:W-:Y:S02]  /*f3f0*/  IMAD.X R13, R198, 0x1, R2, P1 ;  /* 0x00000001c60d7824 */ /* 0x000fe400008e0602 */
[----:B------:R2:W-:Y:S04]  /*f400*/  LDGSTS.E [R26+0x5080], desc[UR40][R24.64], P0 ;  /* 0x05080000181a7fae */ /* 0x0005e800081a1028 */
[----:B------:R3:W-:Y:S01]  /*f410*/  LDGSTS.E [R26+0x5480], desc[UR40][R12.64], P0 ;  /* 0x054800000c1a7fae */ /* 0x0007e200081a1028 */
[----:B-1----:R-:W-:-:S02]  /*f420*/  IADD3 R14, P6, PT, R0, R236, RZ ;  /* 0x000000ec000e7210 */ /* 0x002fc40007fde0ff */
[----:B--2---:R-:W-:-:S03]  /*f430*/  IADD3 R24, P1, PT, R0, R220, RZ ;  /* 0x000000dc00187210 */ /* 0x004fc60007f3e0ff */
[--C-:B------:R-:W-:Y:S01]  /*f440*/  IMAD.X R15, R235, 0x1, R2.reuse, P6 ;  /* 0x00000001eb0f7824 */ /* 0x100fe200030e0602 */
[----:B---3--:R-:W-:Y:S01]  /*f450*/  IADD3 R12, P6, PT, R0, UR67, RZ ;  /* 0x00000043000c7c10 */ /* 0x008fe2000ffde0ff */
[----:B------:R-:W-:-:S03]  /*f460*/  IMAD.X R25, R219, 0x1, R2, P1 ;  /* 0x00000001db197824 */ /* 0x000fc600008e0602 */
[----:B------:R1:W-:Y:S01]  /*f470*/  LDGSTS.E [R26+0x5880], desc[UR40][R14.64], P0 ;  /* 0x058800000e1a7fae */ /* 0x0003e200081a1028 */
[----:B------:R-:W-:-:S03]  /*f480*/  IADD3.X R13, PT, PT, R2, UR72, RZ, P6, !PT ;  /* 0x00000048020d7c10 */ /* 0x000fc6000b7fe4ff */
[----:B------:R2:W-:Y:S04]  /*f490*/  LDGSTS.E [R26+0x5c80], desc[UR40][R24.64], P0 ;  /* 0x05c80000181a7fae */ /* 0x0005e800081a1028 */
[----:B------:R3:W-:Y:S01]  /*f4a0*/  LDGSTS.E [R39+0x4100], desc[UR40][R12.64], P0 ;  /* 0x041000000c277fae */ /* 0x0007e200081a1028 */
[C---:B-1----:R-:W-:Y:S02]  /*f4b0*/  IADD3 R14, P1, PT, R0.reuse, UR11, RZ ;  /* 0x0000000b000e7c10 */ /* 0x042fe4000ff3e0ff */
[----:B--2---:R-:W-:Y:S02]  /*f4c0*/  IADD3 R24, P6, PT, R0, UR19, RZ ;  /* 0x0000001300187c10 */ /* 0x004fe4000ffde0ff */
[C---:B------:R-:W-:Y:S02]  /*f4d0*/  IADD3.X R15, PT, PT, R2.reuse, UR64, RZ, P1, !PT ;  /* 0x00000040020f7c10 */ /* 0x040fe40008ffe4ff */
[----:B------:R-:W-:-:S02]  /*f4e0*/  IADD3.X R25, PT, PT, R2, UR56, RZ, P6, !PT ;  /* 0x0000003802197c10 */ /* 0x000fc4000b7fe4ff */
[----:B---3--:R-:W-:Y:S01]  /*f4f0*/  IADD3 R12, P1, PT, R0, UR27, RZ ;  /* 0x0000001b000c7c10 */ /* 0x008fe2000ff3e0ff */
[----:B------:R1:W-:Y:S03]  /*f500*/  LDGSTS.E [R39+0x4500], desc[UR40][R14.64], P0 ;  /* 0x045000000e277fae */ /* 0x0003e600081a1028 */
[----:B------:R-:W-:Y:S01]  /*f510*/  IADD3.X R13, PT, PT, R2, UR48, RZ, P1, !PT ;  /* 0x00000030020d7c10 */ /* 0x000fe20008ffe4ff */
[----:B------:R2:W-:Y:S04]  /*f520*/  LDGSTS.E [R39+0x4900], desc[UR40][R24.64], P0 ;  /* 0x0490000018277fae */ /* 0x0005e800081a1028 */
[----:B------:R3:W-:Y:S01]  /*f530*/  LDGSTS.E [R39+0x4d00], desc[UR40][R12.64], P0 ;  /* 0x04d000000c277fae */ /* 0x0007e200081a1028 */
[----:B-1----:R-:W-:-:S02]  /*f540*/  IADD3 R14, P6, PT, R0, UR35, RZ ;  /* 0x00000023000e7c10 */ /* 0x002fc4000ffde0ff */
[----:B--2---:R-:W-:Y:S02]  /*f550*/  IADD3 R24, P1, PT, R0, R250, RZ ;  /* 0x000000fa00187210 */ /* 0x004fe40007f3e0ff */
[----:B------:R-:W-:Y:S02]  /*f560*/  IADD3.X R15, PT, PT, R2, UR38, RZ, P6, !PT ;  /* 0x00000026020f7c10 */ /* 0x000fe4000b7fe4ff */
[C---:B---3--:R-:W-:Y:S01]  /*f570*/  IADD3 R12, P6, PT, R0.reuse, R234, RZ ;  /* 0x000000ea000c7210 */ /* 0x048fe20007fde0ff */
[--C-:B------:R-:W-:Y:S02]  /*f580*/  IMAD.X R25, R249, 0x1, R2.reuse, P1 ;  /* 0x00000001f9197824 */ /* 0x100fe400008e0602 */
[----:B------:R1:W-:Y:S02]  /*f590*/  LDGSTS.E [R39+0x5100], desc[UR40][R14.64], P0 ;  /* 0x051000000e277fae */ /* 0x0003e400081a1028 */
[----:B------:R-:W-:Y:S02]  /*f5a0*/  IMAD.X R13, R233, 0x1, R2, P6 ;  /* 0x00000001e90d7824 */ /* 0x000fe400030e0602 */
[----:B------:R2:W-:Y:S04]  /*f5b0*/  LDGSTS.E [R39+0x5500], desc[UR40][R24.64], P0 ;  /* 0x0550000018277fae */ /* 0x0005e800081a1028 */
[----:B------:R3:W-:Y:S01]  /*f5c0*/  LDGSTS.E [R39+0x5900], desc[UR40][R12.64], P0 ;  /* 0x059000000c277fae */ /* 0x0007e200081a1028 */
[----:B-1----:R-:W-:-:S02]  /*f5d0*/  IADD3 R14, P1, PT, R0, R218, RZ ;  /* 0x000000da000e7210 */ /* 0x002fc40007f3e0ff */
[----:B--2---:R-:W-:-:S03]  /*f5e0*/  IADD3 R24, P6, PT, R0, UR4, RZ ;  /* 0x0000000400187c10 */ /* 0x004fc6000ffde0ff */
[----:B------:R-:W-:Y:S01]  /*f5f0*/  IMAD.X R15, R217, 0x1, R2, P1 ;  /* 0x00000001d90f7824 */ /* 0x000fe200008e0602 */
[----:B---3--:R-:W-:Y:S02]  /*f600*/  IADD3 R12, P1, PT, R0, UR12, RZ ;  /* 0x0000000c000c7c10 */ /* 0x008fe4000ff3e0ff */
[C---:B------:R-:W-:Y:S02]  /*f610*/  IADD3.X R25, PT, PT, R2.reuse, UR71, RZ, P6, !PT ;  /* 0x0000004702197c10 */ /* 0x040fe4000b7fe4ff */
[----:B------:R1:W-:Y:S01]  /*f620*/  LDGSTS.E [R39+0x5d00], desc[UR40][R14.64], P0 ;  /* 0x05d000000e277fae */ /* 0x0003e200081a1028 */
[----:B------:R-:W-:-:S03]  /*f630*/  IADD3.X R13, PT, PT, R2, UR63, RZ, P1, !PT ;  /* 0x0000003f020d7c10 */ /* 0x000fc60008ffe4ff */
[----:B------:R2:W-:Y:S04]  /*f640*/  LDGSTS.E [R29+0x4180], desc[UR40][R24.64], P0 ;  /* 0x04180000181d7fae */ /* 0x0005e800081a1028 */
[----:B------:R3:W-:Y:S01]  /*f650*/  LDGSTS.E [R29+0x4580], desc[UR40][R12.64], P0 ;  /* 0x045800000c1d7fae */ /* 0x0007e200081a1028 */
[----:B-1----:R-:W-:-:S04]  /*f660*/  IADD3 R14, P6, PT, R0, UR20, RZ ;  /* 0x00000014000e7c10 */ /* 0x002fc8000ffde0ff */
[----:B------:R-:W-:Y:S02]  /*f670*/  IADD3.X R15, PT, PT, R2, UR55, RZ, P6, !PT ;  /* 0x00000037020f7c10 */ /* 0x000fe4000b7fe4ff */
[----:B--2---:R-:W-:-:S03]  /*f680*/  IADD3 R24, P1, PT, R0, UR28, RZ ;  /* 0x0000001c00187c10 */ /* 0x004fc6000ff3e0ff */
[----:B------:R1:W-:Y:S01]  /*f690*/  LDGSTS.E [R29+0x4980], desc[UR40][R14.64], P0 ;  /* 0x049800000e1d7fae */ /* 0x0003e200081a1028 */
[----:B------:R-:W-:Y:S02]  /*f6a0*/  IADD3.X R25, PT, PT, R2, UR47, RZ, P1, !PT ;  /* 0x0000002f02197c10 */ /* 0x000fe40008ffe4ff */
[----:B---3--:R-:W-:-:S03]  /*f6b0*/  IADD3 R12, P6, PT, R0, UR36, RZ ;  /* 0x00000024000c7c10 */ /* 0x008fc6000ffde0ff */
[----:B------:R2:W-:Y:S01]  /*f6c0*/  LDGSTS.E [R29+0x4d80], desc[UR40][R24.64], P0 ;  /* 0x04d80000181d7fae */ /* 0x0005e200081a1028 */
[----:B-1----:R-:W-:-:S05]  /*f6d0*/  IADD3 R14, P1, PT, R0, R248, RZ ;  /* 0x000000f8000e7210 */ /* 0x002fca0007f3e0ff */
[--C-:B------:R-:W-:Y:S01]  /*f6e0*/  IMAD.X R15, R247, 0x1, R2.reuse, P1 ;  /* 0x00000001f70f7824 */ /* 0x100fe200008e0602 */
[----:B--2---:R-:W-:Y:S02]  /*f6f0*/  IADD3 R24, P1, PT, R0, R216, RZ ;  /* 0x000000d800187210 */ /* 0x004fe40007f3e0ff */
[----:B------:R-:W-:Y:S02]  /*f700*/  IADD3.X R13, PT, PT, R2, UR37, RZ, P6, !PT ;  /* 0x00000025020d7c10 */ /* 0x000fe4000b7fe4ff */
[C---:B------:R-:W-:Y:S01]  /*f710*/  IADD3 R26, P6, PT, R0.reuse, R232, RZ ;  /* 0x000000e8001a7210 */ /* 0x040fe20007fde0ff */
[--C-:B------:R-:W-:Y:S01]  /*f720*/  IMAD.X R25, R215, 0x1, R2.reuse, P1 ;  /* 0x00000001d7197824 */ /* 0x100fe200008e0602 */
[----:B------:R-:W-:Y:S01]  /*f730*/  IADD3 R34, P1, PT, R0, UR13, RZ ;  /* 0x0000000d00227c10 */ /* 0x000fe2000ff3e0ff */
[----:B------:R-:W-:Y:S02]  /*f740*/  LDGSTS.E [R29+0x5180], desc[UR40][R12.64], P0 ;  /* 0x051800000c1d7fae */ /* 0x000fe400081a1028 */
[----:B------:R-:W-:Y:S01]  /*f750*/  IMAD.X R27, R231, 0x1, R2, P6 ;  /* 0x00000001e71b7824 */ /* 0x000fe200030e0602 */
[----:B------:R-:W-:Y:S01]  /*f760*/  IADD3.X R35, PT, PT, R2, UR62, RZ, P1, !PT ;  /* 0x0000003e02237c10 */ /* 0x000fe20008ffe4ff */
[----:B------:R1:W-:Y:S01]  /*f770*/  LDGSTS.E [R29+0x5580], desc[UR40][R14.64], P0 ;  /* 0x055800000e1d7fae */ /* 0x0003e200081a1028 */
[----:B------:R-:W-:-:S03]  /*f780*/  IADD3 R32, P6, PT, R0, UR5, RZ ;  /* 0x0000000500207c10 */ /* 0x000fc6000ffde0ff */
[----:B------:R2:W-:Y:S01]  /*f790*/  LDGSTS.E [R29+0x5980], desc[UR40][R26.64], P0 ;  /* 0x059800001a1d7fae */ /* 0x0005e200081a1028 */
[----:B-1----:R-:W-:-:S03]  /*f7a0*/  IADD3 R14, P1, PT, R0, UR29, RZ ;  /* 0x0000001d000e7c10 */ /* 0x002fc6000ff3e0ff */
[----:B------:R-:W-:Y:S01]  /*f7b0*/  LDGSTS.E [R29+0x5d80], desc[UR40][R24.64], P0 ;  /* 0x05d80000181d7fae */ /* 0x000fe200081a1028 */
[----:B------:R-:W-:Y:S02]  /*f7c0*/  IADD3.X R15, PT, PT, R2, UR46, RZ, P1, !PT ;  /* 0x0000002e020f7c10 */ /* 0x000fe40008ffe4ff */
[----:B--2---:R-:W-:Y:S02]  /*f7d0*/  IADD3 R26, P1, PT, R0, UR30, RZ ;  /* 0x0000001e001a7c10 */ /* 0x004fe4000ff3e0ff */
[C---:B------:R-:W-:Y:S02]  /*f7e0*/  IADD3.X R33, PT, PT, R2.reuse, UR70, RZ, P6, !PT ;  /* 0x0000004602217c10 */ /* 0x040fe4000b7fe4ff */
[----:B------:R-:W-:Y:S02]  /*f7f0*/  IADD3.X R27, PT, PT, R2, UR45, RZ, P1, !PT ;  /* 0x0000002d021b7c10 */ /* 0x000fe40008ffe4ff */
[----:B------:R-:W-:Y:S01]  /*f800*/  IADD3 R30, P1, PT, R0, UR31, RZ ;  /* 0x0000001f001e7c10 */ /* 0x000fe2000ff3e0ff */
[----:B------:R-:W-:Y:S01]  /*f810*/  UIADD3 UR31, UP1, UPT, UR31, UR76, URZ ;  /* 0x0000004c1f1f7290 */ /* 0x000fe2000ff3e0ff */
[----:B------:R-:W-:Y:S02]  /*f820*/  LDGSTS.E [R175+0x4200], desc[UR40][R32.64], P0 ;  /* 0x0420000020af7fae */ /* 0x000fe400081a1028 */
[----:B------:R-:W-:Y:S01]  /*f830*/  IADD3.X R31, PT, PT, R2, UR44, RZ, P1, !PT ;  /* 0x0000002c021f7c10 */ /* 0x000fe20008ffe4ff */
[----:B------:R-:W-:Y:S01]  /*f840*/  UIADD3.X UR44, UPT, UPT, UR44, UR77, URZ, UP1, !UPT ;  /* 0x0000004d2c2c7290 */ /* 0x000fe20008ffe4ff */
[----:B------:R1:W-:Y:S02]  /*f850*/  LDGSTS.E [R175+0x4600], desc[UR40][R34.64], P0 ;  /* 0x0460000022af7fae */ /* 0x0003e400081a1028 */
[----:B-1----:R-:W-:Y:S01]  /*f860*/  IADD3 R34, P1, PT, R0, UR24, RZ ;  /* 0x0000001800227c10 */ /* 0x002fe2000ff3e0ff */
[----:B------:R-:W-:-:S03]  /*f870*/  UIADD3 UR24, UP1, UPT, UR24, UR76, URZ ;  /* 0x0000004c18187290 */ /* 0x000fc6000ff3e0ff */
[----:B------:R-:W-:Y:S01]  /*f880*/  IADD3.X R35, PT, PT, R2, UR51, RZ, P1, !PT ;  /* 0x0000003302237c10 */ /* 0x000fe20008ffe4ff */
[----:B------:R-:W-:Y:S02]  /*f890*/  UIADD3.X UR51, UPT, UPT, UR51, UR77, URZ, UP1, !UPT ;  /* 0x0000004d33337290 */ /* 0x000fe40008ffe4ff */
[----:B------:R-:W-:-:S04]  /*f8a0*/  UIADD3 UR17, UP1, UPT, UR17, UR76, URZ ;  /* 0x0000004c11117290 */ /* 0x000fc8000ff3e0ff */
[----:B------:R-:W-:Y:S02]  /*f8b0*/  UIADD3.X UR58, UPT, UPT, UR58, UR77, URZ, UP1, !UPT ;  /* 0x0000004d3a3a7290 */ /* 0x000fe40008ffe4ff */
[----:B------:R-:W-:-:S04]  /*f8c0*/  UIADD3 UR10, UP1, UPT, UR10, UR76, URZ ;  /* 0x0000004c0a0a7290 */ /* 0x000fc8000ff3e0ff */
[----:B------:R-:W-:Y:S02]  /*f8d0*/  UIADD3.X UR65, UPT, UPT, UR65, UR77, URZ, UP1, !UPT ;  /* 0x0000004d41417290 */ /* 0x000fe40008ffe4ff */
[----:B------:R-:W-:-:S06]  /*f8e0*/  UIADD3 UR67, UP1, UPT, UR67, UR76, URZ ;  /* 0x0000004c43437290 */ /* 0x000fcc000ff3e0ff */
[----:B------:R-:W-:Y:S01]  /*f8f0*/  IMAD.U32 R183, RZ, RZ, UR67 ;  /* 0x00000043ffb77e24 */ /* 0x000fe2000f8e00ff */
[----:B------:R-:W-:-:S04]  /*f900*/  R2UR.FILL UR67, R200 ;  /* 0x00000000c84372ca */ /* 0x000fc800004e0000 */
[----:B------:R1:W-:Y:S04]  /*f910*/  STL [R1+0x40], R183 ;  /* 0x000040b701007387 */ /* 0x0003e80000100800 */
[----:B------:R-:W5:Y:S04]  /*f920*/  LDL.LU R200, [R1+0x254] ;  /* 0x0002540001c87983 */ /* 0x000f680000300800 */
[----:B------:R-:W2:Y:S04]  /*f930*/  LDL.LU R199, [R1+0x1c] ;  /* 0x00001c0001c77983 */ /* 0x000ea80000300800 */
[----:B------:R-:W3:Y:S04]  /*f940*/  LDL.LU R197, [R1+0x24] ;  /* 0x0000240001c57983 */ /* 0x000ee80000300800 */
[----:B------:R-:W4:Y:S04]  /*f950*/  LDL.LU R194, [R1+0x18] ;  /* 0x0000180001c27983 */ /* 0x000f280000300800 */
[----:B------:R-:W2:Y:S01]  /*f960*/  LDL.LU R192, [R1+0x20] ;  /* 0x0000200001c07983 */ /* 0x000ea20000300800 */
[----:B------:R-:W-:-:S05]  /*f970*/  LOP3.LUT R186, R185, 0x50, RZ, 0x3c, !PT ;  /* 0x00000050b9ba7812 */ /* 0x000fca00078e3cff */
[----:B------:R-:W-:Y:S02]  /*f980*/  VIADD R187, R186, UR75 ;  /* 0x0000004bbabb7c36 */ /* 0x000fe40008000000 */
[----:B------:R-:W4:Y:S01]  /*f990*/  LDL R186, [R1+0x48] ;  /* 0x0000480001ba7983 */ /* 0x000f220000100800 */
[C---:B------:R-:W-:Y:S02]  /*f9a0*/  IADD3 R38, P1, PT, R0.reuse, UR22, RZ ;  /* 0x0000001600267c10 */ /* 0x040fe4000ff3e0ff */
[----:B------:R-:W-:Y:S02]  /*f9b0*/  IADD3 R12, P6, PT, R0, UR21, RZ ;  /* 0x00000015000c7c10 */ /* 0x000fe4000ffde0ff */
[----:B------:R-:W-:Y:S02]  /*f9c0*/  IADD3.X R39, PT, PT, R2, UR53, RZ, P1, !PT ;  /* 0x0000003502277c10 */ /* 0x000fe40008ffe4ff */
[----:B------:R-:W-:Y:S02]  /*f9d0*/  IADD3 R92, P1, PT, R0, R214, RZ ;  /* 0x000000d6005c7210 */ /* 0x000fe40007f3e0ff */
[----:B------:R-:W-:-:S02]  /*f9e0*/  IADD3.X R13, PT, PT, R2, UR54, RZ, P6, !PT ;  /* 0x00000036020d7c10 */ /* 0x000fc4000b7fe4ff */
[C---:B------:R-:W-:Y:S01]  /*f9f0*/  IADD3 R24, P6, PT, R0.reuse, R193, RZ ;  /* 0x000000c100187210 */ /* 0x040fe20007fde0ff */
[--C-:B------:R-:W-:Y:S01]  /*fa00*/  IMAD.X R93, R213, 0x1, R2.reuse, P1 ;  /* 0x00000001d55d7824 */ /* 0x100fe200008e0602 */
[----:B------:R-:W-:Y:S01]  /*fa10*/  IADD3 R94, P1, PT, R0, UR15, RZ ;  /* 0x0000000f005e7c10 */ /* 0x000fe2000ff3e0ff */
[----:B------:R-:W-:Y:S02]  /*fa20*/  LDGSTS.E [R175+0x4a00], desc[UR40][R12.64], P0 ;  /* 0x04a000000caf7fae */ /* 0x000fe400081a1028 */
[----:B------:R-:W-:Y:S01]  /*fa30*/  IMAD.X R25, R252, 0x1, R2, P6 ;  /* 0x00000001fc197824 */ /* 0x000fe200030e0602 */
[----:B------:R-:W-:Y:S01]  /*fa40*/  IADD3.X R95, PT, PT, R2, UR60, RZ, P1, !PT ;  /* 0x0000003c025f7c10 */ /* 0x000fe20008ffe4ff */
[----:B------:R-:W-:Y:S01]  /*fa50*/  LDGSTS.E [R175+0x4e00], desc[UR40][R14.64], P0 ;  /* 0x04e000000eaf7fae */ /* 0x000fe200081a1028 */
[C---:B------:R-:W-:Y:S02]  /*fa60*/  IADD3 R28, P6, PT, R0.reuse, UR32, RZ ;  /* 0x00000020001c7c10 */ /* 0x040fe4000ffde0ff */
[----:B------:R-:W-:Y:S01]  /*fa70*/  IADD3 R162, P1, PT, R0, UR6, RZ ;  /* 0x0000000600a27c10 */ /* 0x000fe2000ff3e0ff */
[----:B------:R-:W-:Y:S01]  /*fa80*/  LDGSTS.E [R175+0x5200], desc[UR40][R24.64], P0 ;  /* 0x0520000018af7fae */ /* 0x000fe200081a1028 */
[----:B------:R-:W-:-:S02]  /*fa90*/  IADD3.X R29, PT, PT, R2, UR43, RZ, P6, !PT ;  /* 0x0000002b021d7c10 */ /* 0x000fc4000b7fe4ff */
[----:B------:R-:W-:Y:S02]  /*faa0*/  IADD3.X R163, PT, PT, R2, UR69, RZ, P1, !PT ;  /* 0x0000004502a37c10 */ /* 0x000fe40008ffe4ff */
[C---:B------:R-:W-:Y:S02]  /*fab0*/  IADD3 R32, P6, PT, R0.reuse, R246, RZ ;  /* 0x000000f600207210 */ /* 0x040fe40007fde0ff */
[----:B------:R-:W-:-:S03]  /*fac0*/  IADD3 R164, P1, PT, R0, R195, RZ ;  /* 0x000000c300a47210 */ /* 0x000fc60007f3e0ff */
[--C-:B------:R-:W-:Y:S01]  /*fad0*/  IMAD.X R33, R245, 0x1, R2.reuse, P6 ;  /* 0x00000001f5217824 */ /* 0x100fe200030e0602 */
[C---:B------:R-:W-:Y:S01]  /*fae0*/  IADD3 R36, P6, PT, R0.reuse, UR23, RZ ;  /* 0x0000001700247c10 */ /* 0x040fe2000ffde0ff */
[--C-:B------:R-:W-:Y:S01]  /*faf0*/  IMAD.X R165, R251, 0x1, R2.reuse, P1 ;  /* 0x00000001fba57824 */ /* 0x100fe200008e0602 */
[----:B------:R-:W-:Y:S02]  /*fb00*/  IADD3 R172, P1, PT, R0, R228, RZ ;  /* 0x000000e400ac7210 */ /* 0x000fe40007f3e0ff */
[----:B------:R-:W-:Y:S01]  /*fb10*/  IADD3.X R37, PT, PT, R2, UR52, RZ, P6, !PT ;  /* 0x0000003402257c10 */ /* 0x000fe2000b7fe4ff */
[----:B------:R-:W-:Y:S01]  /*fb20*/  LDGSTS.E [R175+0x5600], desc[UR40][R32.64], P0 ;  /* 0x0560000020af7fae */ /* 0x000fe200081a1028 */
[C---:B------:R-:W-:Y:S01]  /*fb30*/  IADD3 R40, P6, PT, R0.reuse, R230, RZ ;  /* 0x000000e600287210 */ /* 0x040fe20007fde0ff */
[----:B------:R-:W-:Y:S01]  /*fb40*/  IMAD.X R173, R227, 0x1, R2, P1 ;  /* 0x00000001e3ad7824 */ /* 0x000fe200008e0602 */
[----:B------:R-:W-:-:S03]  /*fb50*/  IADD3 R180, P1, PT, R0, R212, RZ ;  /* 0x000000d400b47210 */ /* 0x000fc60007f3e0ff */
[--C-:B------:R-:W-:Y:S01]  /*fb60*/  IMAD.X R41, R229, 0x1, R2.reuse, P6 ;  /* 0x00000001e5297824 */ /* 0x100fe200030e0602 */
[C---:B------:R-:W-:Y:S01]  /*fb70*/  IADD3 R42, P6, PT, R0.reuse, UR16, RZ ;  /* 0x00000010002a7c10 */ /* 0x040fe2000ffde0ff */
[----:B------:R-:W-:Y:S01]  /*fb80*/  IMAD.X R181, R211, 0x1, R2, P1 ;  /* 0x00000001d3b57824 */ /* 0x000fe200008e0602 */
[----:B------:R-:W-:Y:S02]  /*fb90*/  IADD3 R182, P1, PT, R0, UR7, RZ ;  /* 0x0000000700b67c10 */ /* 0x000fe4000ff3e0ff */
[----:B------:R-:W-:Y:S01]  /*fba0*/  IADD3.X R43, PT, PT, R2, UR59, RZ, P6, !PT ;  /* 0x0000003b022b7c10 */ /* 0x000fe2000b7fe4ff */
[----:B------:R-:W-:Y:S01]  /*fbb0*/  LDGSTS.E [R175+0x5a00], desc[UR40][R40.64], P0 ;  /* 0x05a0000028af7fae */ /* 0x000fe200081a1028 */
[----:B------:R-:W-:Y:S02]  /*fbc0*/  IADD3 R160, P6, PT, R0, UR14, RZ ;  /* 0x0000000e00a07c10 */ /* 0x000fe4000ffde0ff */
[C---:B-1----:R-:W-:Y:S01]  /*fbd0*/  IADD3.X R183, PT, PT, R2.reuse, UR68, RZ, P1, !PT ;  /* 0x0000004402b77c10 */ /* 0x042fe20008ffe4ff */
[----:B------:R1:W-:Y:S01]  /*fbe0*/  LDGSTS.E [R175+0x5e00], desc[UR40][R92.64], P0 ;  /* 0x05e000005caf7fae */ /* 0x0003e200081a1028 */
[----:B------:R-:W-:-:S02]  /*fbf0*/  IADD3.X R161, PT, PT, R2, UR61, RZ, P6, !PT ;  /* 0x0000003d02a17c10 */ /* 0x000fc4000b7fe4ff */
[C---:B------:R-:W-:Y:S01]  /*fc00*/  IADD3 R166, P6, PT, R0.reuse, R244, RZ ;  /* 0x000000f400a67210 */ /* 0x040fe20007fde0ff */
[----:B------:R-:W-:Y:S04]  /*fc10*/  LDGSTS.E [R187+0x4280], desc[UR40][R162.64], P0 ;  /* 0x04280000a2bb7fae */ /* 0x000fe800081a1028 */
[----:B------:R-:W-:Y:S01]  /*fc20*/  IMAD.X R167, R243, 0x1, R2, P6 ;  /* 0x00000001f3a77824 */ /* 0x000fe200030e0602 */
[----:B------:R-:W-:Y:S04]  /*fc30*/  LDGSTS.E [R187+0x4680], desc[UR40][R160.64], P0 ;  /* 0x04680000a0bb7fae */ /* 0x000fe800081a1028 */
[----:B------:R-:W-:Y:S04]  /*fc40*/  LDGSTS.E [R187+0x4a80], desc[UR40][R38.64], P0 ;  /* 0x04a8000026bb7fae */ /* 0x000fe800081a1028 */
[----:B------:R1:W-:Y:S04]  /*fc50*/  LDGSTS.E [R187+0x4e80], desc[UR40][R26.64], P0 ;  /* 0x04e800001abb7fae */ /* 0x0003e800081a1028 */
[----:B------:R-:W-:Y:S04]  /*fc60*/  LDGSTS.E [R187+0x5280], desc[UR40][R164.64], P0 ;  /* 0x05280000a4bb7fae */ /* 0x000fe800081a1028 */
[----:B------:R-:W-:Y:S01]  /*fc70*/  LDGSTS.E [R187+0x5680], desc[UR40][R166.64], P0 ;  /* 0x05680000a6bb7fae */ /* 0x000fe200081a1028 */
[----:B------:R-:W-:-:S03]  /*fc80*/  IADD3 R174, P6, PT, R0, UR8, RZ ;  /* 0x0000000800ae7c10 */ /* 0x000fc6000ffde0ff */
[----:B------:R-:W-:Y:S04]  /*fc90*/  LDGSTS.E [R187+0x5a80], desc[UR40][R172.64], P0 ;  /* 0x05a80000acbb7fae */ /* 0x000fe800081a1028 */
[----:B------:R-:W-:Y:S04]  /*fca0*/  LDGSTS.E [R187+0x5e80], desc[UR40][R180.64], P0 ;  /* 0x05e80000b4bb7fae */ /* 0x000fe800081a1028 */
[----:B------:R-:W-:Y:S04]  /*fcb0*/  LDGSTS.E [R184+0x4300], desc[UR40][R182.64], P0 ;  /* 0x04300000b6b87fae */ /* 0x000fe800081a1028 */
[----:B------:R-:W-:Y:S01]  /*fcc0*/  LDGSTS.E [R184+0x4700], desc[UR40][R94.64], P0 ;  /* 0x047000005eb87fae */ /* 0x000fe200081a1028 */
[----:B-1----:R-:W-:-:S03]  /*fcd0*/  IADD3.X R175, PT, PT, R2, UR67, RZ, P6, !PT ;  /* 0x0000004302af7c10 */ /* 0x002fc6000b7fe4ff */
[----:B------:R-:W-:Y:S01]  /*fce0*/  LDGSTS.E [R184+0x4b00], desc[UR40][R36.64], P0 ;  /* 0x04b0000024b87fae */ /* 0x000fe200081a1028 */
[----:B------:R-:W-:-:S03]  /*fcf0*/  LOP3.LUT R185, R185, 0x70, RZ, 0x3c, !PT ;  /* 0x00000070b9b97812 */ /* 0x000fc600078e3cff */
[----:B------:R-:W-:Y:S02]  /*fd00*/  LDGSTS.E [R184+0x4f00], desc[UR40][R30.64], P0 ;  /* 0x04f000001eb87fae */ /* 0x000fe400081a1028 */
[----:B------:R-:W-:Y:S01]  /*fd10*/  VIADD R185, R185, UR75 ;  /* 0x0000004bb9b97c36 */ /* 0x000fe20008000000 */
[----:B------:R-:W-:Y:S02]  /*fd20*/  UIADD3 UR36, UP5, UPT, UR36, UR76, URZ ;  /* 0x0000004c24247290 */ /* 0x000fe4000ffbe0ff */
[----:B------:R-:W-:Y:S02]  /*fd30*/  UIADD3 UR35, UP0, UPT, UR35, UR76, URZ ;  /* 0x0000004c23237290 */ /* 0x000fe4000ff1e0ff */
[----:B------:R-:W-:Y:S02]  /*fd40*/  UIADD3 UR34, UP4, UPT, UR34, UR76, URZ ;  /* 0x0000004c22227290 */ /* 0x000fe4000ff9e0ff */
[----:B------:R-:W-:Y:S02]  /*fd50*/  UIADD3 UR33, UP3, UPT, UR33, UR76, URZ ;  /* 0x0000004c21217290 */ /* 0x000fe4000ff7e0ff */
[----:B------:R-:W-:-:S02]  /*fd60*/  UIADD3 UR32, UP2, UPT, UR32, UR76, URZ ;  /* 0x0000004c20207290 */ /* 0x000fc4000ff5e0ff */
[----:B------:R-:W-:Y:S02]  /*fd70*/  UIADD3.X UR37, UPT, UPT, UR37, UR77, URZ, UP5, !UPT ;  /* 0x0000004d25257290 */ /* 0x000fe4000affe4ff */
[----:B------:R-:W-:Y:S02]  /*fd80*/  UIADD3.X UR38, UPT, UPT, UR38, UR77, URZ, UP0, !UPT ;  /* 0x0000004d26267290 */ /* 0x000fe400087fe4ff */
[----:B------:R-:W-:Y:S02]  /*fd90*/  UIADD3.X UR39, UPT, UPT, UR39, UR77, URZ, UP4, !UPT ;  /* 0x0000004d27277290 */ /* 0x000fe4000a7fe4ff */
[----:B------:R-:W-:Y:S02]  /*fda0*/  UIADD3.X UR42, UPT, UPT, UR42, UR77, URZ, UP3, !UPT ;  /* 0x0000004d2a2a7290 */ /* 0x000fe40009ffe4ff */
[----:B------:R-:W-:Y:S02]  /*fdb0*/  UIADD3.X UR43, UPT, UPT, UR43, UR77, URZ, UP2, !UPT ;  /* 0x0000004d2b2b7290 */ /* 0x000fe400097fe4ff */
[----:B------:R-:W-:-:S02]  /*fdc0*/  UIADD3 UR30, UP6, UPT, UR30, UR76, URZ ;  /* 0x0000004c1e1e7290 */ /* 0x000fc4000ffde0ff */
[----:B------:R-:W-:Y:S02]  /*fdd0*/  UIADD3 UR29, UP5, UPT, UR29, UR76, URZ ;  /* 0x0000004c1d1d7290 */ /* 0x000fe4000ffbe0ff */
[----:B------:R-:W-:Y:S02]  /*fde0*/  UIADD3 UR28, UP0, UPT, UR28, UR76, URZ ;  /* 0x0000004c1c1c7290 */ /* 0x000fe4000ff1e0ff */
[----:B------:R-:W-:Y:S02]  /*fdf0*/  UIADD3 UR27, UP4, UPT, UR27, UR76, URZ ;  /* 0x0000004c1b1b7290 */ /* 0x000fe4000ff9e0ff */
[----:B------:R-:W-:Y:S02]  /*fe00*/  UIADD3 UR26, UP3, UPT, UR26, UR76, URZ ;  /* 0x0000004c1a1a7290 */ /* 0x000fe4000ff7e0ff */
[----:B------:R-:W-:Y:S01]  /*fe10*/  UIADD3 UR25, UP2, UPT, UR25, UR76, URZ ;  /* 0x0000004c19197290 */ /* 0x000fe2000ff5e0ff */
[----:B------:R-:W-:Y:S01]  /*fe20*/  VIADD R201, R201, 0x1 ;  /* 0x00000001c9c97836 */ /* 0x000fe20000000000 */
[----:B------:R-:W-:-:S02]  /*fe30*/  UIADD3.X UR45, UPT, UPT, UR45, UR77, URZ, UP6, !UPT ;  /* 0x0000004d2d2d7290 */ /* 0x000fc4000b7fe4ff */
        /* <DEDUP_REMOVED lines=10> */
[----:B------:R-:W-:Y:S02]  /*fee0*/  UIADD3 UR18, UP2, UPT, UR18, UR76, URZ ;  /* 0x0000004c12127290 */ /* 0x000fe4000ff5e0ff */
[----:B------:R-:W-:-:S02]  /*fef0*/  UIADD3.X UR52, UPT, UPT, UR52, UR77, URZ, UP6, !UPT ;  /* 0x0000004d34347290 */ /* 0x000fc4000b7fe4ff */
[----:B------:R-:W-:Y:S02]  /*ff00*/  UIADD3.X UR53, UPT, UPT, UR53, UR77, URZ, UP5, !UPT ;  /* 0x0000004d35357290 */ /* 0x000fe4000affe4ff */
[----:B------:R-:W-:Y:S02]  /*ff10*/  UIADD3.X UR54, UPT, UPT, UR54, UR77, URZ, UP0, !UPT ;  /* 0x0000004d36367290 */ /* 0x000fe400087fe4ff */
[----:B------:R-:W-:Y:S02]  /*ff20*/  UIADD3.X UR55, UPT, UPT, UR55, UR77, URZ, UP4, !UPT ;  /* 0x0000004d37377290 */ /* 0x000fe4000a7fe4ff */
[----:B------:R-:W-:Y:S02]  /*ff30*/  UIADD3.X UR56, UPT, UPT, UR56, UR77, URZ, UP3, !UPT ;  /* 0x0000004d38387290 */ /* 0x000fe40009ffe4ff */
[----:B------:R-:W-:Y:S01]  /*ff40*/  UIADD3.X UR57, UPT, UPT, UR57, UR77, URZ, UP2, !UPT ;  /* 0x0000004d39397290 */ /* 0x000fe200097fe4ff */
[----:B---3--:R-:W-:-:S05]  /*ff50*/  IADD3 R12, P1, PT, R0, R197, RZ ;  /* 0x000000c5000c7210 */ /* 0x008fca0007f3e0ff */
[----:B--2---:R-:W-:Y:S01]  /*ff60*/  IMAD.X R13, R192, 0x1, R2, P1 ;  /* 0x00000001c00d7824 */ /* 0x004fe200008e0602 */
[----:B------:R-:W-:-:S04]  /*ff70*/  IADD3 R14, P1, PT, R0, R242, RZ ;  /* 0x000000f2000e7210 */ /* 0x000fc80007f3e0ff */
[----:B------:R1:W-:Y:S01]  /*ff80*/  LDGSTS.E [R184+0x5300], desc[UR40][R12.64], P0 ;  /* 0x053000000cb87fae */ /* 0x0003e200081a1028 */
[----:B------:R-:W-:Y:S01]  /*ff90*/  IMAD.X R15, R241, 0x1, R2, P1 ;  /* 0x00000001f10f7824 */ /* 0x000fe200008e0602 */
[----:B------:R-:W-:-:S04]  /*ffa0*/  IADD3 R24, P1, PT, R0, R226, RZ ;  /* 0x000000e200187210 */ /* 0x000fc80007f3e0ff */
[----:B------:R-:W-:Y:S01]  /*ffb0*/  LDGSTS.E [R184+0x5700], desc[UR40][R14.64], P0 ;  /* 0x057000000eb87fae */ /* 0x000fe200081a1028 */
[----:B------:R-:W-:Y:S01]  /*ffc0*/  IMAD.X R25, R225, 0x1, R2, P1 ;  /* 0x00000001e1197824 */ /* 0x000fe200008e0602 */
[----:B------:R-:W-:-:S04]  /*ffd0*/  IADD3 R26, P1, PT, R0, R210, RZ ;  /* 0x000000d2001a7210 */ /* 0x000fc80007f3e0ff */
[----:B------:R2:W-:Y:S01]  /*ffe0*/  LDGSTS.E [R184+0x5b00], desc[UR40][R24.64], P0 ;  /* 0x05b0000018b87fae */ /* 0x0005e200081a1028 */
[----:B------:R-:W-:Y:S01]  /*fff0*/  IMAD.X R27, R209, 0x1, R2, P1 ;  /* 0x00000001d11b7824 */ /* 0x000fe200008e0602 */
[----:B-1----:R-:W-:-:S04]  /*10000*/  IADD3 R12, P6, PT, R0, R199, RZ ;  /* 0x000000c7000c7210 */ /* 0x002fc80007fde0ff */
[----:B------:R1:W-:Y:S01]  /*10010*/  LDGSTS.E [R184+0x5f00], desc[UR40][R26.64], P0 ;  /* 0x05f000001ab87fae */ /* 0x0003e200081a1028 */
[--C-:B----4-:R-:W-:Y:S01]  /*10020*/  IMAD.X R13, R194, 0x1, R2.reuse, P6 ;  /* 0x00000001c20d7824 */ /* 0x110fe200030e0602 */
[C---:B--2---:R-:W-:Y:S02]  /*10030*/  IADD3 R24, P1, PT, R0.reuse, R240, RZ ;  /* 0x000000f000187210 */ /* 0x044fe40007f3e0ff */
[----:B------:R2:W-:Y:S01]  /*10040*/  LDGSTS.E [R185+0x4380], desc[UR40][R174.64], P0 ;  /* 0x04380000aeb97fae */ /* 0x0005e200081a1028 */
[C---:B------:R-:W-:Y:S02]  /*10050*/  IADD3 R14, P6, PT, R0.reuse, R224, RZ ;  /* 0x000000e0000e7210 */ /* 0x040fe40007fde0ff */
[--C-:B------:R-:W-:Y:S01]  /*10060*/  IMAD.X R25, R239, 0x1, R2.reuse, P1 ;  /* 0x00000001ef197824 */ /* 0x100fe200008e0602 */
[----:B-1----:R-:W-:Y:S01]  /*10070*/  IADD3 R26, P1, PT, R0, R208, RZ ;  /* 0x000000d0001a7210 */ /* 0x002fe20007f3e0ff */
[----:B------:R2:W-:Y:S01]  /*10080*/  LDGSTS.E [R185+0x4780], desc[UR40][R42.64], P0 ;  /* 0x047800002ab97fae */ /* 0x0005e200081a1028 */
[----:B------:R-:W-:-:S03]  /*10090*/  IMAD.X R15, R223, 0x1, R2, P6 ;  /* 0x00000001df0f7824 */ /* 0x000fc600030e0602 */
[----:B------:R2:W-:Y:S01]  /*100a0*/  LDGSTS.E [R185+0x4b80], desc[UR40][R34.64], P0 ;  /* 0x04b8000022b97fae */ /* 0x0005e200081a1028 */
[----:B------:R-:W-:-:S03]  /*100b0*/  IMAD.X R27, R207, 0x1, R2, P1 ;  /* 0x00000001cf1b7824 */ /* 0x000fc600008e0602 */
[----:B------:R2:W-:Y:S01]  /*100c0*/  LDGSTS.E [R185+0x4f80], desc[UR40][R28.64], P0 ;  /* 0x04f800001cb97fae */ /* 0x0005e200081a1028 */
[----:B------:R-:W-:-:S03]  /*100d0*/  IADD3 R210, P1, PT, R210, R8, RZ ;  /* 0x00000008d2d27210 */ /* 0x000fc60007f3e0ff */
[----:B------:R2:W-:Y:S01]  /*100e0*/  LDGSTS.E [R185+0x5380], desc[UR40][R12.64], P0 ;  /* 0x053800000cb97fae */ /* 0x0005e200081a1028 */
[----:B------:R-:W-:-:S03]  /*100f0*/  IADD3 R212, P6, PT, R212, R8, RZ ;  /* 0x00000008d4d47210 */ /* 0x000fc60007fde0ff */
[----:B------:R2:W-:Y:S04]  /*10100*/  LDGSTS.E [R185+0x5780], desc[UR40][R24.64], P0 ;  /* 0x0578000018b97fae */ /* 0x0005e800081a1028 */
[----:B------:R2:W-:Y:S04]  /*10110*/  LDGSTS.E [R185+0x5b80], desc[UR40][R14.64], P0 ;  /* 0x05b800000eb97fae */ /* 0x0005e800081a1028 */
[----:B------:R2:W-:Y:S01]  /*10120*/  LDGSTS.E [R185+0x5f80], desc[UR40][R26.64], P0 ;  /* 0x05f800001ab97fae */ /* 0x0005e200081a1028 */
        /* <DEDUP_REMOVED lines=49> */
[----:B------:R1:W-:Y:S01]  /*10440*/  STL [R1+0xc], R11 ;  /* 0x00000c0b01007387 */ /* 0x0003e20000100800 */
[--C-:B------:R-:W-:Y:S01]  /*10450*/  IMAD.X R192, R192, 0x1, R7.reuse, P1 ;  /* 0x00000001c0c07824 */ /* 0x100fe200008e0607 */
[-C--:B------:R-:W-:Y:S01]  /*10460*/  IADD3 R191, P1, PT, R191, R8.reuse, RZ ;  /* 0x00000008bfbf7210 */ /* 0x080fe20007f3e0ff */
[--C-:B------:R-:W-:Y:S01]  /*10470*/  IMAD.X R251, R251, 0x1, R7.reuse, P6 ;  /* 0x00000001fbfb7824 */ /* 0x100fe200030e0607 */
[-C--:B------:R-:W-:Y:S01]  /*10480*/  IADD3 R190, P6, PT, R190, R8.reuse, RZ ;  /* 0x00000008bebe7210 */ /* 0x080fe20007fde0ff */
[--C-:B------:R-:W-:Y:S01]  /*10490*/  IMAD.X R194, R194, 0x1, R7.reuse, P0 ;  /* 0x00000001c2c27824 */ /* 0x100fe200000e0607 */
[----:B------:R-:W-:Y:S01]  /*104a0*/  IADD3 R193, P0, PT, R193, R8, RZ ;  /* 0x00000008c1c17210 */ /* 0x000fe20007f1e0ff */
[----:B------:R-:W-:Y:S01]  /*104b0*/  UIADD3 UR16, UP6, UPT, UR16, UR76, URZ ;  /* 0x0000004c10107290 */ /* 0x000fe2000ffde0ff */
[----:B------:R-:W0:Y:S04]  /*104c0*/  LDGDEPBAR ;  /* 0x00000000000079af */ /* 0x000e280000000000 */
[----:B-1----:R2:W5:Y:S04]  /*104d0*/  LDL.LU R11, [R1+0x250] ;  /* 0x00025000010b7983 */ /* 0x0025680000300800 */
[----:B------:R1:W-:Y:S01]  /*104e0*/  STL [R1+0x14], R10 ;  /* 0x0000140a01007387 */ /* 0x0003e20000100800 */
[----:B------:R-:W-:-:S02]  /*104f0*/  IMAD.X R189, R189, 0x1, R7, P1 ;  /* 0x00000001bdbd7824 */ /* 0x000fc400008e0607 */
[----:B------:R-:W-:Y:S01]  /*10500*/  IMAD.X R188, R188, 0x1, R7, P6 ;  /* 0x00000001bcbc7824 */ /* 0x000fe200030e0607 */
[----:B-1----:R2:W5:Y:S04]  /*10510*/  LDL.LU R10, [R1+0x248] ;  /* 0x00024800010a7983 */ /* 0x0025680000300800 */
[----:B------:R2:W-:Y:S04]  /*10520*/  STL [R1+0x1c], R199 ;  /* 0x00001cc701007387 */ /* 0x0005e80000100800 */
        /* <DEDUP_REMOVED lines=9> */
[----:B------:R2:W-:Y:S04]  /*105c0*/  STL [R1], R189 ;  /* 0x000000bd01007387 */ /* 0x0005e80000100800 */
[----:B------:R2:W-:Y:S01]  /*105d0*/  STL [R1+0x30], R188 ;  /* 0x000030bc01007387 */ /* 0x0005e20000100800 */
[----:B------:R-:W-:Y:S01]  /*105e0*/  ISETP.NE.U32.AND P1, PT, R186, R201, PT ;  /* 0x000000c9ba00720c */ /* 0x000fe20003f25070 */
[----:B------:R-:W-:-:S02]  /*105f0*/  UIADD3 UR15, UP5, UPT, UR15, UR76, URZ ;  /* 0x0000004c0f0f7290 */ /* 0x000fc4000ffbe0ff */
[----:B------:R-:W-:Y:S02]  /*10600*/  UIADD3 UR14, UP0, UPT, UR14, UR76, URZ ;  /* 0x0000004c0e0e7290 */ /* 0x000fe4000ff1e0ff */
[----:B------:R-:W-:Y:S02]  /*10610*/  UIADD3 UR13, UP4, UPT, UR13, UR76, URZ ;  /* 0x0000004c0d0d7290 */ /* 0x000fe4000ff9e0ff */
[----:B------:R-:W-:Y:S02]  /*10620*/  UIADD3 UR12, UP3, UPT, UR12, UR76, URZ ;  /* 0x0000004c0c0c7290 */ /* 0x000fe4000ff7e0ff */
[----:B------:R-:W-:Y:S01]  /*10630*/  UIADD3 UR11, UP2, UPT, UR11, UR76, URZ ;  /* 0x0000004c0b0b7290 */ /* 0x000fe2000ff5e0ff */
[----:B------:R-:W-:Y:S01]  /*10640*/  SHF.R.S32.HI R186, RZ, 0x1f, R202 ;  /* 0x0000001fffba7819 */ /* 0x000fe200000114ca */
[----:B------:R-:W-:Y:S02]  /*10650*/  UIADD3.X UR59, UPT, UPT, UR59, UR77, URZ, UP6, !UPT ;  /* 0x0000004d3b3b7290 */ /* 0x000fe4000b7fe4ff */
[----:B------:R-:W-:-:S02]  /*10660*/  UIADD3.X UR60, UPT, UPT, UR60, UR77, URZ, UP5, !UPT ;  /* 0x0000004d3c3c7290 */ /* 0x000fc4000affe4ff */
[----:B------:R-:W-:Y:S02]  /*10670*/  UIADD3.X UR61, UPT, UPT, UR61, UR77, URZ, UP0, !UPT ;  /* 0x0000004d3d3d7290 */ /* 0x000fe400087fe4ff */
[----:B------:R-:W-:Y:S02]  /*10680*/  UIADD3.X UR62, UPT, UPT, UR62, UR77, URZ, UP4, !UPT ;  /* 0x0000004d3e3e7290 */ /* 0x000fe4000a7fe4ff */
[----:B------:R-:W-:Y:S02]  /*10690*/  UIADD3.X UR63, UPT, UPT, UR63, UR77, URZ, UP3, !UPT ;  /* 0x0000004d3f3f7290 */ /* 0x000fe40009ffe4ff */
[----:B------:R-:W-:Y:S01]  /*106a0*/  UIADD3.X UR64, UPT, UPT, UR64, UR77, URZ, UP2, !UPT ;  /* 0x0000004d40407290 */ /* 0x000fe200097fe4ff */
[----:B------:R-:W-:Y:S01]  /*106b0*/  IMAD.X R252, R252, 0x1, R7, P0 ;  /* 0x00000001fcfc7824 */ /* 0x000fe200000e0607 */
[----:B------:R-:W-:Y:S02]  /*106c0*/  UIADD3 UR9, UP6, UPT, UR9, UR76, URZ ;  /* 0x0000004c09097290 */ /* 0x000fe4000ffde0ff */
[----:B------:R-:W-:-:S02]  /*106d0*/  UIADD3 UR8, UP5, UPT, UR8, UR76, URZ ;  /* 0x0000004c08087290 */ /* 0x000fc4000ffbe0ff */
[----:B------:R-:W-:Y:S02]  /*106e0*/  UIADD3 UR7, UP0, UPT, UR7, UR76, URZ ;  /* 0x0000004c07077290 */ /* 0x000fe4000ff1e0ff */
[----:B------:R-:W-:Y:S02]  /*106f0*/  UIADD3 UR6, UP4, UPT, UR6, UR76, URZ ;  /* 0x0000004c06067290 */ /* 0x000fe4000ff9e0ff */
[----:B------:R-:W-:Y:S02]  /*10700*/  UIADD3 UR5, UP3, UPT, UR5, UR76, URZ ;  /* 0x0000004c05057290 */ /* 0x000fe4000ff7e0ff */
[----:B------:R-:W-:Y:S01]  /*10710*/  UIADD3 UR4, UP2, UPT, UR4, UR76, URZ ;  /* 0x0000004c04047290 */ /* 0x000fe2000ff5e0ff */
[C---:B------:R-:W-:Y:S02]  /*10720*/  LEA R4, P0, R202.reuse, R4, 0x2 ;  /* 0x00000004ca047211 */ /* 0x040fe400078010ff */
[----:B------:R-:W-:Y:S01]  /*10730*/  SHF.L.U64.HI R186, R202, 0x2, R186 ;  /* 0x00000002caba7819 */ /* 0x000fe200000102ba */
[----:B------:R-:W-:-:S02]  /*10740*/  UIADD3.X UR66, UPT, UPT, UR66, UR77, URZ, UP6, !UPT ;  /* 0x0000004d42427290 */ /* 0x000fc4000b7fe4ff */
[----:B------:R-:W-:Y:S02]  /*10750*/  UIADD3.X UR67, UPT, UPT, UR67, UR77, URZ, UP5, !UPT ;  /* 0x0000004d43437290 */ /* 0x000fe4000affe4ff */
[----:B------:R-:W-:Y:S02]  /*10760*/  UIADD3.X UR68, UPT, UPT, UR68, UR77, URZ, UP0, !UPT ;  /* 0x0000004d44447290 */ /* 0x000fe400087fe4ff */
[----:B------:R-:W-:Y:S02]  /*10770*/  UIADD3.X UR69, UPT, UPT, UR69, UR77, URZ, UP4, !UPT ;  /* 0x0000004d45457290 */ /* 0x000fe4000a7fe4ff */
[----:B------:R-:W-:Y:S02]  /*10780*/  UIADD3.X UR70, UPT, UPT, UR70, UR77, URZ, UP3, !UPT ;  /* 0x0000004d46467290 */ /* 0x000fe40009ffe4ff */
[----:B------:R-:W-:Y:S02]  /*10790*/  UIADD3.X UR71, UPT, UPT, UR71, UR77, URZ, UP2, !UPT ;  /* 0x0000004d47477290 */ /* 0x000fe400097fe4ff */
[----:B------:R-:W-:Y:S01]  /*107a0*/  UIADD3.X UR72, UPT, UPT, UR72, UR77, URZ, UP1, !UPT ;  /* 0x0000004d48487290 */ /* 0x000fe20008ffe4ff */
[----:B------:R-:W-:-:S02]  /*107b0*/  VIADD R6, R6, 0xffffffe0 ;  /* 0xffffffe006067836 */ /* 0x000fc40000000000 */
[----:B------:R-:W-:Y:S01]  /*107c0*/  IMAD.X R5, R5, 0x1, R186, P0 ;  /* 0x0000000105057824 */ /* 0x000fe200000e06ba */
[----:B--2---:R-:W-:Y:S08]  /*107d0*/  @P1 BRA `(.L_x_1) ;  /* 0xffffffbc00101947 */ /* 0x004ff0000383ffff */
.L_x_0:
[----:B------:R-:W2:Y:S01]  /*107e0*/  LDL.LU R13, [R1+0x4c] ;  /* 0x00004c00010d7983 */ /* 0x000ea20000300800 */
[----:B------:R-:W-:-:S04]  /*107f0*/  DEPBAR.LE SB0, 0x0 ;  /* 0x000080000000791a */ /* 0x000fc80000000000 */
[----:B------:R-:W1:Y:S01]  /*10800*/  S2R R12, SR_TID.X ;  /* 0x00000000000c7919 */ /* 0x000e620000002100 */
[----:B------:R-:W-:Y:S01]  /*10810*/  IMAD.MOV.U32 R14, RZ, RZ, R48 ;  /* 0x000000ffff0e7224 */ /* 0x000fe200078e0030 */
[----:B------:R-:W3:Y:S01]  /*10820*/  LDCU.64 UR10, c[0x0][0x390] ;  /* 0x00007200ff0a77ac */ /* 0x000ee20008000a00 */
[----:B------:R-:W-:Y:S02]  /*10830*/  IMAD.MOV.U32 R15, RZ, RZ, R50 ;  /* 0x000000ffff0f7224 */ /* 0x000fe400078e0032 */
[----:B------:R-:W-:Y:S01]  /*10840*/  IMAD.MOV.U32 R24, RZ, RZ, R44 ;  /* 0x000000ffff187224 */ /* 0x000fe200078e002c */
[----:B------:R-:W4:Y:S01]  /*10850*/  LDCU.64 UR28, c[0x0][0x398] ;  /* 0x00007300ff1c77ac */ /* 0x000f220008000a00 */
[----:B------:R-:W-:Y:S02]  /*10860*/  IMAD.MOV.U32 R25, RZ, RZ, R46 ;  /* 0x000000ffff197224 */ /* 0x000fe400078e002e */
[----:B------:R-:W-:Y:S01]  /*10870*/  IMAD.MOV.U32 R26, RZ, RZ, R168 ;  /* 0x000000ffff1a7224 */ /* 0x000fe200078e00a8 */
[----:B------:R-:W1:Y:S01]  /*10880*/  LDCU.64 UR8, c[0x0][0x398] ;  /* 0x00007300ff0877ac */ /* 0x000e620008000a00 */
[----:B------:R-:W-:-:S02]  /*10890*/  IMAD.MOV.U32 R27, RZ, RZ, R170 ;  /* 0x000000ffff1b7224 */ /* 0x000fc400078e00aa */
[----:B------:R-:W-:Y:S01]  /*108a0*/  IMAD.MOV.U32 R28, RZ, RZ, R137 ;  /* 0x000000ffff1c7224 */ /* 0x000fe200078e0089 */
[----:B------:R-:W1:Y:S01]  /*108b0*/  LDCU UR24, c[0x0][0x3b8] ;  /* 0x00007700ff1877ac */ /* 0x000e620008000800 */
[----:B------:R-:W-:Y:S02]  /*108c0*/  IMAD.MOV.U32 R29, RZ, RZ, R139 ;  /* 0x000000ffff1d7224 */ /* 0x000fe400078e008b */
[----:B------:R-:W-:Y:S01]  /*108d0*/  IMAD.MOV.U32 R30, RZ, RZ, R49 ;  /* 0x000000ffff1e7224 */ /* 0x000fe200078e0031 */
[----:B-----5:R-:W-:Y:S01]  /*108e0*/  ISETP.GE.AND P0, PT, R11, R204, PT ;  /* 0x000000cc0b00720c */ /* 0x020fe20003f06270 */
[----:B------:R-:W-:Y:S01]  /*108f0*/  IMAD.MOV.U32 R31, RZ, RZ, R51 ;  /* 0x000000ffff1f7224 */ /* 0x000fe200078e0033 */
[----:B------:R-:W2:Y:S01]  /*10900*/  LDCU.64 UR6, c[0x0][0x398] ;  /* 0x00007300ff0677ac */ /* 0x000ea20008000a00 */
[----:B------:R-:W-:Y:S02]  /*10910*/  IMAD.MOV.U32 R36, RZ, RZ, R45 ;  /* 0x000000ffff247224 */ /* 0x000fe400078e002d */
[----:B------:R-:W-:Y:S01]  /*10920*/  IMAD.MOV.U32 R37, RZ, RZ, R47 ;  /* 0x000000ffff257224 */ /* 0x000fe200078e002f */
[----:B------:R-:W2:Y:S01]  /*10930*/  LDCU.64 UR12, c[0x0][0x398] ;  /* 0x00007300ff0c77ac */ /* 0x000ea20008000a00 */
[----:B------:R-:W-:-:S02]  /*10940*/  IMAD.MOV.U32 R38, RZ, RZ, R169 ;  /* 0x000000ffff267224 */ /* 0x000fc400078e00a9 */
[----:B------:R-:W-:Y:S01]  /*10950*/  IMAD.MOV.U32 R39, RZ, RZ, R171 ;  /* 0x000000ffff277224 */ /* 0x000fe200078e00ab */
[----:B------:R-:W2:Y:S01]  /*10960*/  LDCU.64 UR14, c[0x0][0x398] ;  /* 0x00007300ff0e77ac */ /* 0x000ea20008000a00 */
[----:B-1----:R-:W-:Y:S01]  /*10970*/  LOP3.LUT R12, R12, 0x1f, RZ, 0xc0, !PT ;  /* 0x0000001f0c0c7812 */ /* 0x002fe200078ec0ff */
[----:B------:R-:W-:Y:S01]  /*10980*/  IMAD.MOV.U32 R40, RZ, RZ, R52 ;  /* 0x000000ffff287224 */ /* 0x000fe200078e0034 */
[----:B------:R-:W1:Y:S01]  /*10990*/  LDCU.64 UR22, c[0x0][0x398] ;  /* 0x00007300ff1677ac */ /* 0x000e620008000a00 */
[----:B------:R-:W-:Y:S02]  /*109a0*/  IMAD.MOV.U32 R41, RZ, RZ, R54 ;  /* 0x000000ffff297224 */ /* 0x000fe400078e0036 */
[----:B------:R-:W-:Y:S01]  /*109b0*/  IMAD.MOV.U32 R42, RZ, RZ, R60 ;  /* 0x000000ffff2a7224 */ /* 0x000fe200078e003c */
[----:B------:R-:W1:Y:S01]  /*109c0*/  LDCU.64 UR16, c[0x0][0x398] ;  /* 0x00007300ff1077ac */ /* 0x000e620008000a00 */
[----:B------:R-:W-:Y:S02]  /*109d0*/  IMAD.MOV.U32 R43, RZ, RZ, R62 ;  /* 0x000000ffff2b7224 */ /* 0x000fe400078e003e */
[----:B------:R-:W-:Y:S01]  /*109e0*/  IMAD.MOV.U32 R44, RZ, RZ, R56 ;  /* 0x000000ffff2c7224 */ /* 0x000fe200078e0038 */
[----:B------:R-:W1:Y:S01]  /*109f0*/  LDCU.64 UR18, c[0x0][0x398] ;  /* 0x00007300ff1277ac */ /* 0x000e620008000a00 */
[----:B------:R-:W-:-:S02]  /*10a00*/  IMAD.MOV.U32 R45, RZ, RZ, R58 ;  /* 0x000000ffff2d7224 */ /* 0x000fc400078e003a */
[----:B------:R-:W-:Y:S01]  /*10a10*/  IMAD.MOV.U32 R46, RZ, RZ, R16 ;  /* 0x000000ffff2e7224 */ /* 0x000fe200078e0010 */
[----:B------:R-:W1:Y:S01]  /*10a20*/  LDCU.64 UR20, c[0x0][0x398] ;  /* 0x00007300ff1477ac */ /* 0x000e620008000a00 */
[----:B------:R-:W-:Y:S02]  /*10a30*/  IMAD.MOV.U32 R47, RZ, RZ, R18 ;  /* 0x000000ffff2f7224 */ /* 0x000fe400078e0012 */
[----:B------:R-:W-:Y:S01]  /*10a40*/  IMAD.MOV.U32 R48, RZ, RZ, R53 ;  /* 0x000000ffff307224 */ /* 0x000fe200078e0035 */
[----:B------:R-:W1:Y:S01]  /*10a50*/  LDCU.64 UR26, c[0x0][0x398] ;  /* 0x00007300ff1a77ac */ /* 0x000e620008000a00 */
[----:B------:R-:W-:Y:S02]  /*10a60*/  IMAD.MOV.U32 R49, RZ, RZ, R55 ;  /* 0x000000ffff317224 */ /* 0x000fe400078e0037 */
[----:B------:R-:W-:Y:S01]  /*10a70*/  IMAD.MOV.U32 R50, RZ, RZ, R61 ;  /* 0x000000ffff327224 */ /* 0x000fe200078e003d */
[----:B------:R-:W1:Y:S01]  /*10a80*/  LDCU UR25, c[0x0][0x398] ;  /* 0x00007300ff1977ac */ /* 0x000e620008000800 */
[----:B------:R-:W-:-:S02]  /*10a90*/  IMAD.MOV.U32 R51, RZ, RZ, R63 ;  /* 0x000000ffff337224 */ /* 0x000fc400078e003f */
[----:B------:R-:W-:Y:S01]  /*10aa0*/  IMAD.MOV.U32 R52, RZ, RZ, R57 ;  /* 0x000000ffff347224 */ /* 0x000fe200078e0039 */
[----:B------:R-:W1:Y:S01]  /*10ab0*/  LDCU UR30, c[0x0][0x398] ;  /* 0x00007300ff1e77ac */ /* 0x000e620008000800 */
[----:B------:R-:W-:Y:S02]  /*10ac0*/  IMAD.MOV.U32 R53, RZ, RZ, R59 ;  /* 0x000000ffff357224 */ /* 0x000fe400078e003b */
[----:B------:R-:W-:Y:S01]  /*10ad0*/  IMAD.MOV.U32 R54, RZ, RZ, R17 ;  /* 0x000000ffff367224 */ /* 0x000fe200078e0011 */
[----:B------:R-:W1:Y:S01]  /*10ae0*/  LDCU UR31, c[0x0][0x398] ;  /* 0x00007300ff1f77ac */ /* 0x000e620008000800 */
        /* <DEDUP_REMOVED lines=16> */
[----:B------:R-:W-:Y:S02]  /*10bf0*/  IMAD.MOV.U32 R66, RZ, RZ, R73 ;  /* 0x000000ffff427224 */ /* 0x000fe400078e0049 */
[----:B------:R-:W-:Y:S02]  /*10c00*/  IMAD.MOV.U32 R67, RZ, RZ, R75 ;  /* 0x000000ffff437224 */ /* 0x000fe400078e004b */
[----:B------:R-:W-:Y:S02]  /*10c10*/  IMAD.MOV.U32 R68, RZ, RZ, R69 ;  /* 0x000000ffff447224 */ /* 0x000fe400078e0045 */
[----:B------:R-:W-:-:S02]  /*10c20*/  IMAD.MOV.U32 R69, RZ, RZ, R71 ;  /* 0x000000ffff457224 */ /* 0x000fc400078e0047 */
[----:B------:R-:W-:Y:S02]  /*10c30*/  IMAD.MOV.U32 R70, RZ, RZ, R21 ;  /* 0x000000ffff467224 */ /* 0x000fe400078e0015 */
        /* <DEDUP_REMOVED lines=10> */
[----:B------:R-:W-:Y:S01]  /*10ce0*/  IMAD.MOV.U32 R139, RZ, RZ, R142 ;  /* 0x000000ffff8b7224 */ /* 0x000fe200078e008e */
[----:B------:R-:W-:Y:S01]  /*10cf0*/  BAR.SYNC.DEFER_BLOCKING 0x0 ;  /* 0x0000000000007b1d */ /* 0x000fe20000010000 */
[----:B----4-:R-:W-:Y:S01]  /*10d00*/  ISETP.LT.AND P0, PT, R10, UR29, !P0 ;  /* 0x0000001d0a007c0c */ /* 0x010fe2000c701270 */
[----:B------:R-:W-:-:S04]  /*10d10*/  IMAD.MOV.U32 R142, RZ, RZ, R157 ;  /* 0x000000ffff8e7224 */ /* 0x000fc800078e009d */
[----:B------:R-:W4:Y:S01]  /*10d20*/  LDCU UR29, c[0x0][0x398] ;  /* 0x00007300ff1d77ac */ /* 0x000f220008000800 */
[----:B--2---:R-:W-:Y:S01]  /*10d30*/  R2UR UR4, R13 ;  /* 0x000000000d0472ca */ /* 0x004fe200000e0000 */
[----:B------:R-:W-:-:S12]  /*10d40*/  IMAD.MOV.U32 R13, RZ, RZ, R138 ;  /* 0x000000ffff0d7224 */ /* 0x000fd800078e008a */
[----:B------:R-:W-:Y:S01]  /*10d50*/  LEA R0, R12, UR4, 0x4 ;  /* 0x000000040c007c11 */ /* 0x000fe2000f8e20ff */
[----:B------:R-:W-:Y:S01]  /*10d60*/  IMAD.MOV.U32 R12, RZ, RZ, R136 ;  /* 0x000000ffff0c7224 */ /* 0x000fe200078e0088 */
[----:B------:R-:W2:Y:S04]  /*10d70*/  LDCU.64 UR4, c[0x0][0x398] ;  /* 0x00007300ff0477ac */ /* 0x000ea80008000a00 */
[----:B------:R-:W-:Y:S01]  /*10d80*/  STSM.16.M88.4 [R0], R12 ;  /* 0x0000000c00007844 */ /* 0x000fe20000000200 */
[----:B------:R-:W-:-:S03]  /*10d90*/  NOP ;  /* 0x0000000000007918 */ /* 0x000fc60000000000 */
[----:B------:R-:W1:Y:S01]  /*10da0*/  LDS.128 R4, [R0] ;  /* 0x0000000000047984 */ /* 0x000e620000000c00 */
[----:B------:R-:W-:-:S03]  /*10db0*/  NOP ;  /* 0x0000000000007918 */ /* 0x000fc60000000000 */
        /* <DEDUP_REMOVED lines=32> */
[----:B------:R2:W-:Y:S01]  /*10fc0*/  STSM.16.M88.4 [R0], R60 ;  /* 0x0000003c00007844 */ /* 0x0005e20000000200 */
[----:B------:R-:W-:-:S03]  /*10fd0*/  NOP ;  /* 0x0000000000007918 */ /* 0x000fc60000000000 */
[----:B------:R-:W1:Y:S01]  /*10fe0*/  LDS.128 R48, [R0] ;  /* 0x0000000000307984 */ /* 0x000e620000000c00 */
[----:B------:R-:W-:-:S03]  /*10ff0*/  NOP ;  /* 0x0000000000007918 */ /* 0x000fc60000000000 */
[----:B------:R3:W-:Y:S01]  /*11000*/  STSM.16.M88.4 [R0], R64 ;  /* 0x0000004000007844 */ /* 0x0007e20000000200 */
[----:B------:R-:W-:-:S03]  /*11010*/  NOP ;  /* 0x0000000000007918 */ /* 0x000fc60000000000 */
[----:B------:R-:W1:Y:S01]  /*11020*/  LDS.128 R52, [R0] ;  /* 0x0000000000347984 */ /* 0x000e620000000c00 */
[----:B------:R-:W-:Y:S01]  /*11030*/  NOP ;  /* 0x0000000000007918 */ /* 0x000fe20000000000 */
[----:B--2---:R-:W-:Y:S02]  /*11040*/  IMAD.MOV.U32 R60, RZ, RZ, R76 ;  /* 0x000000ffff3c7224 */ /* 0x004fe400078e004c */
[----:B------:R2:W-:Y:S01]  /*11050*/  STSM.16.M88.4 [R0], R68 ;  /* 0x0000004400007844 */ /* 0x0005e20000000200 */
[----:B------:R-:W-:Y:S01]  /*11060*/  IMAD.MOV.U32 R61, RZ, RZ, R78 ;  /* 0x000000ffff3d7224 */ /* 0x000fe200078e004e */
[----:B------:R-:W-:Y:S01]  /*11070*/  NOP ;  /* 0x0000000000007918 */ /* 0x000fe20000000000 */
[----:B------:R-:W-:Y:S01]  /*11080*/  IMAD.MOV.U32 R62, RZ, RZ, R84 ;  /* 0x000000ffff3e7224 */ /* 0x000fe200078e0054 */
[----:B------:R-:W1:Y:S01]  /*11090*/  LDS.128 R56, [R0] ;  /* 0x0000000000387984 */ /* 0x000e620000000c00 */
[----:B------:R-:W-:Y:S01]  /*110a0*/  IMAD.MOV.U32 R63, RZ, RZ, R86 ;  /* 0x000000ffff3f7224 */ /* 0x000fe200078e0056 */
[----:B------:R-:W-:Y:S01]  /*110b0*/  NOP ;  /* 0x0000000000007918 */ /* 0x000fe20000000000 */
[----:B---3--:R-:W-:-:S03]  /*110c0*/  IMAD.MOV.U32 R64, RZ, RZ, R80 ;  /* 0x000000ffff407224 */ /* 0x008fc600078e0050 */
[----:B------:R-:W-:Y:S01]  /*110d0*/  STSM.16.M88.4 [R0], R60 ;  /* 0x0000003c00007844 */ /* 0x000fe20000000200 */
[----:B------:R-:W-:Y:S01]  /*110e0*/  IMAD.MOV.U32 R65, RZ, RZ, R82 ;  /* 0x000000ffff417224 */ /* 0x000fe200078e0052 */
[----:B------:R-:W-:Y:S01]  /*110f0*/  NOP ;  /* 0x0000000000007918 */ /* 0x000fe20000000000 */
[----:B------:R-:W-:Y:S01]  /*11100*/  IMAD.MOV.U32 R66, RZ, RZ, R88 ;  /* 0x000000ffff427224 */ /* 0x000fe200078e0058 */
[----:B------:R-:W3:Y:S01]  /*11110*/  LDS.128 R20, [R0] ;  /* 0x0000000000147984 */ /* 0x000ee20000000c00 */
[----:B------:R-:W-:Y:S01]  /*11120*/  IMAD.MOV.U32 R67, RZ, RZ, R90 ;  /* 0x000000ffff437224 */ /* 0x000fe200078e005a */
[----:B------:R-:W-:Y:S01]  /*11130*/  NOP ;  /* 0x0000000000007918 */ /* 0x000fe20000000000 */
[----:B--2---:R-:W-:-:S03]  /*11140*/  IMAD.MOV.U32 R68, RZ, RZ, R77 ;  /* 0x000000ffff447224 */ /* 0x004fc600078e004d */
[----:B------:R-:W-:Y:S01]  /*11150*/  STSM.16.M88.4 [R0], R64 ;  /* 0x0000004000007844 */ /* 0x000fe20000000200 */
[----:B------:R-:W-:Y:S01]  /*11160*/  IMAD.MOV.U32 R69, RZ, RZ, R79 ;  /* 0x000000ffff457224 */ /* 0x000fe200078e004f */
[----:B------:R-:W-:Y:S01]  /*11170*/  NOP ;  /* 0x0000000000007918 */ /* 0x000fe20000000000 */
[----:B------:R-:W-:Y:S01]  /*11180*/  IMAD.MOV.U32 R70, RZ, RZ, R85 ;  /* 0x000000ffff467224 */ /* 0x000fe200078e0055 */
[----:B------:R-:W2:Y:S01]  /*11190*/  LDS.128 R60, [R0] ;  /* 0x00000000003c7984 */ /* 0x000ea20000000c00 */
[----:B------:R-:W-:Y:S01]  /*111a0*/  IMAD.MOV.U32 R71, RZ, RZ, R87 ;  /* 0x000000ffff477224 */ /* 0x000fe200078e0057 */
[----:B------:R-:W-:Y:S01]  /*111b0*/  NOP ;  /* 0x0000000000007918 */ /* 0x000fe20000000000 */
[----:B------:R-:W-:-:S03]  /*111c0*/  IMAD.MOV.U32 R76, RZ, RZ, R81 ;  /* 0x000000ffff4c7224 */ /* 0x000fc600078e0051 */
[----:B------:R-:W-:Y:S01]  /*111d0*/  STSM.16.M88.4 [R0], R68 ;  /* 0x0000004400007844 */ /* 0x000fe20000000200 */
[----:B------:R-:W-:Y:S01]  /*111e0*/  IMAD.MOV.U32 R77, RZ, RZ, R83 ;  /* 0x000000ffff4d7224 */ /* 0x000fe200078e0053 */
[----:B------:R-:W-:Y:S01]  /*111f0*/  NOP ;  /* 0x0000000000007918 */ /* 0x000fe20000000000 */
[----:B------:R-:W-:Y:S01]  /*11200*/  IMAD.MOV.U32 R78, RZ, RZ, R89 ;  /* 0x000000ffff4e7224 */ /* 0x000fe200078e0059 */
[----:B------:R-:W1:Y:S01]  /*11210*/  LDS.128 R72, [R0] ;  /* 0x0000000000487984 */ /* 0x000e620000000c00 */
        /* <DEDUP_REMOVED lines=11> */
[----:B------:R2:W-:Y:S01]  /*112d0*/  STSM.16.M88.4 [R0], R80 ;  /* 0x0000005000007844 */ /* 0x0005e20000000200 */
        /* <DEDUP_REMOVED lines=21> */
[----:B------:R-:W-:-:S04]  /*11430*/  NOP ;  /* 0x0000000000007918 */ /* 0x000fc80000000000 */
[----:B------:R-:W-:Y:S01]  /*11440*/  STSM.16.M88.4 [R0], R80 ;  /* 0x0000005000007844 */ /* 0x000fe20000000200 */
[----:B------:R-:W-:-:S03]  /*11450*/  NOP ;  /* 0x0000000000007918 */ /* 0x000fc60000000000 */
[----:B------:R-:W1:Y:S01]  /*11460*/  LDS.128 R88, [R0] ;  /* 0x0000000000587984 */ /* 0x000e620000000c00 */
[----:B------:R-:W-:Y:S01]  /*11470*/  NOP ;  /* 0x0000000000007918 */ /* 0x000fe20000000000 */
[----:B------:R-:W-:Y:S02]  /*11480*/  IMAD.MOV.U32 R108, RZ, RZ, R128 ;  /* 0x000000ffff6c7224 */ /* 0x000fe400078e0080 */
[----:B------:R-:W-:Y:S01]  /*11490*/  STSM.16.M88.4 [R0], R92 ;  /* 0x0000005c00007844 */ /* 0x000fe20000000200 */
[----:B------:R-:W-:Y:S01]  /*114a0*/  IMAD.MOV.U32 R109, RZ, RZ, R130 ;  /* 0x000000ffff6d7224 */ /* 0x000fe200078e0082 */
[----:B------:R-:W-:Y:S01]  /*114b0*/  NOP ;  /* 0x0000000000007918 */ /* 0x000fe20000000000 */
[----:B------:R-:W-:Y:S01]  /*114c0*/  IMAD.MOV.U32 R110, RZ, RZ, R148 ;  /* 0x000000ffff6e7224 */ /* 0x000fe200078e0094 */
[----:B------:R-:W1:Y:S01]  /*114d0*/  LDS.128 R80, [R0] ;  /* 0x0000000000507984 */ /* 0x000e620000000c00 */
[----:B------:R-:W-:Y:S01]  /*114e0*/  IMAD.MOV.U32 R111, RZ, RZ, R150 ;  /* 0x000000ffff6f7224 */ /* 0x000fe200078e0096 */
[----:B------:R-:W-:-:S04]  /*114f0*/  NOP ;  /* 0x0000000000007918 */ /* 0x000fc80000000000 */
[----:B------:R-:W-:Y:S01]  /*11500*/  STSM.16.M88.4 [R0], R108 ;  /* 0x0000006c00007844 */ /* 0x000fe20000000200 */
[----:B------:R-:W-:Y:S01]  /*11510*/  NOP ;  /* 0x0000000000007918 */ /* 0x000fe20000000000 */
[----:B------:R-:W-:Y:S02]  /*11520*/  IMAD.MOV.U32 R128, RZ, RZ, R129 ;  /* 0x000000ffff807224 */ /* 0x000fe400078e0081 */
[----:B------:R-:W1:Y:S01]  /*11530*/  LDS.128 R92, [R0] ;  /* 0x00000000005c7984 */ /* 0x000e620000000c00 */
[----:B------:R-:W-:Y:S01]  /*11540*/  IMAD.MOV.U32 R129, RZ, RZ, R131 ;  /* 0x000000ffff817224 */ /* 0x000fe200078e0083 */
[----:B------:R-:W-:Y:S01]  /*11550*/  NOP ;  /* 0x0000000000007918 */ /* 0x000fe20000000000 */
[----:B------:R-:W-:Y:S01]  /*11560*/  IMAD.MOV.U32 R130, RZ, RZ, R149 ;  /* 0x000000ffff827224 */ /* 0x000fe200078e0095 */
[----:B------:R-:W-:Y:S01]  /*11570*/  STSM.16.M88.4 [R0], R96 ;  /* 0x0000006000007844 */ /* 0x000fe20000000200 */
[----:B------:R-:W-:Y:S01]  /*11580*/  IMAD.MOV.U32 R131, RZ, RZ, R151 ;  /* 0x000000ffff837224 */ /* 0x000fe200078e0097 */
[----:B------:R-:W-:-:S02]  /*11590*/  NOP ;  /* 0x0000000000007918 */ /* 0x000fc40000000000 */
[----:B------:R-:W1:Y:S01]  /*115a0*/  LDS.128 R112, [R0] ;  /* 0x0000000000707984 */ /* 0x000e620000000c00 */
[----:B------:R-:W-:Y:S01]  /*115b0*/  NOP ;  /* 0x0000000000007918 */ /* 0x000fe20000000000 */
[----:B------:R-:W-:Y:S02]  /*115c0*/  IMAD.MOV.U32 R132, RZ, RZ, R100 ;  /* 0x000000ffff847224 */ /* 0x000fe400078e0064 */
[----:B------:R2:W-:Y:S01]  /*115d0*/  STSM.16.M88.4 [R0], R128 ;  /* 0x0000008000007844 */ /* 0x0005e20000000200 */
[----:B------:R-:W-:Y:S01]  /*115e0*/  IMAD.MOV.U32 R133, RZ, RZ, R102 ;  /* 0x000000ffff857224 */ /* 0x000fe200078e0066 */
[----:B------:R-:W-:Y:S01]  /*115f0*/  NOP ;  /* 0x0000000000007918 */ /* 0x000fe20000000000 */
[----:B------:R-:W-:Y:S01]  /*11600*/  IMAD.MOV.U32 R134, RZ, RZ, R116 ;  /* 0x000000ffff867224 */ /* 0x000fe200078e0074 */
[----:B------:R-:W1:Y:S01]  /*11610*/  LDS.128 R108, [R0] ;  /* 0x00000000006c7984 */ /* 0x000e620000000c00 */
[----:B------:R-:W-:Y:S01]  /*11620*/  IMAD.MOV.U32 R135, RZ, RZ, R118 ;  /* 0x000000ffff877224 */ /* 0x000fe200078e0076 */
[----:B------:R-:W-:Y:S01]  /*11630*/  NOP ;  /* 0x0000000000007918 */ /* 0x000fe20000000000 */
[----:B--2---:R-:W-:-:S03]  /*11640*/  IMAD.MOV.U32 R128, RZ, RZ, R124 ;  /* 0x000000ffff807224 */ /* 0x004fc600078e007c */
        /* <DEDUP_REMOVED lines=15> */
[----:B------:R3:W-:Y:S01]  /*11740*/  STSM.16.M88.4 [R0], R132 ;  /* 0x0000008400007844 */ /* 0x0007e20000000200 */
[----:B------:R-:W-:Y:S01]  /*11750*/  IMAD.MOV.U32 R116, RZ, RZ, R125 ;  /* 0x000000ffff747224 */ /* 0x000fe200078e007d */
[----:B------:R-:W-:Y:S01]  /*11760*/  NOP ;  /* 0x0000000000007918 */ /* 0x000fe20000000000 */
[----:B------:R-:W-:Y:S01]  /*11770*/  IMAD.MOV.U32 R117, RZ, RZ, R127 ;  /* 0x000000ffff757224 */ /* 0x000fe200078e007f */
[----:B------:R-:W1:Y:S01]  /*11780*/  LDS.128 R128, [R0] ;  /* 0x0000000000807984 */ /* 0x000e620000000c00 */
[----:B---3--:R-:W3:Y:S01]  /*11790*/  LDC R132, c[0x0][0x3b4] ;  /* 0x0000ed00ff847b82 */ /* 0x008ee20000000800 */
[----:B------:R-:W-:Y:S02]  /*117a0*/  IMAD.MOV.U32 R118, RZ, RZ, R153 ;  /* 0x000000ffff767224 */ /* 0x000fe400078e0099 */
[----:B------:R-:W-:Y:S01]  /*117b0*/  IMAD.MOV.U32 R119, RZ, RZ, R155 ;  /* 0x000000ffff777224 */ /* 0x000fe200078e009b */
[----:B------:R-:W-:Y:S01]  /*117c0*/  NOP ;  /* 0x0000000000007918 */ /* 0x000fe20000000000 */
[----:B------:R-:W-:-:S03]  /*117d0*/  IMAD.MOV.U32 R136, RZ, RZ, R104 ;  /* 0x000000ffff887224 */ /* 0x000fc600078e0068 */
[----:B------:R-:W-:Y:S01]  /*117e0*/  STSM.16.M88.4 [R0], R116 ;  /* 0x0000007400007844 */ /* 0x000fe20000000200 */
[----:B------:R-:W-:Y:S01]  /*117f0*/  IMAD.MOV.U32 R138, RZ, RZ, R140 ;  /* 0x000000ffff8a7224 */ /* 0x000fe200078e008c */
[----:B------:R-:W-:Y:S02]  /*11800*/  NOP ;  /* 0x0000000000007918 */ /* 0x000fe40000000000 */
[----:B------:R-:W1:Y:S01]  /*11810*/  LDS.128 R124, [R0] ;  /* 0x00000000007c7984 */ /* 0x000e620000000c00 */
[----:B------:R-:W-:Y:S01]  /*11820*/  NOP ;  /* 0x0000000000007918 */ /* 0x000fe20000000000 */
[----:B---3--:R-:W-:-:S04]  /*11830*/  IMAD R3, R11, R132, RZ ;  /* 0x000000840b037224 */ /* 0x008fc800078e02ff */
[----:B------:R-:W-:Y:S01]  /*11840*/  IMAD R132, R132, 0x20, R3 ;  /* 0x0000002084847824 */ /* 0x000fe200078e0203 */
[----:B------:R-:W-:-:S04]  /*11850*/  LEA R8, P1, R3, UR10, 0x2 ;  /* 0x0000000a03087c11 */ /* 0x000fc8000f8210ff */
[C---:B------:R-:W-:Y:S02]  /*11860*/  LEA R2, P6, R132.reuse, UR10, 0x2 ;  /* 0x0000000a84027c11 */ /* 0x040fe4000f8c10ff */
[----:B------:R-:W-:Y:S02]  /*11870*/  LEA.HI.X.SX32 R9, R3, UR11, 0x2, P1 ;  /* 0x0000000b03097c11 */ /* 0x000fe400088f16ff */
[----:B------:R-:W-:Y:S01]  /*11880*/  LEA.HI.X.SX32 R3, R132, UR11, 0x2, P6 ;  /* 0x0000000b84037c11 */ /* 0x000fe2000b0f16ff */
[----:B------:R-:W-:Y:S01]  /*11890*/  IMAD.MOV.U32 R144, RZ, RZ, R120 ;  /* 0x000000ffff907224 */ /* 0x000fe200078e0078 */
[----:B------:R-:W-:Y:S01]  /*118a0*/  ISETP.GE.AND P6, PT, R10, R205, PT ;  /* 0x000000cd0a00720c */ /* 0x000fe20003fc6270 */
[----:B------:R-:W-:Y:S01]  /*118b0*/  IMAD.MOV.U32 R145, RZ, RZ, R122 ;  /* 0x000000ffff917224 */ /* 0x000fe200078e007a */
[----:B------:R3:W-:Y:S01]  /*118c0*/  STSM.16.M88.4 [R0], R136 ;  /* 0x0000008800007844 */ /* 0x0007e20000000200 */
[----:B------:R-:W-:Y:S01]  /*118d0*/  IMAD.MOV.U32 R146, RZ, RZ, R156 ;  /* 0x000000ffff927224 */ /* 0x000fe200078e009c */
[----:B------:R-:W-:Y:S01]  /*118e0*/  NOP ;  /* 0x0000000000007918 */ /* 0x000fe20000000000 */
[----:B------:R-:W-:Y:S01]  /*118f0*/  IMAD.MOV.U32 R147, RZ, RZ, R158 ;  /* 0x000000ffff937224 */ /* 0x000fe200078e009e */
[----:B------:R-:W1:Y:S01]  /*11900*/  LDS.128 R116, [R0] ;  /* 0x0000000000747984 */ /* 0x000e620000000c00 */
[----:B------:R-:W-:Y:S01]  /*11910*/  ISETP.LT.AND P6, PT, R200, UR8, !P6 ;  /* 0x00000008c8007c0c */ /* 0x000fe2000f7c1270 */
[----:B------:R-:W-:Y:S01]  /*11920*/  NOP ;  /* 0x0000000000007918 */ /* 0x000fe20000000000 */
[----:B---3--:R-:W-:Y:S01]  /*11930*/  IMAD.MOV.U32 R136, RZ, RZ, R105 ;  /* 0x000000ffff887224 */ /* 0x008fe200078e0069 */
[----:B------:R-:W-:Y:S01]  /*11940*/  STSM.16.M88.4 [R0], R144 ;  /* 0x0000009000007844 */ /* 0x000fe20000000200 */
[----:B------:R-:W-:Y:S01]  /*11950*/  IMAD.MOV.U32 R137, RZ, RZ, R107 ;  /* 0x000000ffff897224 */ /* 0x000fe200078e006b */
[----:B------:R-:W-:Y:S01]  /*11960*/  NOP ;  /* 0x0000000000007918 */ /* 0x000fe20000000000 */
[----:B------:R-:W-:Y:S01]  /*11970*/  IMAD.MOV.U32 R138, RZ, RZ, R141 ;  /* 0x000000ffff8a7224 */ /* 0x000fe200078e008d */
[----:B------:R-:W3:Y:S01]  /*11980*/  LDS.128 R104, [R0] ;  /* 0x0000000000687984 */ /* 0x000ee20000000c00 */
[----:B------:R-:W-:Y:S01]  /*11990*/  IMAD.MOV.U32 R139, RZ, RZ, R143 ;  /* 0x000000ffff8b7224 */ /* 0x000fe200078e008f */
[----:B------:R-:W-:Y:S01]  /*119a0*/  NOP ;  /* 0x0000000000007918 */ /* 0x000fe20000000000 */
[----:B------:R-:W-:-:S03]  /*119b0*/  IMAD R135, R10, UR24, RZ ;  /* 0x000000180a877c24 */ /* 0x000fc6000f8e02ff */
[----:B------:R2:W-:Y:S01]  /*119c0*/  STSM.16.M88.4 [R0], R136 ;  /* 0x0000008800007844 */ /* 0x0005e20000000200 */
[----:B------:R-:W-:Y:S01]  /*119d0*/  IMAD.MOV.U32 R140, RZ, RZ, R121 ;  /* 0x000000ffff8c7224 */ /* 0x000fe200078e0079 */
[----:B------:R-:W-:Y:S01]  /*119e0*/  ISETP.LT.AND P1, PT, R11, UR4, !P2 ;  /* 0x000000040b007c0c */ /* 0x000fe2000d721270 */
[----:B------:R-:W-:Y:S01]  /*119f0*/  IMAD.MOV.U32 R141, RZ, RZ, R123 ;  /* 0x000000ffff8d7224 */ /* 0x000fe200078e007b */
[----:B------:R-:W-:Y:S01]  /*11a00*/  NOP ;  /* 0x0000000000007918 */ /* 0x000fe20000000000 */
[----:B------:R-:W-:Y:S01]  /*11a10*/  IMAD.MOV.U32 R143, RZ, RZ, R159 ;  /* 0x000000ffff8f7224 */ /* 0x000fe200078e009f */
[----:B------:R-:W3:Y:S01]  /*11a20*/  LDS.128 R120, [R0] ;  /* 0x0000000000787984 */ /* 0x000ee20000000c00 */
[----:B------:R-:W-:Y:S01]  /*11a30*/  IMAD.WIDE R132, R135, 0x4, R8 ;  /* 0x0000000487847825 */ /* 0x000fe200078e0208 */
[----:B------:R-:W-:-:S03]  /*11a40*/  NOP ;  /* 0x0000000000007918 */ /* 0x000fc60000000000 */
[C---:B--2---:R-:W-:Y:S01]  /*11a50*/  VIADD R139, R135.reuse, UR24 ;  /* 0x00000018878b7c36 */ /* 0x044fe20008000000 */
[----:B------:R-:W2:Y:S01]  /*11a60*/  LDCU.64 UR10, c[0x0][0x398] ;  /* 0x00007300ff0a77ac */ /* 0x000ea20008000a00 */
[----:B------:R-:W-:Y:S01]  /*11a70*/  IMAD.WIDE R134, R135, 0x4, R2 ;  /* 0x0000000487867825 */ /* 0x000fe200078e0202 */
[----:B------:R2:W-:Y:S01]  /*11a80*/  STSM.16.M88.4 [R0], R140 ;  /* 0x0000008c00007844 */ /* 0x0005e20000000200 */
[----:B------:R-:W-:-:S03]  /*11a90*/  NOP ;  /* 0x0000000000007918 */ /* 0x000fc60000000000 */
[----:B-1----:R1:W-:Y:S01]  /*11aa0*/  @P0 STG.E desc[UR40][R132.64], R4 ;  /* 0x0000000484000986 */ /* 0x0023e2000c101928 */
[----:B------:R-:W-:Y:S01]  /*11ab0*/  ISETP.LT.AND P2, PT, R200, UR6, !P2 ;  /* 0x00000006c8007c0c */ /* 0x000fe2000d741270 */
[----:B------:R-:W-:Y:S01]  /*11ac0*/  IMAD.WIDE R136, R139, 0x4, R8 ;  /* 0x000000048b887825 */ /* 0x000fe200078e0208 */
[----:B------:R-:W3:Y:S01]  /*11ad0*/  LDCU UR6, c[0x0][0x398] ;  /* 0x00007300ff0677ac */ /* 0x000ee20008000800 */
[----:B------:R4:W-:Y:S01]  /*11ae0*/  @P6 STG.E desc[UR40][R134.64], R12 ;  /* 0x0000000c86006986 */ /* 0x0009e2000c101928 */
[----:B------:R-:W-:Y:S01]  /*11af0*/  ISETP.LT.AND P6, PT, R11, UR12, !P4 ;  /* 0x0000000c0b007c0c */ /* 0x000fe2000e7c1270 */
[----:B------:R-:W-:Y:S01]  /*11b00*/  VIADD R138, R10, 0x5 ;  /* 0x000000050a8a7836 */ /* 0x000fe20000000000 */
[----:B------:R-:W3:Y:S01]  /*11b10*/  LDCU UR8, c[0x0][0x398] ;  /* 0x00007300ff0877ac */ /* 0x000ee20008000800 */
[C---:B--2---:R-:W-:Y:S01]  /*11b20*/  VIADD R141, R139.reuse, UR24 ;  /* 0x000000188b8d7c36 */ /* 0x044fe20008000000 */
[----:B------:R-:W-:Y:S01]  /*11b30*/  ISETP.LT.AND P4, PT, R200, UR14, !P4 ;  /* 0x0000000ec8007c0c */ /* 0x000fe2000e781270 */
[----:B------:R-:W2:Y:S01]  /*11b40*/  LDCU UR4, c[0x0][0x39c] ;  /* 0x00007380ff0477ac */ /* 0x000ea20008000800 */
[----:B-1----:R-:W-:Y:S01]  /*11b50*/  IMAD.WIDE R132, R139, 0x4, R2 ;  /* 0x000000048b847825 */ /* 0x002fe200078e0202 */
[----:B------:R1:W-:Y:S03]  /*11b60*/  @P1 STG.E desc[UR40][R136.64], R32 ;  /* 0x0000002088001986 */ /* 0x0003e6000c101928 */
[----:B------:R-:W-:Y:S01]  /*11b70*/  VIADD R4, R10, 0x7 ;  /* 0x000000070a047836 */ /* 0x000fe20000000000 */
[----:B------:R-:W2:Y:S01]  /*11b80*/  LDCU UR12, c[0x0][0x398] ;  /* 0x00007300ff0c77ac */ /* 0x000ea20008000800 */
[----:B----4-:R-:W-:Y:S01]  /*11b90*/  IMAD.WIDE R134, R141, 0x4, R8 ;  /* 0x000000048d867825 */ /* 0x010fe200078e0208 */
[----:B------:R4:W-:Y:S01]  /*11ba0*/  @P2 STG.E desc[UR40][R132.64], R28 ;  /* 0x0000001c84002986 */ /* 0x0009e2000c101928 */
[-C--:B------:R-:W-:Y:S01]  /*11bb0*/  ISETP.GE.AND P0, PT, R138, R205.reuse, PT ;  /* 0x000000cd8a00720c */ /* 0x080fe20003f06270 */
[----:B------:R-:W2:Y:S02]  /*11bc0*/  LDCU UR14, c[0x0][0x398] ;  /* 0x00007300ff0e77ac */ /* 0x000ea40008000800 */
[----:B------:R3:W-:Y:S01]  /*11bd0*/  @P6 STG.E desc[UR40][R134.64], R5 ;  /* 0x0000000586006986 */ /* 0x0007e2000c101928 */
[----:B------:R-:W-:Y:S01]  /*11be0*/  ISETP.LT.AND P6, PT, R11, UR22, !P5 ;  /* 0x000000160b007c0c */ /* 0x000fe2000efc1270 */
[C---:B-1----:R-:W-:Y:S01]  /*11bf0*/  IMAD.WIDE R136, R141.reuse, 0x4, R2 ;  /* 0x000000048d887825 */ /* 0x042fe200078e0202 */
[----:B------:R-:W-:Y:S01]  /*11c00*/  ISETP.LT.AND P5, PT, R200, UR16, !P5 ;  /* 0x00000010c8007c0c */ /* 0x000fe2000efa1270 */
[----:B------:R-:W1:Y:S02]  /*11c10*/  LDCU UR16, c[0x0][0x398] ;  /* 0x00007300ff1077ac */ /* 0x000e640008000800 */
[----:B------:R-:W-:Y:S01]  /*11c20*/  VIADD R141, R141, UR24 ;  /* 0x000000188d8d7c36 */ /* 0x000fe20008000000 */
[----:B------:R1:W-:Y:S01]  /*11c30*/  @P4 STG.E desc[UR40][R136.64], R13 ;  /* 0x0000000d88004986 */ /* 0x0003e2000c101928 */
[-C--:B------:R-:W-:Y:S01]  /*11c40*/  ISETP.GE.AND P2, PT, R4, R205.reuse, PT ;  /* 0x000000cd0400720c */ /* 0x080fe20003f46270 */
[----:B------:R-:W-:Y:S01]  /*11c50*/  VIADD R12, R10, 0x8 ;  /* 0x000000080a0c7836 */ /* 0x000fe20000000000 */
[----:B------:R-:W-:Y:S01]  /*11c60*/  ISETP.LT.AND P4, PT, R11, UR18, !P3 ;  /* 0x000000120b007c0c */ /* 0x000fe2000df81270 */
[C---:B----4-:R-:W-:Y:S01]  /*11c70*/  IMAD.WIDE R132, R141.reuse, 0x4, R8 ;  /* 0x000000048d847825 */ /* 0x050fe200078e0208 */
[----:B------:R-:W-:Y:S01]  /*11c80*/  ISETP.LT.AND P3, PT, R200, UR20, !P3 ;  /* 0x00000014c8007c0c */ /* 0x000fe2000df61270 */
[----:B------:R-:W4:Y:S02]  /*11c90*/  LDCU UR18, c[0x0][0x398] ;  /* 0x00007300ff1277ac */ /* 0x000f240008000800 */
[C---:B---3--:R-:W-:Y:S01]  /*11ca0*/  IMAD.WIDE R4, R141.reuse, 0x4, R2 ;  /* 0x000000048d047825 */ /* 0x048fe200078e0202 */
[----:B------:R-:W-:Y:S01]  /*11cb0*/  @P6 STG.E desc[UR40][R132.64], R33 ;  /* 0x0000002184006986 */ /* 0x000fe2000c101928 */
[----:B------:R-:W3:Y:S02]  /*11cc0*/  LDCU UR22, c[0x0][0x398] ;  /* 0x00007300ff1677ac */ /* 0x000ee40008000800 */
[----:B------:R-:W-:Y:S01]  /*11cd0*/  VIADD R139, R141, UR24 ;  /* 0x000000188d8b7c36 */ /* 0x000fe20008000000 */
[----:B------:R2:W-:Y:S01]  /*11ce0*/  @P5 STG.E desc[UR40][R4.64], R29 ;  /* 0x0000001d04005986 */ /* 0x0005e2000c101928 */
[----:B------:R-:W-:Y:S01]  /*11cf0*/  VIADD R138, R10, 0x6 ;  /* 0x000000060a8a7836 */ /* 0x000fe20000000000 */
[-C--:B------:R-:W-:Y:S01]  /*11d00*/  ISETP.GE.AND P6, PT, R12, R205.reuse, PT ;  /* 0x000000cd0c00720c */ /* 0x080fe20003fc6270 */
[----:B-1----:R-:W-:Y:S01]  /*11d10*/  IMAD.WIDE R12, R139, 0x4, R8 ;  /* 0x000000048b0c7825 */ /* 0x002fe200078e0208 */
[----:B------:R-:W-:Y:S01]  /*11d20*/  ISETP.LT.AND P5, PT, R11, UR10, !P0 ;  /* 0x0000000a0b007c0c */ /* 0x000fe2000c7a1270 */
[----:B------:R-:W1:Y:S01]  /*11d30*/  LDCU UR10, c[0x0][0x398] ;  /* 0x00007300ff0a77ac */ /* 0x000e620008000800 */
[----:B------:R-:W-:Y:S01]  /*11d40*/  ISETP.LT.AND P0, PT, R200, UR26, !P0 ;  /* 0x0000001ac8007c0c */ /* 0x000fe2000c701270 */
[C---:B------:R-:W-:Y:S01]  /*11d50*/  IMAD.WIDE R134, R139.reuse, 0x4, R2 ;  /* 0x000000048b867825 */ /* 0x040fe200078e0202 */
[----:B------:R-:W-:Y:S01]  /*11d60*/  ISETP.GE.AND P1, PT, R138, R205, PT ;  /* 0x000000cd8a00720c */ /* 0x000fe20003f26270 */
[----:B------:R3:W-:Y:S01]  /*11d70*/  @P4 STG.E desc[UR40][R12.64], R6 ;  /* 0x000000060c004986 */ /* 0x0007e2000c101928 */
[----:B------:R-:W1:Y:S01]  /*11d80*/  LDCU UR20, c[0x0][0x398] ;  /* 0x00007300ff1477ac */ /* 0x000e620008000800 */
[----:B------:R-:W-:-:S02]  /*11d90*/  VIADD R139, R139, UR24 ;  /* 0x000000188b8b7c36 */ /* 0x000fc40008000000 */
[----:B------:R-:W-:Y:S01]  /*11da0*/  @P3 STG.E desc[UR40][R134.64], R14 ;  /* 0x0000000e86003986 */ /* 0x000fe2000c101928 */
[----:B------:R-:W-:Y:S01]  /*11db0*/  ISETP.LT.AND P3, PT, R11, UR28, !P1 ;  /* 0x0000001c0b007c0c */ /* 0x000fe2000cf61270 */
[----:B--2---:R-:W-:-:S04]  /*11dc0*/  IMAD.WIDE R4, R139, 0x4, R8 ;  /* 0x000000048b047825 */ /* 0x004fc800078e0208 */
[C---:B------:R-:W-:Y:S01]  /*11dd0*/  VIADD R28, R10.reuse, 0x9 ;  /* 0x000000090a1c7836 */ /* 0x040fe20000000000 */
[----:B------:R-:W2:Y:S01]  /*11de0*/  LDCU UR26, c[0x0][0x398] ;  /* 0x00007300ff1a77ac */ /* 0x000ea20008000800 */
[C---:B---3--:R-:W-:Y:S01]  /*11df0*/  IMAD.WIDE R12, R139.reuse, 0x4, R2 ;  /* 0x000000048b0c7825 */ /* 0x048fe200078e0202 */
[----:B------:R3:W-:Y:S03]  /*11e00*/  @P5 STG.E desc[UR40][R4.64], R34 ;  /* 0x0000002204005986 */ /* 0x0007e6000c101928 */
[----:B------:R-:W-:Y:S02]  /*11e10*/  VIADD R6, R10, 0xa ;  /* 0x0000000a0a067836 */ /* 0x000fe40000000000 */
[----:B------:R-:W-:Y:S01]  /*11e20*/  VIADD R33, R139, UR24 ;  /* 0x000000188b217c36 */ /* 0x000fe20008000000 */
[----:B------:R-:W-:Y:S01]  /*11e30*/  ISETP.LT.AND P1, PT, R200, UR25, !P1 ;  /* 0x00000019c8007c0c */ /* 0x000fe2000cf21270 */
[----:B------:R1:W-:Y:S01]  /*11e40*/  @P0 STG.E desc[UR40][R12.64], R30 ;  /* 0x0000001e0c000986 */ /* 0x0003e2000c101928 */
[-C--:B------:R-:W-:Y:S01]  /*11e50*/  ISETP.GE.AND P4, PT, R28, R205.reuse, PT ;  /* 0x000000cd1c00720c */ /* 0x080fe20003f86270 */
[----:B------:R-:W-:Y:S01]  /*11e60*/  IMAD.WIDE R28, R33, 0x4, R8 ;  /* 0x00000004211c7825 */ /* 0x000fe200078e0208 */
[----:B------:R-:W-:Y:S01]  /*11e70*/  ISETP.LT.AND P0, PT, R11, UR30, !P2 ;  /* 0x0000001e0b007c0c */ /* 0x000fe2000d701270 */
[----:B------:R-:W2:Y:S01]  /*11e80*/  LDCU UR25, c[0x0][0x398] ;  /* 0x00007300ff1977ac */ /* 0x000ea20008000800 */
[-C--:B------:R-:W-:Y:S01]  /*11e90*/  ISETP.GE.AND P5, PT, R6, R205.reuse, PT ;  /* 0x000000cd0600720c */ /* 0x080fe20003fa6270 */
[----:B------:R-:W-:Y:S01]  /*11ea0*/  VIADD R6, R10, 0xb ;  /* 0x0000000b0a067836 */ /* 0x000fe20000000000 */
[----:B------:R-:W-:Y:S01]  /*11eb0*/  ISETP.LT.AND P2, PT, R200, UR31, !P2 ;  /* 0x0000001fc8007c0c */ /* 0x000fe2000d741270 */
[C-C-:B---3--:R-:W-:Y:S01]  /*11ec0*/  IMAD.WIDE R4, R33.reuse, 0x4, R2.reuse ;  /* 0x0000000421047825 */ /* 0x148fe200078e0202 */
[----:B------:R3:W-:Y:S01]  /*11ed0*/  @P3 STG.E desc[UR40][R28.64], R7 ;  /* 0x000000071c003986 */ /* 0x0007e2000c101928 */
[----:B------:R-:W2:Y:S02]  /*11ee0*/  LDCU UR28, c[0x0][0x398] ;  /* 0x00007300ff1c77ac */ /* 0x000ea40008000800 */
[----:B------:R-:W-:Y:S01]  /*11ef0*/  VIADD R33, R33, UR24 ;  /* 0x0000001821217c36 */ /* 0x000fe20008000000 */
[----:B------:R-:W-:Y:S01]  /*11f00*/  ISETP.GE.AND P3, PT, R6, R205, PT ;  /* 0x000000cd0600720c */ /* 0x000fe20003f66270 */
[----:B------:R-:W-:Y:S01]  /*11f10*/  VIADD R14, R10, 0xc ;  /* 0x0000000c0a0e7836 */ /* 0x000fe20000000000 */
[----:B------:R-:W2:Y:S01]  /*11f20*/  LDCU UR30, c[0x0][0x398] ;  /* 0x00007300ff1e77ac */ /* 0x000ea20008000800 */
[C---:B-1----:R-:W-:Y:S01]  /*11f30*/  IMAD.WIDE R12, R33.reuse, 0x4, R2 ;  /* 0x00000004210c7825 */ /* 0x042fe200078e0202 */
[----:B------:R1:W-:Y:S01]  /*11f40*/  @P1 STG.E desc[UR40][R4.64], R15 ;  /* 0x0000000f04001986 */ /* 0x0003e2000c101928 */
[----:B------:R-:W2:Y:S02]  /*11f50*/  LDCU UR31, c[0x0][0x398] ;  /* 0x00007300ff1f77ac */ /* 0x000ea40008000800 */
[----:B---3--:R-:W-:Y:S01]  /*11f60*/  IMAD.WIDE R6, R33, 0x4, R8 ;  /* 0x0000000421067825 */ /* 0x008fe200078e0208 */
[----:B------:R-:W-:Y:S01]  /*11f70*/  ISETP.LT.AND P1, PT, R11, UR32, !P6 ;  /* 0x000000200b007c0c */ /* 0x000fe2000f721270 */
[----:B------:R-:W3:Y:S01]  /*11f80*/  LDCU UR32, c[0x0][0x398] ;  /* 0x00007300ff2077ac */ /* 0x000ee20008000800 */
[----:B------:R-:W-:-:S02]  /*11f90*/  ISETP.LT.AND P6, PT, R200, UR33, !P6 ;  /* 0x00000021c8007c0c */ /* 0x000fc4000f7c1270 */
[----:B------:R2:W-:Y:S01]  /*11fa0*/  @P0 STG.E desc[UR40][R6.64], R35 ;  /* 0x0000002306000986 */ /* 0x0005e2000c101928 */
[----:B------:R-:W-:Y:S01]  /*11fb0*/  VIADD R133, R33, UR24 ;  /* 0x0000001821857c36 */ /* 0x000fe20008000000 */
[----:B------:R-:W3:Y:S02]  /*11fc0*/  LDCU UR33, c[0x0][0x398] ;  /* 0x00007300ff2177ac */ /* 0x000ee40008000800 */
[----:B------:R2:W-:Y:S01]  /*11fd0*/  @P2 STG.E desc[UR40][R12.64], R31 ;  /* 0x0000001f0c002986 */ /* 0x0005e2000c101928 */
[----:B------:R-:W-:Y:S01]  /*11fe0*/  ISETP.LT.AND P2, PT, R11, UR34, !P4 ;  /* 0x000000220b007c0c */ /* 0x000fe2000e741270 */
[C---:B-1----:R-:W-:Y:S01]  /*11ff0*/  VIADD R15, R133.reuse, UR24 ;  /* 0x00000018850f7c36 */ /* 0x042fe20008000000 */
[----:B------:R-:W-:Y:S01]  /*12000*/  ISETP.LT.AND P4, PT, R200, UR35, !P4 ;  /* 0x00000023c8007c0c */ /* 0x000fe2000e781270 */
[C---:B------:R-:W-:Y:S01]  /*12010*/  IMAD.WIDE R28, R133.reuse, 0x4, R8 ;  /* 0x00000004851c7825 */ /* 0x040fe200078e0208 */
[-C--:B------:R-:W-:Y:S01]  /*12020*/  ISETP.GE.AND P0, PT, R14, R205.reuse, PT ;  /* 0x000000cd0e00720c */ /* 0x080fe20003f06270 */
[----:B------:R-:W1:Y:S02]  /*12030*/  LDCU UR34, c[0x0][0x398] ;  /* 0x00007300ff2277ac */ /* 0x000e640008000800 */
[----:B------:R-:W-:Y:S01]  /*12040*/  IMAD.WIDE R4, R133, 0x4, R2 ;  /* 0x0000000485047825 */ /* 0x000fe200078e0202 */
[----:B------:R1:W-:Y:S01]  /*12050*/  @P1 STG.E desc[UR40][R28.64], R24 ;  /* 0x000000181c001986 */ /* 0x0003e2000c101928 */
[----:B------:R-:W3:Y:S02]  /*12060*/  LDCU UR35, c[0x0][0x398] ;  /* 0x00007300ff2377ac */ /* 0x000ee40008000800 */
[C---:B--2---:R-:W-:Y:S01]  /*12070*/  IMAD.WIDE R6, R15.reuse, 0x4, R8 ;  /* 0x000000040f067825 */ /* 0x044fe200078e0208 */
[----:B------:R2:W-:Y:S03]  /*12080*/  @P6 STG.E desc[UR40][R4.64], R36 ;  /* 0x0000002404006986 */ /* 0x0005e6000c101928 */
[----:B------:R-:W-:Y:S01]  /*12090*/  VIADD R14, R10, 0xd ;  /* 0x0000000d0a0e7836 */ /* 0x000fe20000000000 */
[----:B------:R3:W-:Y:S01]  /*120a0*/  @P2 STG.E desc[UR40][R6.64], R44 ;  /* 0x0000002c06002986 */ /* 0x0007e2000c101928 */
[----:B------:R-:W-:Y:S01]  /*120b0*/  IMAD.WIDE R12, R15, 0x4, R2 ;  /* 0x000000040f0c7825 */ /* 0x000fe200078e0202 */
[----:B------:R-:W-:Y:S01]  /*120c0*/  ISETP.LT.AND P2, PT, R11, UR6, !P5 ;  /* 0x000000060b007c0c */ /* 0x000fe2000ef41270 */
[----:B------:R-:W4:Y:S01]  /*120d0*/  LDCU UR6, c[0x0][0x39c] ;  /* 0x00007380ff0677ac */ /* 0x000f220008000800 */
[-C--:B------:R-:W-:Y:S01]  /*120e0*/  ISETP.GE.AND P1, PT, R14, R205.reuse, PT ;  /* 0x000000cd0e00720c */ /* 0x080fe20003f26270 */
[----:B------:R-:W-:Y:S01]  /*120f0*/  VIADD R14, R10, 0xe ;  /* 0x0000000e0a0e7836 */ /* 0x000fe20000000000 */
[----:B------:R3:W-:Y:S01]  /*12100*/  @P4 STG.E desc[UR40][R12.64], R40 ;  /* 0x000000280c004986 */ /* 0x0007e2000c101928 */
[----:B------:R-:W-:Y:S01]  /*12110*/  VIADD R15, R15, UR24 ;  /* 0x000000180f0f7c36 */ /* 0x000fe20008000000 */
[----:B------:R-:W-:Y:S01]  /*12120*/  ISETP.LT.AND P5, PT, R200, UR8, !P5 ;  /* 0x00000008c8007c0c */ /* 0x000fe2000efa1270 */
[----:B-1----:R-:W-:Y:S01]  /*12130*/  VIADD R24, R10, 0x10 ;  /* 0x000000100a187836 */ /* 0x002fe20000000000 */
[----:B------:R-:W-:Y:S01]  /*12140*/  ISETP.LT.AND P4, PT, R11, UR12, !P3 ;  /* 0x0000000c0b007c0c */ /* 0x000fe2000df81270 */
[----:B--2---:R-:W-:Y:S01]  /*12150*/  IMAD.WIDE R4, R15, 0x4, R8 ;  /* 0x000000040f047825 */ /* 0x004fe200078e0208 */
[----:B------:R-:W-:Y:S01]  /*12160*/  ISETP.LT.AND P3, PT, R200, UR14, !P3 ;  /* 0x0000000ec8007c0c */ /* 0x000fe2000df61270 */
[----:B------:R-:W1:Y:S01]  /*12170*/  LDCU UR8, c[0x0][0x39c] ;  /* 0x00007380ff0877ac */ /* 0x000e620008000800 */
[----:B------:R-:W-:Y:S01]  /*12180*/  ISETP.GE.AND P6, PT, R14, R205, PT ;  /* 0x000000cd0e00720c */ /* 0x000fe20003fc6270 */
[----:B------:R-:W-:-:S02]  /*12190*/  VIADD R14, R10, 0xf ;  /* 0x0000000f0a0e7836 */ /* 0x000fc40000000000 */
[C---:B------:R-:W-:Y:S01]  /*121a0*/  VIADD R29, R15.reuse, UR24 ;  /* 0x000000180f1d7c36 */ /* 0x040fe20008000000 */
[----:B------:R2:W-:Y:S01]  /*121b0*/  @P2 STG.E desc[UR40][R4.64], R25 ;  /* 0x0000001904002986 */ /* 0x0005e2000c101928 */
[----:B---3--:R-:W-:Y:S01]  /*121c0*/  IMAD.WIDE R6, R15, 0x4, R2 ;  /* 0x000000040f067825 */ /* 0x008fe200078e0202 */
[-C--:B------:R-:W-:Y:S01]  /*121d0*/  ISETP.GE.AND P2, PT, R14, R205.reuse, PT ;  /* 0x000000cd0e00720c */ /* 0x080fe20003f46270 */
[----:B------:R-:W3:Y:S02]  /*121e0*/  LDCU UR14, c[0x0][0x398] ;  /* 0x00007300ff0e77ac */ /* 0x000ee40008000800 */
[C---:B------:R-:W-:Y:S01]  /*121f0*/  IMAD.WIDE R12, R29.reuse, 0x4, R8 ;  /* 0x000000041d0c7825 */ /* 0x040fe200078e0208 */
[----:B------:R1:W-:Y:S01]  /*12200*/  @P5 STG.E desc[UR40][R6.64], R37 ;  /* 0x0000002506005986 */ /* 0x0003e2000c101928 */
[----:B------:R-:W3:Y:S02]  /*12210*/  LDCU UR12, c[0x0][0x39c] ;  /* 0x00007380ff0c77ac */ /* 0x000ee40008000800 */
[----:B------:R-:W-:Y:S01]  /*12220*/  IMAD.WIDE R14, R29, 0x4, R2 ;  /* 0x000000041d0e7825 */ /* 0x000fe200078e0202 */
[----:B------:R-:W-:Y:S01]  /*12230*/  ISETP.LT.AND P5, PT, R11, UR10, !P0 ;  /* 0x0000000a0b007c0c */ /* 0x000fe2000c7a1270 */
[----:B------:R1:W-:Y:S01]  /*12240*/  @P4 STG.E desc[UR40][R12.64], R45 ;  /* 0x0000002d0c004986 */ /* 0x0003e2000c101928 */
[----:B------:R-:W-:Y:S01]  /*12250*/  ISETP.LT.AND P0, PT, R200, UR16, !P0 ;  /* 0x00000010c8007c0c */ /* 0x000fe2000c701270 */
[----:B------:R-:W-:Y:S01]  /*12260*/  VIADD R29, R29, UR24 ;  /* 0x000000181d1d7c36 */ /* 0x000fe20008000000 */
[----:B------:R-:W-:Y:S01]  /*12270*/  ISETP.GE.AND P4, PT, R24, R205, PT ;  /* 0x000000cd1800720c */ /* 0x000fe20003f86270 */
[----:B------:R3:W-:Y:S01]  /*12280*/  @P3 STG.E desc[UR40][R14.64], R41 ;  /* 0x000000290e003986 */ /* 0x0007e2000c101928 */
[----:B----4-:R-:W-:Y:S01]  /*12290*/  ISETP.LT.AND P3, PT, R11, UR18, !P1 ;  /* 0x000000120b007c0c */ /* 0x010fe2000cf61270 */
[C---:B--2---:R-:W-:Y:S01]  /*122a0*/  VIADD R25, R29.reuse, UR24 ;  /* 0x000000181d197c36 */ /* 0x044fe20008000000 */
[----:B------:R-:W2:Y:S01]  /*122b0*/  LDCU UR10, c[0x0][0x39c] ;  /* 0x00007380ff0a77ac */ /* 0x000ea20008000800 */
[C---:B------:R-:W-:Y:S01]  /*122c0*/  IMAD.WIDE R4, R29.reuse, 0x4, R8 ;  /* 0x000000041d047825 */ /* 0x040fe200078e0208 */
[----:B------:R-:W4:Y:S03]  /*122d0*/  LDCU UR16, c[0x0][0x398] ;  /* 0x00007300ff1077ac */ /* 0x000f260008000800 */
[----:B-1----:R-:W-:Y:S01]  /*122e0*/  IMAD.WIDE R6, R29, 0x4, R2 ;  /* 0x000000041d067825 */ /* 0x002fe200078e0202 */
[----:B------:R1:W-:Y:S01]  /*122f0*/  @P5 STG.E desc[UR40][R4.64], R26 ;  /* 0x0000001a04005986 */ /* 0x0003e2000c101928 */
[----:B------:R-:W2:Y:S02]  /*12300*/  LDCU UR18, c[0x0][0x398] ;  /* 0x00007300ff1277ac */ /* 0x000ea40008000800 */
[----:B------:R-:W-:Y:S01]  /*12310*/  IMAD.WIDE R12, R25, 0x4, R8 ;  /* 0x00000004190c7825 */ /* 0x000fe200078e0208 */
[----:B------:R2:W-:Y:S01]  /*12320*/  @P0 STG.E desc[UR40][R6.64], R38 ;  /* 0x0000002606000986 */ /* 0x0005e2000c101928 */
[----:B------:R-:W-:Y:S01]  /*12330*/  ISETP.LT.AND P1, PT, R200, UR20, !P1 ;  /* 0x00000014c8007c0c */ /* 0x000fe2000cf21270 */
[----:B------:R-:W4:Y:S02]  /*12340*/  LDCU UR20, c[0x0][0x398] ;  /* 0x00007300ff1477ac */ /* 0x000f240008000800 */
[----:B------:R2:W-:Y:S01]  /*12350*/  @P3 STG.E desc[UR40][R12.64], R46 ;  /* 0x0000002e0c003986 */ /* 0x0005e2000c101928 */
[----:B------:R-:W-:Y:S01]  /*12360*/  ISETP.LT.AND P3, PT, R11, UR22, !P6 ;  /* 0x000000160b007c0c */ /* 0x000fe2000f761270 */
[----:B---3--:R-:W-:Y:S01]  /*12370*/  VIADD R14, R10, 0x3f ;  /* 0x0000003f0a0e7836 */ /* 0x008fe20000000000 */
[----:B------:R-:W-:Y:S01]  /*12380*/  ISETP.LT.AND P6, PT, R200, UR25, !P6 ;  /* 0x00000019c8007c0c */ /* 0x000fe2000f7c1270 */
[C---:B-1----:R-:W-:Y:S01]  /*12390*/  IMAD.WIDE R4, R25.reuse, 0x4, R2 ;  /* 0x0000000419047825 */ /* 0x042fe200078e0202 */
[----:B------:R-:W1:Y:S03]  /*123a0*/  LDCU UR22, c[0x0][0x398] ;  /* 0x00007300ff1677ac */ /* 0x000e660008000800 */
[----:B------:R-:W-:-:S02]  /*123b0*/  VIADD R25, R25, UR24 ;  /* 0x0000001819197c36 */ /* 0x000fc40008000000 */
[----:B------:R-:W-:Y:S01]  /*123c0*/  VIADD R24, R10, 0x11 ;  /* 0x000000110a187836 */ /* 0x000fe20000000000 */
[----:B------:R-:W-:Y:S01]  /*123d0*/  ISETP.GE.AND P0, PT, R14, UR27, PT ;  /* 0x0000001b0e007c0c */ /* 0x000fe2000bf06270 */
[C---:B--2---:R-:W-:Y:S01]  /*123e0*/  IMAD.WIDE R6, R25.reuse, 0x4, R8 ;  /* 0x0000000419067825 */ /* 0x044fe200078e0208 */
        /* <DEDUP_REMOVED lines=9> */
[----:B------:R-:W-:Y:S01]  /*12480*/  ISETP.LT.AND P6, PT, R11, UR29, !P4 ;  /* 0x0000001d0b007c0c */ /* 0x000fe2000e7c1270 */
[C---:B------:R-:W-:Y:S01]  /*12490*/  VIADD R25, R29.reuse, UR24 ;  /* 0x000000181d197c36 */ /* 0x040fe20008000000 */
[----:B------:R-:W-:Y:S01]  /*124a0*/  ISETP.LT.AND P4, PT, R200, UR30, !P4 ;  /* 0x0000001ec8007c0c */ /* 0x000fe2000e781270 */
[C---:B------:R-:W-:Y:S01]  /*124b0*/  IMAD.WIDE R14, R29.reuse, 0x4, R8 ;  /* 0x000000041d0e7825 */ /* 0x040fe200078e0208 */
[----:B------:R-:W3:Y:S03]  /*124c0*/  LDCU UR26, c[0x0][0x398] ;  /* 0x00007300ff1a77ac */ /* 0x000ee60008000800 */
[----:B--2---:R-:W-:Y:S01]  /*124d0*/  IMAD.WIDE R4, R29, 0x4, R2 ;  /* 0x000000041d047825 */ /* 0x004fe200078e0202 */
[----:B------:R2:W-:Y:S01]  /*124e0*/  @P1 STG.E desc[UR40][R14.64], R47 ;  /* 0x0000002f0e001986 */ /* 0x0005e2000c101928 */
[----:B------:R-:W3:Y:S02]  /*124f0*/  LDCU UR27, c[0x0][0x398] ;  /* 0x00007300ff1b77ac */ /* 0x000ee40008000800 */
[----:B------:R-:W-:-:S02]  /*12500*/  VIADD R24, R10, 0x12 ;  /* 0x000000120a187836 */ /* 0x000fc40000000000 */
[C---:B-1----:R-:W-:Y:S01]  /*12510*/  IMAD.WIDE R6, R25.reuse, 0x4, R8 ;  /* 0x0000000419067825 */ /* 0x042fe200078e0208 */
[----:B------:R1:W-:Y:S01]  /*12520*/  @P2 STG.E desc[UR40][R4.64], R43 ;  /* 0x0000002b04002986 */ /* 0x0003e2000c101928 */
[----:B------:R-:W3:Y:S02]  /*12530*/  LDCU UR28, c[0x0][0x398] ;  /* 0x00007300ff1c77ac */ /* 0x000ee40008000800 */
[----:B------:R-:W-:Y:S01]  /*12540*/  IMAD.WIDE R12, R25, 0x4, R2 ;  /* 0x00000004190c7825 */ /* 0x000fe200078e0202 */
[----:B------:R-:W-:Y:S01]  /*12550*/  ISETP.GE.AND P3, PT, R24, UR4, PT ;  /* 0x0000000418007c0c */ /* 0x000fe2000bf66270 */
[----:B------:R1:W-:Y:S01]  /*12560*/  @P6 STG.E desc[UR40][R6.64], R16 ;  /* 0x0000001006006986 */ /* 0x0003e2000c101928 */
[----:B------:R-:W-:Y:S01]  /*12570*/  ISETP.LT.AND P6, PT, R11, UR31, !P5 ;  /* 0x0000001f0b007c0c */ /* 0x000fe2000efc1270 */
[----:B------:R-:W-:Y:S01]  /*12580*/  VIADD R24, R10, 0x13 ;  /* 0x000000130a187836 */ /* 0x000fe20000000000 */
[----:B------:R-:W-:Y:S01]  /*12590*/  ISETP.LT.AND P5, PT, R200, UR32, !P5 ;  /* 0x00000020c8007c0c */ /* 0x000fe2000efa1270 */
[----:B------:R3:W-:Y:S01]  /*125a0*/  @P4 STG.E desc[UR40][R12.64], R48 ;  /* 0x000000300c004986 */ /* 0x0007e2000c101928 */
[----:B------:R-:W-:Y:S01]  /*125b0*/  VIADD R25, R25, UR24 ;  /* 0x0000001819197c36 */ /* 0x000fe20008000000 */
[----:B------:R-:W-:Y:S01]  /*125c0*/  ISETP.LT.AND P4, PT, R11, UR33, !P3 ;  /* 0x000000210b007c0c */ /* 0x000fe2000df81270 */
[----:B--2---:R-:W-:Y:S01]  /*125d0*/  VIADD R14, R10, 0x15 ;  /* 0x000000150a0e7836 */ /* 0x004fe20000000000 */
[----:B------:R-:W-:Y:S01]  /*125e0*/  ISETP.GE.AND P1, PT, R24, UR6, PT ;  /* 0x0000000618007c0c */ /* 0x000fe2000bf26270 */
[----:B------:R-:W-:Y:S01]  /*125f0*/  VIADD R27, R25, UR24 ;  /* 0x00000018191b7c36 */ /* 0x000fe20008000000 */
[----:B------:R-:W2:Y:S01]  /*12600*/  LDCU UR4, c[0x0][0x39c] ;  /* 0x00007380ff0477ac */ /* 0x000ea20008000800 */
[----:B------:R-:W-:-:S02]  /*12610*/  VIADD R24, R10, 0x14 ;  /* 0x000000140a187836 */ /* 0x000fc40000000000 */
[C---:B-1----:R-:W-:Y:S01]  /*12620*/  IMAD.WIDE R4, R25.reuse, 0x4, R8 ;  /* 0x0000000419047825 */ /* 0x042fe200078e0208 */
[----:B------:R-:W1:Y:S03]  /*12630*/  LDCU UR29, c[0x0][0x398] ;  /* 0x00007300ff1d77ac */ /* 0x000e660008000800 */
[----:B------:R-:W-:Y:S01]  /*12640*/  IMAD.WIDE R6, R25, 0x4, R2 ;  /* 0x0000000419067825 */ /* 0x000fe200078e0202 */
[----:B------:R-:W-:Y:S01]  /*12650*/  ISETP.GE.AND P2, PT, R24, UR8, PT ;  /* 0x0000000818007c0c */ /* 0x000fe2000bf46270 */
[----:B------:R1:W-:Y:S01]  /*12660*/  @P6 STG.E desc[UR40][R4.64], R52 ;  /* 0x0000003404006986 */ /* 0x0003e2000c101928 */
[----:B------:R-:W-:Y:S01]  /*12670*/  ISETP.LT.AND P3, PT, R200, UR34, !P3 ;  /* 0x00000022c8007c0c */ /* 0x000fe2000df61270 */
[----:B---3--:R-:W-:Y:S01]  /*12680*/  IMAD.WIDE R12, R27, 0x4, R8 ;  /* 0x000000041b0c7825 */ /* 0x008fe200078e0208 */
[----:B------:R-:W-:Y:S01]  /*12690*/  ISETP.GE.AND P6, PT, R14, UR10, PT ;  /* 0x0000000a0e007c0c */ /* 0x000fe2000bfc6270 */
[----:B------:R-:W-:Y:S01]  /*126a0*/  @P5 STG.E desc[UR40][R6.64], R56 ;  /* 0x0000003806005986 */ /* 0x000fe2000c101928 */
[----:B------:R-:W-:Y:S01]  /*126b0*/  ISETP.LT.AND P5, PT, R11, UR14, !P1 ;  /* 0x0000000e0b007c0c */ /* 0x000fe2000cfa1270 */
[----:B------:R-:W-:Y:S01]  /*126c0*/  IMAD.WIDE R14, R27, 0x4, R2 ;  /* 0x000000041b0e7825 */ /* 0x000fe200078e0202 */
[----:B------:R-:W-:Y:S01]  /*126d0*/  ISETP.LT.AND P1, PT, R200, UR35, !P1 ;  /* 0x00000023c8007c0c */ /* 0x000fe2000cf21270 */
[----:B------:R3:W-:Y:S01]  /*126e0*/  @P4 STG.E desc[UR40][R12.64], R17 ;  /* 0x000000110c004986 */ /* 0x0007e2000c101928 */
[----:B------:R-:W-:Y:S01]  /*126f0*/  ISETP.LT.AND P4, PT, R11, UR36, !P2 ;  /* 0x000000240b007c0c */ /* 0x000fe2000d781270 */
[----:B------:R-:W-:Y:S01]  /*12700*/  VIADD R27, R27, UR24 ;  /* 0x000000181b1b7c36 */ /* 0x000fe20008000000 */
[----:B------:R-:W2:Y:S03]  /*12710*/  LDCU UR6, c[0x0][0x39c] ;  /* 0x00007380ff0677ac */ /* 0x000ea60008000800 */
[C---:B-1----:R-:W-:Y:S01]  /*12720*/  IMAD.WIDE R4, R27.reuse, 0x4, R8 ;  /* 0x000000041b047825 */ /* 0x042fe200078e0208 */
[----:B------:R-:W1:Y:S03]  /*12730*/  LDCU UR8, c[0x0][0x39c] ;  /* 0x00007380ff0877ac */ /* 0x000e660008000800 */
[----:B------:R-:W-:Y:S01]  /*12740*/  VIADD R16, R10, 0x16 ;  /* 0x000000160a107836 */ /* 0x000fe20000000000 */
[----:B------:R-:W1:Y:S01]  /*12750*/  LDCU UR30, c[0x0][0x398] ;  /* 0x00007300ff1e77ac */ /* 0x000e620008000800 */
[----:B---3--:R-:W-:-:S02]  /*12760*/  VIADD R17, R27, UR24 ;  /* 0x000000181b117c36 */ /* 0x008fc40008000000 */
[----:B------:R-:W-:Y:S01]  /*12770*/  IMAD.WIDE R6, R27, 0x4, R2 ;  /* 0x000000041b067825 */ /* 0x000fe200078e0202 */
[----:B------:R-:W-:Y:S01]  /*12780*/  @P3 STG.E desc[UR40][R14.64], R49 ;  /* 0x000000310e003986 */ /* 0x000fe2000c101928 */
[----:B------:R-:W3:Y:S02]  /*12790*/  LDCU UR31, c[0x0][0x398] ;  /* 0x00007300ff1f77ac */ /* 0x000ee40008000800 */
[----:B------:R-:W-:Y:S01]  /*127a0*/  IMAD.WIDE R12, R17, 0x4, R8 ;  /* 0x00000004110c7825 */ /* 0x000fe200078e0208 */
[----:B------:R1:W-:Y:S01]  /*127b0*/  @P5 STG.E desc[UR40][R4.64], R53 ;  /* 0x0000003504005986 */ /* 0x0003e2000c101928 */
[----:B----4-:R-:W-:Y:S01]  /*127c0*/  ISETP.LT.AND P2, PT, R200, UR16, !P2 ;  /* 0x00000010c8007c0c */ /* 0x010fe2000d741270 */
[----:B------:R-:W4:Y:S02]  /*127d0*/  LDCU UR10, c[0x0][0x39c] ;  /* 0x00007380ff0a77ac */ /* 0x000f240008000800 */
[----:B------:R2:W-:Y:S01]  /*127e0*/  @P1 STG.E desc[UR40][R6.64], R57 ;  /* 0x0000003906001986 */ /* 0x0005e2000c101928 */
[----:B------:R-:W-:Y:S01]  /*127f0*/  ISETP.GE.AND P3, PT, R16, UR12, PT ;  /* 0x0000000c10007c0c */ /* 0x000fe2000bf66270 */
[----:B------:R-:W3:Y:S02]  /*12800*/  LDCU UR14, c[0x0][0x398] ;  /* 0x00007300ff0e77ac */ /* 0x000ee40008000800 */
[----:B------:R2:W-:Y:S01]  /*12810*/  @P4 STG.E desc[UR40][R12.64], R18 ;  /* 0x000000120c004986 */ /* 0x0005e2000c101928 */
[----:B------:R-:W-:Y:S01]  /*12820*/  ISETP.LT.AND P4, PT, R11, UR18, !P6 ;  /* 0x000000120b007c0c */ /* 0x000fe2000f781270 */
[----:B------:R-:W3:Y:S01]  /*12830*/  LDCU UR32, c[0x0][0x398] ;  /* 0x00007300ff2077ac */ /* 0x000ee20008000800 */
[----:B------:R-:W-:Y:S01]  /*12840*/  ISETP.LT.AND P6, PT, R200, UR20, !P6 ;  /* 0x00000014c8007c0c */ /* 0x000fe2000f7c1270 */
[C---:B-1----:R-:W-:Y:S01]  /*12850*/  IMAD.WIDE R4, R17.reuse, 0x4, R2 ;  /* 0x0000000411047825 */ /* 0x042fe200078e0202 */
[----:B------:R-:W1:Y:S03]  /*12860*/  LDCU UR12, c[0x0][0x39c] ;  /* 0x00007380ff0c77ac */ /* 0x000e660008000800 */
[----:B------:R-:W-:-:S02]  /*12870*/  VIADD R17, R17, UR24 ;  /* 0x0000001811117c36 */ /* 0x000fc40008000000 */
[----:B------:R-:W-:Y:S01]  /*12880*/  VIADD R16, R10, 0x17 ;  /* 0x000000170a107836 */ /* 0x000fe20000000000 */
[----:B------:R-:W1:Y:S01]  /*12890*/  LDCU UR16, c[0x0][0x398] ;  /* 0x00007300ff1077ac */ /* 0x000e620008000800 */
[C---:B--2---:R-:W-:Y:S01]  /*128a0*/  IMAD.WIDE R6, R17.reuse, 0x4, R8 ;  /* 0x0000000411067825 */ /* 0x044fe200078e0208 */
[----:B------:R2:W-:Y:S01]  /*128b0*/  @P2 STG.E desc[UR40][R4.64], R50 ;  /* 0x0000003204002986 */ /* 0x0005e2000c101928 */
[----:B------:R-:W1:Y:S02]  /*128c0*/  LDCU UR33, c[0x0][0x398] ;  /* 0x00007300ff2177ac */ /* 0x000e640008000800 */
        /* <DEDUP_REMOVED lines=9> */
[----:B------:R-:W3:Y:S01]  /*12960*/  LDCU UR4, c[0x0][0x39c] ;  /* 0x00007380ff0477ac */ /* 0x000ee20008000800 */
[----:B------:R-:W-:Y:S01]  /*12970*/  ISETP.GE.AND P1, PT, R14, UR6, PT ;  /* 0x000000060e007c0c */ /* 0x000fe2000bf26270 */
[----:B------:R-:W-:-:S02]  /*12980*/  VIADD R17, R25, UR24 ;  /* 0x0000001819117c36 */ /* 0x000fc40008000000 */
[C---:B------:R-:W-:Y:S01]  /*12990*/  IMAD.WIDE R14, R25.reuse, 0x4, R8 ;  /* 0x00000004190e7825 */ /* 0x040fe200078e0208 */
[----:B------:R-:W-:Y:S01]  /*129a0*/  ISETP.LT.AND P5, PT, R200, UR27, !P5 ;  /* 0x0000001bc8007c0c */ /* 0x000fe2000efa1270 */
[----:B------:R-:W3:Y:S02]  /*129b0*/  LDCU UR18, c[0x0][0x398] ;  /* 0x00007300ff1277ac */ /* 0x000ee40008000800 */
[----:B--2---:R-:W-:Y:S01]  /*129c0*/  IMAD.WIDE R4, R25, 0x4, R2 ;  /* 0x0000000419047825 */ /* 0x004fe200078e0202 */
[----:B------:R-:W-:Y:S01]  /*129d0*/  @P2 STG.E desc[UR40][R14.64], R19 ;  /* 0x000000130e002986 */ /* 0x000fe2000c101928 */
[----:B------:R-:W2:Y:S02]  /*129e0*/  LDCU UR20, c[0x0][0x398] ;  /* 0x00007300ff1477ac */ /* 0x000ea40008000800 */
[----:B-1----:R-:W-:Y:S01]  /*129f0*/  IMAD.WIDE R6, R17, 0x4, R8 ;  /* 0x0000000411067825 */ /* 0x002fe200078e0208 */
[----:B------:R1:W-:Y:S01]  /*12a00*/  @P3 STG.E desc[UR40][R4.64], R51 ;  /* 0x0000003304003986 */ /* 0x0003e2000c101928 */
[----:B------:R-:W2:Y:S02]  /*12a10*/  LDCU UR6, c[0x0][0x39c] ;  /* 0x00007380ff0677ac */ /* 0x000ea40008000800 */
[----:B------:R-:W-:Y:S01]  /*12a20*/  VIADD R16, R10, 0x19 ;  /* 0x000000190a107836 */ /* 0x000fe20000000000 */
[----:B------:R3:W-:Y:S01]  /*12a30*/  @P6 STG.E desc[UR40][R6.64], R55 ;  /* 0x0000003706006986 */ /* 0x0007e2000c101928 */
[----:B------:R-:W-:Y:S01]  /*12a40*/  ISETP.LT.AND P6, PT, R11, UR28, !P1 ;  /* 0x0000001c0b007c0c */ /* 0x000fe2000cfc1270 */
[C---:B------:R-:W-:Y:S01]  /*12a50*/  IMAD.WIDE R12, R17.reuse, 0x4, R2 ;  /* 0x00000004110c7825 */ /* 0x040fe200078e0202 */
[----:B------:R-:W-:Y:S01]  /*12a60*/  ISETP.LT.AND P1, PT, R200, UR29, !P1 ;  /* 0x0000001dc8007c0c */ /* 0x000fe2000cf21270 */
[----:B------:R-:W2:Y:S01]  /*12a70*/  LDCU UR22, c[0x0][0x398] ;  /* 0x00007300ff1677ac */ /* 0x000ea20008000800 */
[----:B------:R-:W-:Y:S01]  /*12a80*/  ISETP.GE.AND P4, PT, R16, UR8, PT ;  /* 0x0000000810007c0c */ /* 0x000fe2000bf86270 */
[----:B------:R-:W-:Y:S01]  /*12a90*/  VIADD R17, R17, UR24 ;  /* 0x0000001811117c36 */ /* 0x000fe20008000000 */
[----:B------:R-:W2:Y:S01]  /*12aa0*/  LDS.128 R24, [R0] ;  /* 0x0000000000187984 */ /* 0x000ea20000000c00 */
[----:B------:R-:W-:Y:S01]  /*12ab0*/  VIADD R16, R10, 0x1a ;  /* 0x0000001a0a107836 */ /* 0x000fe20000000000 */
[----:B------:R-:W2:Y:S01]  /*12ac0*/  LDCU UR8, c[0x0][0x39c] ;  /* 0x00007380ff0877ac */ /* 0x000ea20008000800 */
[----:B-1----:R-:W-:Y:S01]  /*12ad0*/  IMAD.WIDE R4, R17, 0x4, R8 ;  /* 0x0000000411047825 */ /* 0x002fe200078e0208 */
[----:B------:R1:W-:Y:S01]  /*12ae0*/  @P5 STG.E desc[UR40][R12.64], R59 ;  /* 0x0000003b0c005986 */ /* 0x0003e2000c101928 */
[----:B------:R-:W-:Y:S01]  /*12af0*/  ISETP.LT.AND P5, PT, R11, UR30, !P4 ;  /* 0x0000001e0b007c0c */ /* 0x000fe2000e7a1270 */
[----:B------:R-:W2:Y:S01]  /*12b00*/  LDCU UR25, c[0x0][0x398] ;  /* 0x00007300ff1977ac */ /* 0x000ea20008000800 */
[----:B---3--:R-:W-:Y:S01]  /*12b10*/  IMAD.WIDE R6, R17, 0x4, R2 ;  /* 0x0000000411067825 */ /* 0x008fe200078e0202 */
[----:B----4-:R-:W-:-:S02]  /*12b20*/  ISETP.GE.AND P2, PT, R16, UR10, PT ;  /* 0x0000000a10007c0c */ /* 0x010fc4000bf46270 */
[----:B------:R-:W-:Y:S01]  /*12b30*/  ISETP.LT.AND P4, PT, R200, UR31, !P4 ;  /* 0x0000001fc8007c0c */ /* 0x000fe2000e781270 */
[C---:B------:R-:W-:Y:S01]  /*12b40*/  VIADD R14, R10.reuse, 0x1c ;  /* 0x0000001c0a0e7836 */ /* 0x040fe20000000000 */
[----:B------:R3:W-:Y:S01]  /*12b50*/  @P6 STG.E desc[UR40][R4.64], R20 ;  /* 0x0000001404006986 */ /* 0x0007e2000c101928 */
[----:B------:R-:W-:Y:S01]  /*12b60*/  VIADD R19, R17, UR24 ;  /* 0x0000001811137c36 */ /* 0x000fe20008000000 */
[----:B------:R-:W4:Y:S02]  /*12b70*/  LDCU UR10, c[0x0][0x39c] ;  /* 0x00007380ff0a77ac */ /* 0x000f240008000800 */
[----:B------:R3:W-:Y:S01]  /*12b80*/  @P1 STG.E desc[UR40][R6.64], R60 ;  /* 0x0000003c06001986 */ /* 0x0007e2000c101928 */
[----:B------:R-:W-:Y:S01]  /*12b90*/  ISETP.LT.AND P1, PT, R11, UR14, !P2 ;  /* 0x0000000e0b007c0c */ /* 0x000fe2000d721270 */
[----:B------:R-:W-:Y:S01]  /*12ba0*/  VIADD R16, R10, 0x1b ;  /* 0x0000001b0a107836 */ /* 0x000fe20000000000 */
[----:B------:R-:W-:Y:S01]  /*12bb0*/  ISETP.LT.AND P2, PT, R200, UR32, !P2 ;  /* 0x00000020c8007c0c */ /* 0x000fe2000d741270 */
[C---:B-1----:R-:W-:Y:S01]  /*12bc0*/  IMAD.WIDE R12, R19.reuse, 0x4, R8 ;  /* 0x00000004130c7825 */ /* 0x042fe200078e0208 */
[----:B------:R-:W-:Y:S01]  /*12bd0*/  ISETP.GE.AND P6, PT, R14, UR4, PT ;  /* 0x000000040e007c0c */ /* 0x000fe2000bfc6270 */
[----:B------:R-:W1:Y:S02]  /*12be0*/  LDCU UR26, c[0x0][0x398] ;  /* 0x00007300ff1a77ac */ /* 0x000e640008000800 */
[C---:B------:R-:W-:Y:S01]  /*12bf0*/  IMAD.WIDE R14, R19.reuse, 0x4, R2 ;  /* 0x00000004130e7825 */ /* 0x040fe200078e0202 */
[----:B------:R-:W-:Y:S01]  /*12c00*/  ISETP.GE.AND P3, PT, R16, UR12, PT ;  /* 0x0000000c10007c0c */ /* 0x000fe2000bf66270 */
[----:B------:R1:W-:Y:S01]  /*12c10*/  @P5 STG.E desc[UR40][R12.64], R72 ;  /* 0x000000480c005986 */ /* 0x0003e2000c101928 */
[----:B------:R-:W2:Y:S01]  /*12c20*/  LDCU UR12, c[0x0][0x398] ;  /* 0x00007300ff0c77ac */ /* 0x000ea20008000800 */
[----:B------:R-:W-:-:S02]  /*12c30*/  VIADD R19, R19, UR24 ;  /* 0x0000001813137c36 */ /* 0x000fc40008000000 */
[----:B------:R-:W-:Y:S01]  /*12c40*/  @P4 STG.E desc[UR40][R14.64], R68 ;  /* 0x000000440e004986 */ /* 0x000fe2000c101928 */
[----:B------:R-:W4:Y:S01]  /*12c50*/  LDCU UR4, c[0x0][0x39c] ;  /* 0x00007380ff0477ac */ /* 0x000f220008000800 */
[----:B---3--:R-:W-:Y:S01]  /*12c60*/  IMAD.WIDE R4, R19, 0x4, R8 ;  /* 0x0000000413047825 */ /* 0x008fe200078e0208 */
[----:B------:R-:W-:Y:S01]  /*12c70*/  ISETP.LT.AND P4, PT, R11, UR16, !P3 ;  /* 0x000000100b007c0c */ /* 0x000fe2000df81270 */
[----:B------:R-:W3:Y:S02]  /*12c80*/  LDCU UR27, c[0x0][0x398] ;  /* 0x00007300ff1b77ac */ /* 0x000ee40008000800 */
[C---:B------:R-:W-:Y:S01]  /*12c90*/  IMAD.WIDE R6, R19.reuse, 0x4, R2 ;  /* 0x0000000413067825 */ /* 0x040fe200078e0202 */
[----:B------:R4:W-:Y:S01]  /*12ca0*/  @P1 STG.E desc[UR40][R4.64], R21 ;  /* 0x0000001504001986 */ /* 0x0009e2000c101928 */
[----:B------:R-:W-:Y:S01]  /*12cb0*/  ISETP.LT.AND P3, PT, R200, UR33, !P3 ;  /* 0x00000021c8007c0c */ /* 0x000fe2000df61270 */
[----:B------:R-:W3:Y:S01]  /*12cc0*/  LDCU UR28, c[0x0][0x398] ;  /* 0x00007300ff1c77ac */ /* 0x000ee20008000800 */
[----:B------:R-:W-:Y:S01]  /*12cd0*/  VIADD R17, R19, UR24 ;  /* 0x0000001813117c36 */ /* 0x000fe20008000000 */
[----:B------:R3:W-:Y:S01]  /*12ce0*/  @P2 STG.E desc[UR40][R6.64], R61 ;  /* 0x0000003d06002986 */ /* 0x0007e2000c101928 */
[----:B------:R-:W-:Y:S01]  /*12cf0*/  VIADD R16, R10, 0x1d ;  /* 0x0000001d0a107836 */ /* 0x000fe20000000000 */
[----:B------:R-:W-:Y:S01]  /*12d00*/  ISETP.LT.AND P2, PT, R11, UR18, !P6 ;  /* 0x000000120b007c0c */ /* 0x000fe2000f741270 */
[C---:B-1----:R-:W-:Y:S01]  /*12d10*/  IMAD.WIDE R12, R17.reuse, 0x4, R8 ;  /* 0x00000004110c7825 */ /* 0x042fe200078e0208 */
[----:B--2---:R-:W-:Y:S01]  /*12d20*/  ISETP.LT.AND P6, PT, R200, UR20, !P6 ;  /* 0x00000014c8007c0c */ /* 0x004fe2000f7c1270 */
[----:B------:R-:W1:Y:S01]  /*12d30*/  LDCU UR14, c[0x0][0x398] ;  /* 0x00007300ff0e77ac */ /* 0x000e620008000800 */
[----:B------:R-:W-:Y:S01]  /*12d40*/  ISETP.GE.AND P5, PT, R16, UR6, PT ;  /* 0x0000000610007c0c */ /* 0x000fe2000bfa6270 */
[C---:B----4-:R-:W-:Y:S01]  /*12d50*/  IMAD.WIDE R4, R17.reuse, 0x4, R2 ;  /* 0x0000000411047825 */ /* 0x050fe200078e0202 */
[----:B------:R2:W-:Y:S01]  /*12d60*/  @P4 STG.E desc[UR40][R12.64], R73 ;  /* 0x000000490c004986 */ /* 0x0005e2000c101928 */
[----:B------:R-:W4:Y:S02]  /*12d70*/  LDCU UR16, c[0x0][0x398] ;  /* 0x00007300ff1077ac */ /* 0x000f240008000800 */
[----:B------:R-:W-:-:S02]  /*12d80*/  VIADD R17, R17, UR24 ;  /* 0x0000001811117c36 */ /* 0x000fc40008000000 */
[----:B------:R-:W-:Y:S01]  /*12d90*/  VIADD R16, R10, 0x1e ;  /* 0x0000001e0a107836 */ /* 0x000fe20000000000 */
[----:B------:R-:W1:Y:S01]  /*12da0*/  LDCU UR6, c[0x0][0x39c] ;  /* 0x00007380ff0677ac */ /* 0x000e620008000800 */
[C---:B---3--:R-:W-:Y:S01]  /*12db0*/  IMAD.WIDE R6, R17.reuse, 0x4, R8 ;  /* 0x0000000411067825 */ /* 0x048fe200078e0208 */
[----:B------:R3:W-:Y:S02]  /*12dc0*/  @P3 STG.E desc[UR40][R4.64], R69 ;  /* 0x0000004504003986 */ /* 0x0007e4000c101928 */
[----:B------:R-:W-:Y:S01]  /*12dd0*/  ISETP.GE.AND P1, PT, R16, UR8, PT ;  /* 0x0000000810007c0c */ /* 0x000fe2000bf26270 */
[----:B------:R-:W-:Y:S01]  /*12de0*/  VIADD R14, R10, 0x1f ;  /* 0x0000001f0a0e7836 */ /* 0x000fe20000000000 */
[----:B------:R-:W1:Y:S01]  /*12df0*/  LDCU UR29, c[0x0][0x398] ;  /* 0x00007300ff1d77ac */ /* 0x000e620008000800 */
[----:B--2---:R-:W-:Y:S01]  /*12e00*/  IMAD.WIDE R12, R17, 0x4, R2 ;  /* 0x00000004110c7825 */ /* 0x004fe200078e0202 */
[----:B------:R-:W-:Y:S01]  /*12e10*/  ISETP.LT.AND P3, PT, R11, UR22, !P5 ;  /* 0x000000160b007c0c */ /* 0x000fe2000ef61270 */
[----:B------:R2:W-:Y:S01]  /*12e20*/  @P2 STG.E desc[UR40][R6.64], R22 ;  /* 0x0000001606002986 */ /* 0x0005e2000c101928 */
[----:B------:R-:W-:Y:S01]  /*12e30*/  ISETP.LT.AND P5, PT, R200, UR25, !P5 ;  /* 0x00000019c8007c0c */ /* 0x000fe2000efa1270 */
[----:B------:R-:W-:Y:S01]  /*12e40*/  VIADD R19, R17, UR24 ;  /* 0x0000001811137c36 */ /* 0x000fe20008000000 */
[----:B------:R-:W-:Y:S01]  /*12e50*/  ISETP.GE.AND P4, PT, R14, UR10, PT ;  /* 0x0000000a0e007c0c */ /* 0x000fe2000bf86270 */
[----:B------:R1:W-:Y:S01]  /*12e60*/  @P6 STG.E desc[UR40][R12.64], R62 ;  /* 0x0000003e0c006986 */ /* 0x0003e2000c101928 */
[----:B------:R-:W-:Y:S01]  /*12e70*/  ISETP.LT.AND P6, PT, R11, UR12, !P1 ;  /* 0x0000000c0b007c0c */ /* 0x000fe2000cfc1270 */
[----:B------:R-:W-:Y:S01]  /*12e80*/  VIADD R16, R10, 0x20 ;  /* 0x000000200a107836 */ /* 0x000fe20000000000 */
[----:B------:R-:W4:Y:S01]  /*12e90*/  LDCU UR8, c[0x0][0x39c] ;  /* 0x00007380ff0877ac */ /* 0x000f220008000800 */
[C---:B------:R-:W-:Y:S01]  /*12ea0*/  VIADD R17, R19.reuse, UR24 ;  /* 0x0000001813117c36 */ /* 0x040fe20008000000 */
[----:B------:R-:W-:Y:S01]  /*12eb0*/  ISETP.LT.AND P1, PT, R200, UR26, !P1 ;  /* 0x0000001ac8007c0c */ /* 0x000fe2000cf21270 */
[C---:B------:R-:W-:Y:S01]  /*12ec0*/  IMAD.WIDE R14, R19.reuse, 0x4, R8 ;  /* 0x00000004130e7825 */ /* 0x040fe200078e0208 */
[----:B------:R-:W-:Y:S01]  /*12ed0*/  ISETP.GE.AND P2, PT, R16, UR4, PT ;  /* 0x0000000410007c0c */ /* 0x000fe2000bf46270 */
[----:B------:R-:W4:Y:S02]  /*12ee0*/  LDCU UR4, c[0x0][0x39c] ;  /* 0x00007380ff0477ac */ /* 0x000f240008000800 */
[----:B---3--:R-:W-:Y:S01]  /*12ef0*/  IMAD.WIDE R4, R19, 0x4, R2 ;  /* 0x0000000413047825 */ /* 0x008fe200078e0202 */
[----:B------:R-:W-:Y:S01]  /*12f00*/  @P3 STG.E desc[UR40][R14.64], R74 ;  /* 0x0000004a0e003986 */ /* 0x000fe2000c101928 */
[----:B------:R-:W3:Y:S02]  /*12f10*/  LDCU UR30, c[0x0][0x398] ;  /* 0x00007300ff1e77ac */ /* 0x000ee40008000800 */
[C---:B--2---:R-:W-:Y:S01]  /*12f20*/  IMAD.WIDE R6, R17.reuse, 0x4, R8 ;  /* 0x0000000411067825 */ /* 0x044fe200078e0208 */
[----:B------:R2:W-:Y:S01]  /*12f30*/  @P5 STG.E desc[UR40][R4.64], R70 ;  /* 0x0000004604005986 */ /* 0x0005e2000c101928 */
[----:B------:R-:W3:Y:S02]  /*12f40*/  LDCU UR10, c[0x0][0x398] ;  /* 0x00007300ff0a77ac */ /* 0x000ee40008000800 */
[----:B-1----:R-:W-:Y:S01]  /*12f50*/  IMAD.WIDE R12, R17, 0x4, R2 ;  /* 0x00000004110c7825 */ /* 0x002fe200078e0202 */
[----:B------:R1:W-:Y:S01]  /*12f60*/  @P6 STG.E desc[UR40][R6.64], R23 ;  /* 0x0000001706006986 */ /* 0x0003e2000c101928 */
[----:B------:R-:W-:Y:S01]  /*12f70*/  ISETP.LT.AND P6, PT, R11, UR27, !P4 ;  /* 0x0000001b0b007c0c */ /* 0x000fe2000e7c1270 */
[----:B------:R-:W3:Y:S01]  /*12f80*/  LDCU UR18, c[0x0][0x398] ;  /* 0x00007300ff1277ac */ /* 0x000ee20008000800 */
[----:B------:R-:W-:Y:S01]  /*12f90*/  ISETP.LT.AND P4, PT, R200, UR28, !P4 ;  /* 0x0000001cc8007c0c */ /* 0x000fe2000e781270 */
[----:B------:R-:W-:Y:S01]  /*12fa0*/  VIADD R17, R17, UR24 ;  /* 0x0000001811117c36 */ /* 0x000fe20008000000 */
[----:B------:R3:W-:Y:S01]  /*12fb0*/  @P1 STG.E desc[UR40][R12.64], R63 ;  /* 0x0000003f0c001986 */ /* 0x0007e2000c101928 */
[----:B------:R-:W-:Y:S01]  /*12fc0*/  VIADD R16, R10, 0x21 ;  /* 0x000000210a107836 */ /* 0x000fe20000000000 */
[----:B------:R-:W-:Y:S01]  /*12fd0*/  ISETP.LT.AND P1, PT, R11, UR14, !P2 ;  /* 0x0000000e0b007c0c */ /* 0x000fe2000d721270 */
[C---:B--2---:R-:W-:Y:S01]  /*12fe0*/  IMAD.WIDE R4, R17.reuse, 0x4, R8 ;  /* 0x0000000411047825 */ /* 0x044fe200078e0208 */
[----:B----4-:R-:W-:Y:S01]  /*12ff0*/  ISETP.LT.AND P2, PT, R200, UR16, !P2 ;  /* 0x00000010c8007c0c */ /* 0x010fe2000d741270 */
[----:B------:R-:W2:Y:S02]  /*13000*/  LDCU UR12, c[0x0][0x398] ;  /* 0x00007300ff0c77ac */ /* 0x000ea40008000800 */
[----:B------:R-:W-:Y:S01]  /*13010*/  VIADD R14, R10, 0x23 ;  /* 0x000000230a0e7836 */ /* 0x000fe20000000000 */
[----:B------:R-:W-:Y:S01]  /*13020*/  ISETP.GE.AND P3, PT, R16, UR6, PT ;  /* 0x0000000610007c0c */ /* 0x000fe2000bf66270 */
[C---:B------:R-:W-:Y:S01]  /*13030*/  VIADD R19, R17.reuse, UR24 ;  /* 0x0000001811137c36 */ /* 0x040fe20008000000 */
[----:B------:R-:W4:Y:S01]  /*13040*/  LDCU UR20, c[0x0][0x398] ;  /* 0x00007300ff1477ac */ /* 0x000f220008000800 */
[----:B-1----:R-:W-:Y:S01]  /*13050*/  IMAD.WIDE R6, R17, 0x4, R2 ;  /* 0x0000000411067825 */ /* 0x002fe200078e0202 */
[----:B------:R1:W-:Y:S01]  /*13060*/  @P6 STG.E desc[UR40][R4.64], R75 ;  /* 0x0000004b04006986 */ /* 0x0003e2000c101928 */
[----:B------:R-:W-:Y:S01]  /*13070*/  ISETP.GE.AND P6, PT, R14, UR4, PT ;  /* 0x000000040e007c0c */ /* 0x000fe2000bfc6270 */
[----:B------:R-:W2:Y:S01]  /*13080*/  LDCU UR6, c[0x0][0x39c] ;  /* 0x00007380ff0677ac */ /* 0x000ea20008000800 */
[----:B------:R-:W-:Y:S01]  /*13090*/  VIADD R16, R10, 0x22 ;  /* 0x000000220a107836 */ /* 0x000fe20000000000 */
[----:B------:R1:W-:Y:S01]  /*130a0*/  @P4 STG.E desc[UR40][R6.64], R71 ;  /* 0x0000004706004986 */ /* 0x0003e2000c101928 */
[----:B---3--:R-:W-:Y:S01]  /*130b0*/  IMAD.WIDE R12, R19, 0x4, R8 ;  /* 0x00000004130c7825 */ /* 0x008fe200078e0208 */
[----:B------:R-:W-:Y:S01]  /*130c0*/  ISETP.LT.AND P4, PT, R11, UR29, !P3 ;  /* 0x0000001d0b007c0c */ /* 0x000fe2000df81270 */
[----:B------:R-:W3:Y:S02]  /*130d0*/  LDCU UR22, c[0x0][0x398] ;  /* 0x00007300ff1677ac */ /* 0x000ee40008000800 */
[C---:B------:R-:W-:Y:S01]  /*130e0*/  IMAD.WIDE R14, R19.reuse, 0x4, R2 ;  /* 0x00000004130e7825 */ /* 0x040fe200078e0202 */
[----:B------:R-:W-:Y:S01]  /*130f0*/  ISETP.GE.AND P5, PT, R16, UR8, PT ;  /* 0x0000000810007c0c */ /* 0x000fe2000bfa6270 */
[----:B------:R2:W-:Y:S01]  /*13100*/  @P1 STG.E desc[UR40][R12.64], R64 ;  /* 0x000000400c001986 */ /* 0x0005e2000c101928 */
[----:B------:R-:W-:Y:S01]  /*13110*/  ISETP.LT.AND P3, PT, R200, UR30, !P3 ;  /* 0x0000001ec8007c0c */ /* 0x000fe2000df61270 */
[----:B------:R-:W-:Y:S01]  /*13120*/  VIADD R19, R19, UR24 ;  /* 0x0000001813137c36 */ /* 0x000fe20008000000 */
[----:B------:R-:W3:Y:S01]  /*13130*/  LDCU UR4, c[0x0][0x39c] ;  /* 0x00007380ff0477ac */ /* 0x000ee20008000800 */
[----:B------:R-:W-:Y:S01]  /*13140*/  @P2 STG.E desc[UR40][R14.64], R76 ;  /* 0x0000004c0e002986 */ /* 0x000fe2000c101928 */
[----:B------:R-:W-:-:S02]  /*13150*/  ISETP.LT.AND P2, PT, R11, UR10, !P5 ;  /* 0x0000000a0b007c0c */ /* 0x000fc4000ef41270 */
[----:B------:R-:W-:Y:S01]  /*13160*/  ISETP.LT.AND P5, PT, R200, UR18, !P5 ;  /* 0x00000012c8007c0c */ /* 0x000fe2000efa1270 */
[C---:B-1----:R-:W-:Y:S01]  /*13170*/  IMAD.WIDE R4, R19.reuse, 0x4, R8 ;  /* 0x0000000413047825 */ /* 0x042fe200078e0208 */
[----:B------:R-:W1:Y:S03]  /*13180*/  LDCU UR8, c[0x0][0x39c] ;  /* 0x00007380ff0877ac */ /* 0x000e660008000800 */
[C---:B------:R-:W-:Y:S01]  /*13190*/  VIADD R17, R19.reuse, UR24 ;  /* 0x0000001813117c36 */ /* 0x040fe20008000000 */
[----:B------:R-:W1:Y:S01]  /*131a0*/  LDCU UR25, c[0x0][0x398] ;  /* 0x00007300ff1977ac */ /* 0x000e620008000800 */
[----:B------:R-:W-:Y:S01]  /*131b0*/  VIADD R16, R10, 0x24 ;  /* 0x000000240a107836 */ /* 0x000fe20000000000 */
[----:B------:R3:W-:Y:S01]  /*131c0*/  @P4 STG.E desc[UR40][R4.64], R84 ;  /* 0x0000005404004986 */ /* 0x0007e2000c101928 */
[----:B------:R-:W-:Y:S01]  /*131d0*/  IMAD.WIDE R6, R19, 0x4, R2 ;  /* 0x0000000413067825 */ /* 0x000fe200078e0202 */
[----:B------:R-:W1:Y:S03]  /*131e0*/  LDCU UR14, c[0x0][0x398] ;  /* 0x00007300ff0e77ac */ /* 0x000e660008000800 */
[----:B--2---:R-:W-:Y:S01]  /*131f0*/  IMAD.WIDE R12, R17, 0x4, R8 ;  /* 0x00000004110c7825 */ /* 0x004fe200078e0208 */
[----:B------:R-:W-:Y:S01]  /*13200*/  ISETP.GE.AND P1, PT, R16, UR6, PT ;  /* 0x0000000610007c0c */ /* 0x000fe2000bf26270 */
[----:B------:R2:W-:Y:S01]  /*13210*/  @P3 STG.E desc[UR40][R6.64], R88 ;  /* 0x0000005806003986 */ /* 0x0005e2000c101928 */
[----:B------:R-:W-:Y:S01]  /*13220*/  ISETP.LT.AND P3, PT, R11, UR12, !P6 ;  /* 0x0000000c0b007c0c */ /* 0x000fe2000f761270 */
[----:B------:R-:W1:Y:S01]  /*13230*/  LDCU UR6, c[0x0][0x39c] ;  /* 0x00007380ff0677ac */ /* 0x000e620008000800 */
[C---:B---3--:R-:W-:Y:S01]  /*13240*/  IMAD.WIDE R4, R17.reuse, 0x4, R2 ;  /* 0x0000000411047825 */ /* 0x048fe200078e0202 */
[----:B------:R3:W-:Y:S01]  /*13250*/  @P2 STG.E desc[UR40][R12.64], R65 ;  /* 0x000000410c002986 */ /* 0x0007e2000c101928 */
[----:B----4-:R-:W-:Y:S01]  /*13260*/  ISETP.LT.AND P6, PT, R200, UR20, !P6 ;  /* 0x00000014c8007c0c */ /* 0x010fe2000f7c1270 */
[----:B------:R-:W4:Y:S01]  /*13270*/  LDCU UR16, c[0x0][0x398] ;  /* 0x00007300ff1077ac */ /* 0x000f220008000800 */
[----:B------:R-:W-:Y:S01]  /*13280*/  VIADD R17, R17, UR24 ;  /* 0x0000001811117c36 */ /* 0x000fe20008000000 */
[----:B------:R1:W-:Y:S01]  /*13290*/  @P5 STG.E desc[UR40][R4.64], R77 ;  /* 0x0000004d04005986 */ /* 0x0003e2000c101928 */
[----:B------:R-:W-:Y:S01]  /*132a0*/  ISETP.LT.AND P5, PT, R11, UR22, !P1 ;  /* 0x000000160b007c0c */ /* 0x000fe2000cfa1270 */
[----:B------:R-:W-:Y:S01]  /*132b0*/  VIADD R14, R10, 0x26 ;  /* 0x000000260a0e7836 */ /* 0x000fe20000000000 */
[----:B------:R-:W4:Y:S01]  /*132c0*/  LDCU UR26, c[0x0][0x398] ;  /* 0x00007300ff1a77ac */ /* 0x000f220008000800 */
[----:B------:R-:W-:-:S02]  /*132d0*/  VIADD R19, R17, UR24 ;  /* 0x0000001811137c36 */ /* 0x000fc40008000000 */
[----:B------:R-:W-:Y:S01]  /*132e0*/  VIADD R16, R10, 0x25 ;  /* 0x000000250a107836 */ /* 0x000fe20000000000 */
[----:B------:R-:W-:Y:S01]  /*132f0*/  ISETP.GE.AND P2, PT, R14, UR4, PT ;  /* 0x000000040e007c0c */ /* 0x000fe2000bf46270 */
[C---:B--2---:R-:W-:Y:S01]  /*13300*/  IMAD.WIDE R6, R17.reuse, 0x4, R8 ;  /* 0x0000000411067825 */ /* 0x044fe200078e0208 */
[----:B------:R-:W2:Y:S03]  /*13310*/  LDCU UR4, c[0x0][0x39c] ;  /* 0x00007380ff0477ac */ /* 0x000ea60008000800 */
[----:B---3--:R-:W-:Y:S01]  /*13320*/  IMAD.WIDE R12, R17, 0x4, R2 ;  /* 0x00000004110c7825 */ /* 0x008fe200078e0202 */
[----:B-1----:R-:W-:Y:S01]  /*13330*/  ISETP.GE.AND P4, PT, R16, UR8, PT ;  /* 0x0000000810007c0c */ /* 0x002fe2000bf86270 */
[----:B------:R-:W1:Y:S02]  /*13340*/  LDCU UR10, c[0x0][0x398] ;  /* 0x00007300ff0a77ac */ /* 0x000e640008000800 */
[----:B------:R-:W-:Y:S01]  /*13350*/  IMAD.WIDE R14, R19, 0x4, R8 ;  /* 0x00000004130e7825 */ /* 0x000fe200078e0208 */
[----:B------:R3:W-:Y:S01]  /*13360*/  @P3 STG.E desc[UR40][R6.64], R85 ;  /* 0x0000005506003986 */ /* 0x0007e2000c101928 */
[----:B------:R-:W-:Y:S01]  /*13370*/  ISETP.LT.AND P1, PT, R200, UR25, !P1 ;  /* 0x00000019c8007c0c */ /* 0x000fe2000cf21270 */
[----:B------:R-:W1:Y:S02]  /*13380*/  LDCU UR18, c[0x0][0x398] ;  /* 0x00007300ff1277ac */ /* 0x000e640008000800 */
[----:B------:R1:W-:Y:S01]  /*13390*/  @P6 STG.E desc[UR40][R12.64], R89 ;  /* 0x000000590c006986 */ /* 0x0003e2000c101928 */
[----:B------:R-:W-:Y:S01]  /*133a0*/  VIADD R16, R10, 0x27 ;  /* 0x000000270a107836 */ /* 0x000fe20000000000 */
[----:B------:R-:W1:Y:S02]  /*133b0*/  LDCU UR27, c[0x0][0x398] ;  /* 0x00007300ff1b77ac */ /* 0x000e640008000800 */
[----:B------:R-:W-:Y:S01]  /*133c0*/  @P5 STG.E desc[UR40][R14.64], R66 ;  /* 0x000000420e005986 */ /* 0x000fe2000c101928 */
[----:B------:R-:W-:Y:S01]  /*133d0*/  ISETP.LT.AND P5, PT, R11, UR14, !P4 ;  /* 0x0000000e0b007c0c */ /* 0x000fe2000e7a1270 */
[C---:B------:R-:W-:Y:S01]  /*133e0*/  VIADD R17, R19.reuse, UR24 ;  /* 0x0000001813117c36 */ /* 0x040fe20008000000 */
[----:B------:R-:W-:Y:S01]  /*133f0*/  ISETP.GE.AND P3, PT, R16, UR6, PT ;  /* 0x0000000610007c0c */ /* 0x000fe2000bf66270 */
[----:B------:R-:W-:Y:S01]  /*13400*/  VIADD R16, R10, 0x28 ;  /* 0x000000280a107836 */ /* 0x000fe20000000000 */
[----:B------:R-:W1:Y:S01]  /*13410*/  LDCU UR12, c[0x0][0x398] ;  /* 0x00007300ff0c77ac */ /* 0x000e620008000800 */
[----:B------:R-:W-:Y:S01]  /*13420*/  IMAD.WIDE R4, R19, 0x4, R2 ;  /* 0x0000000413047825 */ /* 0x000fe200078e0202 */
[----:B------:R-:W1:Y:S03]  /*13430*/  LDCU UR8, c[0x0][0x39c] ;  /* 0x00007380ff0877ac */ /* 0x000e660008000800 */
[----:B---3--:R-:W-:Y:S01]  /*13440*/  IMAD.WIDE R6, R17, 0x4, R8 ;  /* 0x0000000411067825 */ /* 0x008fe200078e0208 */
[----:B--2---:R-:W-:Y:S01]  /*13450*/  ISETP.GE.AND P6, PT, R16, UR4, PT ;  /* 0x0000000410007c0c */ /* 0x004fe2000bfc6270 */
[----:B------:R2:W-:Y:S01]  /*13460*/  @P1 STG.E desc[UR40][R4.64], R78 ;  /* 0x0000004e04001986 */ /* 0x0005e2000c101928 */
[C---:B----4-:R-:W-:Y:S01]  /*13470*/  ISETP.LT.AND P4, PT, R200.reuse, UR16, !P4 ;  /* 0x00000010c8007c0c */ /* 0x050fe2000e781270 */
[----:B------:R-:W3:Y:S02]  /*13480*/  LDCU UR4, c[0x0][0x39c] ;  /* 0x00007380ff0477ac */ /* 0x000ee40008000800 */
[----:B------:R4:W-:Y:S01]  /*13490*/  @P5 STG.E desc[UR40][R6.64], R86 ;  /* 0x0000005606005986 */ /* 0x0009e2000c101928 */
[----:B------:R-:W-:Y:S01]  /*134a0*/  ISETP.LT.AND P5, PT, R11, UR26, !P2 ;  /* 0x0000001a0b007c0c */ /* 0x000fe2000d7a1270 */
[C---:B-1----:R-:W-:Y:S01]  /*134b0*/  IMAD.WIDE R12, R17.reuse, 0x4, R2 ;  /* 0x00000004110c7825 */ /* 0x042fe200078e0202 */
[----:B------:R-:W-:Y:S01]  /*134c0*/  ISETP.LT.AND P2, PT, R200, UR10, !P2 ;  /* 0x0000000ac8007c0c */ /* 0x000fe2000d741270 */
[----:B------:R-:W1:Y:S02]  /*134d0*/  LDCU UR20, c[0x0][0x398] ;  /* 0x00007300ff1477ac */ /* 0x000e640008000800 */
[----:B------:R-:W-:Y:S01]  /*134e0*/  VIADD R17, R17, UR24 ;  /* 0x0000001811117c36 */ /* 0x000fe20008000000 */
[----:B------:R-:W1:Y:S03]  /*134f0*/  LDCU UR14, c[0x0][0x398] ;  /* 0x00007300ff0e77ac */ /* 0x000e660008000800 */
[C---:B--2---:R-:W-:Y:S01]  /*13500*/  IMAD.WIDE R4, R17.reuse, 0x4, R8 ;  /* 0x0000000411047825 */ /* 0x044fe200078e0208 */
[----:B------:R2:W-:Y:S01]  /*13510*/  @P4 STG.E desc[UR40][R12.64], R90 ;  /* 0x0000005a0c004986 */ /* 0x0005e2000c101928 */
[----:B------:R-:W1:Y:S02]  /*13520*/  LDCU UR16, c[0x0][0x398] ;  /* 0x00007300ff1077ac */ /* 0x000e640008000800 */
[----:B----4-:R-:W-:Y:S01]  /*13530*/  IMAD.WIDE R6, R17, 0x4, R2 ;  /* 0x0000000411067825 */ /* 0x010fe200078e0202 */
[----:B------:R-:W-:Y:S01]  /*13540*/  ISETP.LT.AND P4, PT, R11, UR18, !P3 ;  /* 0x000000120b007c0c */ /* 0x000fe2000df81270 */
[----:B------:R4:W-:Y:S01]  /*13550*/  @P5 STG.E desc[UR40][R4.64], R67 ;  /* 0x0000004304005986 */ /* 0x0009e2000c101928 */
[----:B------:R-:W1:Y:S01]  /*13560*/  LDCU UR22, c[0x0][0x398] ;  /* 0x00007300ff1677ac */ /* 0x000e620008000800 */
[----:B------:R-:W-:Y:S01]  /*13570*/  VIADD R14, R10, 0x2a ;  /* 0x0000002a0a0e7836 */ /* 0x000fe20000000000 */
[----:B------:R-:W-:Y:S01]  /*13580*/  ISETP.LT.AND P3, PT, R200, UR27, !P3 ;  /* 0x0000001bc8007c0c */ /* 0x000fe2000df61270 */
[----:B------:R-:W-:Y:S01]  /*13590*/  VIADD R19, R17, UR24 ;  /* 0x0000001811137c36 */ /* 0x000fe20008000000 */
[----:B------:R1:W-:Y:S01]  /*135a0*/  @P2 STG.E desc[UR40][R6.64], R79 ;  /* 0x0000004f06002986 */ /* 0x0003e2000c101928 */
[----:B------:R-:W-:Y:S01]  /*135b0*/  ISETP.LT.AND P2, PT, R11, UR12, !P6 ;  /* 0x0000000c0b007c0c */ /* 0x000fe2000f741270 */
[----:B------:R-:W-:Y:S01]  /*135c0*/  VIADD R16, R10, 0x29 ;  /* 0x000000290a107836 */ /* 0x000fe20000000000 */
[----:B---3--:R-:W-:Y:S01]  /*135d0*/  ISETP.GE.AND P5, PT, R14, UR4, PT ;  /* 0x000000040e007c0c */ /* 0x008fe2000bfa6270 */
[C---:B--2---:R-:W-:Y:S01]  /*135e0*/  IMAD.WIDE R12, R19.reuse, 0x4, R8 ;  /* 0x00000004130c7825 */ /* 0x044fe200078e0208 */
[----:B------:R-:W2:Y:S03]  /*135f0*/  LDCU UR6, c[0x0][0x39c] ;  /* 0x00007380ff0677ac */ /* 0x000ea60008000800 */
[C---:B------:R-:W-:Y:S01]  /*13600*/  IMAD.WIDE R14, R19.reuse, 0x4, R2 ;  /* 0x00000004130e7825 */ /* 0x040fe200078e0202 */
[----:B------:R-:W-:Y:S01]  /*13610*/  ISETP.GE.AND P1, PT, R16, UR8, PT ;  /* 0x0000000810007c0c */ /* 0x000fe2000bf26270 */
[----:B------:R-:W3:Y:S02]  /*13620*/  LDCU UR10, c[0x0][0x398] ;  /* 0x00007300ff0a77ac */ /* 0x000ee40008000800 */
[----:B------:R-:W-:Y:S01]  /*13630*/  VIADD R19, R19, UR24 ;  /* 0x0000001813137c36 */ /* 0x000fe20008000000 */
[----:B------:R2:W-:Y:S01]  /*13640*/  @P4 STG.E desc[UR40][R12.64], R87 ;  /* 0x000000570c004986 */ /* 0x0005e2000c101928 */
[----:B------:R-:W3:Y:S02]  /*13650*/  LDCU UR18, c[0x0][0x398] ;  /* 0x00007300ff1277ac */ /* 0x000ee40008000800 */
[----:B----4-:R-:W-:Y:S01]  /*13660*/  IMAD.WIDE R4, R19, 0x4, R8 ;  /* 0x0000000413047825 */ /* 0x010fe200078e0208 */
[----:B------:R-:W4:Y:S01]  /*13670*/  LDCU UR4, c[0x0][0x39c] ;  /* 0x00007380ff0477ac */ /* 0x000f220008000800 */
[----:B------:R-:W-:Y:S01]  /*13680*/  @P3 STG.E desc[UR40][R14.64], R91 ;  /* 0x0000005b0e003986 */ /* 0x000fe2000c101928 */
[----:B-1----:R-:W-:-:S02]  /*13690*/  ISETP.LT.AND P6, PT, R200, UR20, !P6 ;  /* 0x00000014c8007c0c */ /* 0x002fc4000f7c1270 */
[----:B------:R-:W-:Y:S01]  /*136a0*/  ISETP.LT.AND P4, PT, R11, UR14, !P1 ;  /* 0x0000000e0b007c0c */ /* 0x000fe2000cf81270 */
[----:B------:R1:W-:Y:S01]  /*136b0*/  @P2 STG.E desc[UR40][R4.64], R80 ;  /* 0x0000005004002986 */ /* 0x0003e2000c101928 */
[----:B------:R-:W-:Y:S01]  /*136c0*/  ISETP.LT.AND P2, PT, R200, UR16, !P1 ;  /* 0x00000010c8007c0c */ /* 0x000fe2000cf41270 */
[----:B------:R-:W-:Y:S01]  /*136d0*/  VIADD R16, R10, 0x2b ;  /* 0x0000002b0a107836 */ /* 0x000fe20000000000 */
[----:B------:R-:W3:Y:S01]  /*136e0*/  LDCU UR8, c[0x0][0x39c] ;  /* 0x00007380ff0877ac */ /* 0x000ee20008000800 */
[C---:B------:R-:W-:Y:S02]  /*136f0*/  VIADD R17, R19.reuse, UR24 ;  /* 0x0000001813117c36 */ /* 0x040fe40008000000 */
[----:B------:R-:W-:Y:S01]  /*13700*/  IMAD.WIDE R6, R19, 0x4, R2 ;  /* 0x0000000413067825 */ /* 0x000fe200078e0202 */
[----:B--2---:R-:W-:Y:S01]  /*13710*/  ISETP.GE.AND P3, PT, R16, UR6, PT ;  /* 0x0000000610007c0c */ /* 0x004fe2000bf66270 */
[----:B------:R-:W2:Y:S02]  /*13720*/  LDCU UR12, c[0x0][0x398] ;  /* 0x00007300ff0c77ac */ /* 0x000ea40008000800 */
[C---:B------:R-:W-:Y:S01]  /*13730*/  IMAD.WIDE R12, R17.reuse, 0x4, R8 ;  /* 0x00000004110c7825 */ /* 0x040fe200078e0208 */
[----:B------:R2:W-:Y:S01]  /*13740*/  @P6 STG.E desc[UR40][R6.64], R92 ;  /* 0x0000005c06006986 */ /* 0x0005e2000c101928 */
[----:B------:R-:W2:Y:S02]  /*13750*/  LDCU UR14, c[0x0][0x398] ;  /* 0x00007300ff0e77ac */ /* 0x000ea40008000800 */
[----:B-1----:R-:W-:Y:S01]  /*13760*/  IMAD.WIDE R4, R17, 0x4, R2 ;  /* 0x0000000411047825 */ /* 0x002fe200078e0202 */
[----:B------:R1:W-:Y:S01]  /*13770*/  @P4 STG.E desc[UR40][R12.64], R112 ;  /* 0x000000700c004986 */ /* 0x0003e2000c101928 */
[----:B------:R-:W1:Y:S02]  /*13780*/  LDCU UR20, c[0x0][0x398] ;  /* 0x00007300ff1477ac */ /* 0x000e640008000800 */
[----:B------:R-:W-:Y:S01]  /*13790*/  VIADD R16, R10, 0x2c ;  /* 0x0000002c0a107836 */ /* 0x000fe20000000000 */
[----:B------:R-:W-:Y:S01]  /*137a0*/  ISETP.LT.AND P6, PT, R11, UR22, !P5 ;  /* 0x000000160b007c0c */ /* 0x000fe2000efc1270 */
[----:B------:R1:W-:Y:S01]  /*137b0*/  @P2 STG.E desc[UR40][R4.64], R108 ;  /* 0x0000006c04002986 */ /* 0x0003e2000c101928 */
[----:B---3--:R-:W-:Y:S01]  /*137c0*/  ISETP.LT.AND P5, PT, R200, UR10, !P5 ;  /* 0x0000000ac8007c0c */ /* 0x008fe2000efa1270 */
[----:B------:R-:W-:Y:S01]  /*137d0*/  VIADD R17, R17, UR24 ;  /* 0x0000001811117c36 */ /* 0x000fe20008000000 */
[----:B----4-:R-:W-:Y:S01]  /*137e0*/  ISETP.GE.AND P1, PT, R16, UR4, PT ;  /* 0x0000000410007c0c */ /* 0x010fe2000bf26270 */
[----:B------:R-:W3:Y:S01]  /*137f0*/  LDCU UR4, c[0x0][0x39c] ;  /* 0x00007380ff0477ac */ /* 0x000ee20008000800 */
[----:B------:R-:W-:Y:S01]  /*13800*/  ISETP.LT.AND P2, PT, R11, UR18, !P3 ;  /* 0x000000120b007c0c */ /* 0x000fe2000df41270 */
[----:B------:R-:W-:-:S02]  /*13810*/  VIADD R14, R10, 0x2d ;  /* 0x0000002d0a0e7836 */ /* 0x000fc40000000000 */
[C---:B------:R-:W-:Y:S01]  /*13820*/  VIADD R19, R17.reuse, UR24 ;  /* 0x0000001811137c36 */ /* 0x040fe20008000000 */
[----:B------:R-:W4:Y:S01]  /*13830*/  LDCU UR6, c[0x0][0x39c] ;  /* 0x00007380ff0677ac */ /* 0x000f220008000800 */
[C---:B--2---:R-:W-:Y:S01]  /*13840*/  IMAD.WIDE R6, R17.reuse, 0x4, R8 ;  /* 0x0000000411067825 */ /* 0x044fe200078e0208 */
[----:B------:R-:W-:Y:S01]  /*13850*/  ISETP.GE.AND P4, PT, R14, UR8, PT ;  /* 0x000000080e007c0c */ /* 0x000fe2000bf86270 */
[----:B------:R-:W2:Y:S02]  /*13860*/  LDCU UR16, c[0x0][0x398] ;  /* 0x00007300ff1077ac */ /* 0x000ea40008000800 */
[----:B-1----:R-:W-:Y:S01]  /*13870*/  IMAD.WIDE R12, R17, 0x4, R2 ;  /* 0x00000004110c7825 */ /* 0x002fe200078e0202 */
[----:B------:R1:W-:Y:S01]  /*13880*/  @P6 STG.E desc[UR40][R6.64], R81 ;  /* 0x0000005106006986 */ /* 0x0003e2000c101928 */
[----:B------:R-:W-:Y:S01]  /*13890*/  ISETP.LT.AND P3, PT, R200, UR12, !P3 ;  /* 0x0000000cc8007c0c */ /* 0x000fe2000df61270 */
[----:B------:R-:W2:Y:S01]  /*138a0*/  LDCU UR8, c[0x0][0x39c] ;  /* 0x00007380ff0877ac */ /* 0x000ea20008000800 */
[----:B------:R-:W-:Y:S01]  /*138b0*/  IMAD.WIDE R14, R19, 0x4, R8 ;  /* 0x00000004130e7825 */ /* 0x000fe200078e0208 */
[----:B------:R1:W-:Y:S01]  /*138c0*/  @P5 STG.E desc[UR40][R12.64], R93 ;  /* 0x0000005d0c005986 */ /* 0x0003e2000c101928 */
[----:B------:R-:W2:Y:S02]  /*138d0*/  LDCU UR10, c[0x0][0x398] ;  /* 0x00007300ff0a77ac */ /* 0x000ea40008000800 */
[----:B------:R-:W-:Y:S01]  /*138e0*/  VIADD R16, R10, 0x2e ;  /* 0x0000002e0a107836 */ /* 0x000fe20000000000 */
[----:B------:R2:W-:Y:S01]  /*138f0*/  @P2 STG.E desc[UR40][R14.64], R113 ;  /* 0x000000710e002986 */ /* 0x0005e2000c101928 */
[----:B------:R-:W-:Y:S01]  /*13900*/  ISETP.LT.AND P2, PT, R11, UR14, !P1 ;  /* 0x0000000e0b007c0c */ /* 0x000fe2000cf41270 */
[----:B------:R-:W-:Y:S01]  /*13910*/  VIADD R17, R19, UR24 ;  /* 0x0000001813117c36 */ /* 0x000fe20008000000 */
[----:B------:R-:W2:Y:S01]  /*13920*/  LDCU UR12, c[0x0][0x398] ;  /* 0x00007300ff0c77ac */ /* 0x000ea20008000800 */
[----:B---3--:R-:W-:Y:S01]  /*13930*/  ISETP.GE.AND P6, PT, R16, UR4, PT ;  /* 0x0000000410007c0c */ /* 0x008fe2000bfc6270 */
[----:B------:R-:W-:-:S02]  /*13940*/  VIADD R16, R10, 0x2f ;  /* 0x0000002f0a107836 */ /* 0x000fc40000000000 */
[----:B------:R-:W-:Y:S01]  /*13950*/  IMAD.WIDE R4, R19, 0x4, R2 ;  /* 0x0000000413047825 */ /* 0x000fe200078e0202 */
[----:B------:R-:W3:Y:S03]  /*13960*/  LDCU UR4, c[0x0][0x39c] ;  /* 0x00007380ff0477ac */ /* 0x000ee60008000800 */
[----:B-1----:R-:W-:Y:S01]  /*13970*/  IMAD.WIDE R6, R17, 0x4, R8 ;  /* 0x0000000411067825 */ /* 0x002fe200078e0208 */
[----:B----4-:R-:W-:Y:S01]  /*13980*/  ISETP.GE.AND P5, PT, R16, UR6, PT ;  /* 0x0000000610007c0c */ /* 0x010fe2000bfa6270 */
[----:B------:R1:W-:Y:S01]  /*13990*/  @P3 STG.E desc[UR40][R4.64], R109 ;  /* 0x0000006d04003986 */ /* 0x0003e2000c101928 */
[----:B------:R-:W4:Y:S01]  /*139a0*/  LDCU UR14, c[0x0][0x398] ;  /* 0x00007300ff0e77ac */ /* 0x000f220008000800 */
[----:B------:R-:W-:Y:S01]  /*139b0*/  VIADD R16, R10, 0x30 ;  /* 0x000000300a107836 */ /* 0x000fe20000000000 */
[----:B------:R-:W-:Y:S01]  /*139c0*/  ISETP.LT.AND P1, PT, R200, UR20, !P1 ;  /* 0x00000014c8007c0c */ /* 0x000fe2000cf21270 */
[----:B------:R3:W-:Y:S01]  /*139d0*/  @P2 STG.E desc[UR40][R6.64], R82 ;  /* 0x0000005206002986 */ /* 0x0007e2000c101928 */
[----:B--2---:R-:W-:Y:S01]  /*139e0*/  ISETP.LT.AND P2, PT, R11, UR16, !P4 ;  /* 0x000000100b007c0c */ /* 0x004fe2000e741270 */
[----:B------:R-:W2:Y:S01]  /*139f0*/  LDCU UR18, c[0x0][0x398] ;  /* 0x00007300ff1277ac */ /* 0x000ea20008000800 */
[C---:B------:R-:W-:Y:S01]  /*13a00*/  IMAD.WIDE R12, R17.reuse, 0x4, R2 ;  /* 0x00000004110c7825 */ /* 0x040fe200078e0202 */
[----:B------:R-:W-:Y:S01]  /*13a10*/  ISETP.GE.AND P3, PT, R16, UR8, PT ;  /* 0x0000000810007c0c */ /* 0x000fe2000bf66270 */
[----:B------:R-:W2:Y:S02]  /*13a20*/  LDCU UR8, c[0x0][0x398] ;  /* 0x00007300ff0877ac */ /* 0x000ea40008000800 */
[----:B------:R-:W-:Y:S01]  /*13a30*/  VIADD R17, R17, UR24 ;  /* 0x0000001811117c36 */ /* 0x000fe20008000000 */
[----:B------:R-:W-:Y:S01]  /*13a40*/  ISETP.LT.AND P4, PT, R200, UR10, !P4 ;  /* 0x0000000ac8007c0c */ /* 0x000fe2000e781270 */
[----:B------:R-:W-:Y:S01]  /*13a50*/  VIADD R14, R10, 0x31 ;  /* 0x000000310a0e7836 */ /* 0x000fe20000000000 */
[----:B------:R-:W2:Y:S01]  /*13a60*/  LDCU UR6, c[0x0][0x39c] ;  /* 0x00007380ff0677ac */ /* 0x000ea20008000800 */
[----:B-1----:R-:W-:Y:S01]  /*13a70*/  IMAD.WIDE R4, R17, 0x4, R8 ;  /* 0x0000000411047825 */ /* 0x002fe200078e0208 */
[----:B------:R1:W-:Y:S01]  /*13a80*/  @P1 STG.E desc[UR40][R12.64], R94 ;  /* 0x0000005e0c001986 */ /* 0x0003e2000c101928 */
[----:B------:R-:W-:Y:S01]  /*13a90*/  ISETP.LT.AND P1, PT, R11, UR12, !P6 ;  /* 0x0000000c0b007c0c */ /* 0x000fe2000f721270 */
[----:B------:R-:W2:Y:S01]  /*13aa0*/  LDCU UR10, c[0x0][0x398] ;  /* 0x00007300ff0a77ac */ /* 0x000ea20008000800 */
[C---:B---3--:R-:W-:Y:S01]  /*13ab0*/  IMAD.WIDE R6, R17.reuse, 0x4, R2 ;  /* 0x0000000411067825 */ /* 0x048fe200078e0202 */
[----:B------:R3:W-:Y:S01]  /*13ac0*/  @P2 STG.E desc[UR40][R4.64], R114 ;  /* 0x0000007204002986 */ /* 0x0007e2000c101928 */
[----:B------:R-:W-:Y:S01]  /*13ad0*/  ISETP.GE.AND P2, PT, R14, UR4, PT ;  /* 0x000000040e007c0c */ /* 0x000fe2000bf46270 */
[----:B------:R-:W3:Y:S01]  /*13ae0*/  LDCU UR4, c[0x0][0x39c] ;  /* 0x00007380ff0477ac */ /* 0x000ee20008000800 */
[C---:B----4-:R-:W-:Y:S01]  /*13af0*/  ISETP.LT.AND P6, PT, R200.reuse, UR14, !P6 ;  /* 0x0000000ec8007c0c */ /* 0x050fe2000f7c1270 */
[----:B------:R-:W-:Y:S01]  /*13b00*/  VIADD R19, R17, UR24 ;  /* 0x0000001811137c36 */ /* 0x000fe20008000000 */
[----:B------:R4:W-:Y:S01]  /*13b10*/  @P4 STG.E desc[UR40][R6.64], R110 ;  /* 0x0000006e06004986 */ /* 0x0009e2000c101928 */
[----:B------:R-:W4:Y:S01]  /*13b20*/  LDCU UR12, c[0x0][0x398] ;  /* 0x00007300ff0c77ac */ /* 0x000f220008000800 */
[----:B--2---:R-:W-:Y:S01]  /*13b30*/  ISETP.LT.AND P4, PT, R11, UR18, !P5 ;  /* 0x000000120b007c0c */ /* 0x004fe2000ef81270 */
[----:B------:R-:W2:Y:S01]  /*13b40*/  LDCU UR14, c[0x0][0x398] ;  /* 0x00007300ff0e77ac */ /* 0x000ea20008000800 */
[C---:B-1----:R-:W-:Y:S01]  /*13b50*/  IMAD.WIDE R12, R19.reuse, 0x4, R8 ;  /* 0x00000004130c7825 */ /* 0x042fe200078e0208 */
[----:B------:R-:W-:Y:S01]  /*13b60*/  ISETP.LT.AND P5, PT, R200, UR8, !P5 ;  /* 0x00000008c8007c0c */ /* 0x000fe2000efa1270 */
[----:B------:R-:W1:Y:S02]  /*13b70*/  LDCU UR16, c[0x0][0x398] ;  /* 0x00007300ff1077ac */ /* 0x000e640008000800 */
[----:B------:R-:W-:-:S04]  /*13b80*/  IMAD.WIDE R14, R19, 0x4, R2 ;  /* 0x00000004130e7825 */ /* 0x000fc800078e0202 */
[----:B------:R-:W-:Y:S01]  /*13b90*/  VIADD R16, R10, 0x32 ;  /* 0x000000320a107836 */ /* 0x000fe20000000000 */
[----:B------:R1:W-:Y:S01]  /*13ba0*/  @P1 STG.E desc[UR40][R12.64], R83 ;  /* 0x000000530c001986 */ /* 0x0003e2000c101928 */
[----:B------:R-:W-:Y:S01]  /*13bb0*/  VIADD R19, R19, UR24 ;  /* 0x0000001813137c36 */ /* 0x000fe20008000000 */
[----:B------:R-:W1:Y:S02]  /*13bc0*/  LDCU UR8, c[0x0][0x398] ;  /* 0x00007300ff0877ac */ /* 0x000e640008000800 */
[----:B------:R-:W-:Y:S01]  /*13bd0*/  ISETP.GE.AND P1, PT, R16, UR6, PT ;  /* 0x0000000610007c0c */ /* 0x000fe2000bf26270 */
[C---:B---3--:R-:W-:Y:S01]  /*13be0*/  IMAD.WIDE R4, R19.reuse, 0x4, R8 ;  /* 0x0000000413047825 */ /* 0x048fe200078e0208 */
[----:B------:R-:W3:Y:S03]  /*13bf0*/  LDCU UR6, c[0x0][0x39c] ;  /* 0x00007380ff0677ac */ /* 0x000ee60008000800 */
[----:B------:R-:W-:Y:S01]  /*13c00*/  VIADD R16, R10, 0x33 ;  /* 0x000000330a107836 */ /* 0x000fe20000000000 */
[----:B------:R-:W-:Y:S01]  /*13c10*/  @P6 STG.E desc[UR40][R14.64], R95 ;  /* 0x0000005f0e006986 */ /* 0x000fe2000c101928 */
[----:B----4-:R-:W-:Y:S01]  /*13c20*/  IMAD.WIDE R6, R19, 0x4, R2 ;  /* 0x0000000413067825 */ /* 0x010fe200078e0202 */
[----:B------:R-:W-:Y:S01]  /*13c30*/  ISETP.LT.AND P6, PT, R11, UR10, !P3 ;  /* 0x0000000a0b007c0c */ /* 0x000fe2000dfc1270 */
[----:B------:R-:W4:Y:S01]  /*13c40*/  LDCU UR10, c[0x0][0x398] ;  /* 0x00007300ff0a77ac */ /* 0x000f220008000800 */
[----:B------:R3:W-:Y:S01]  /*13c50*/  @P4 STG.E desc[UR40][R4.64], R115 ;  /* 0x0000007304004986 */ /* 0x0007e2000c101928 */
[----:B------:R-:W-:Y:S01]  /*13c60*/  ISETP.GE.AND P4, PT, R16, UR4, PT ;  /* 0x0000000410007c0c */ /* 0x000fe2000bf86270 */
[----:B------:R-:W4:Y:S01]  /*13c70*/  LDCU UR4, c[0x0][0x398] ;  /* 0x00007300ff0477ac */ /* 0x000f220008000800 */
[----:B------:R-:W-:Y:S01]  /*13c80*/  ISETP.LT.AND P3, PT, R200, UR12, !P3 ;  /* 0x0000000cc8007c0c */ /* 0x000fe2000df61270 */
[----:B------:R-:W-:Y:S01]  /*13c90*/  @P5 STG.E desc[UR40][R6.64], R111 ;  /* 0x0000006f06005986 */ /* 0x000fe2000c101928 */
[----:B------:R-:W-:Y:S01]  /*13ca0*/  VIADD R17, R19, UR24 ;  /* 0x0000001813117c36 */ /* 0x000fe20008000000 */
[----:B--2---:R-:W-:Y:S01]  /*13cb0*/  ISETP.LT.AND P5, PT, R11, UR14, !P2 ;  /* 0x0000000e0b007c0c */ /* 0x004fe2000d7a1270 */
[----:B------:R-:W-:Y:S01]  /*13cc0*/  VIADD R16, R10, 0x34 ;  /* 0x000000340a107836 */ /* 0x000fe20000000000 */
[----:B------:R-:W2:Y:S01]  /*13cd0*/  LDCU UR12, c[0x0][0x398] ;  /* 0x00007300ff0c77ac */ /* 0x000ea20008000800 */
[----:B------:R-:W-:-:S02]  /*13ce0*/  VIADD R19, R17, UR24 ;  /* 0x0000001811137c36 */ /* 0x000fc40008000000 */
[C---:B-1----:R-:W-:Y:S01]  /*13cf0*/  IMAD.WIDE R12, R17.reuse, 0x4, R8 ;  /* 0x00000004110c7825 */ /* 0x042fe200078e0208 */
[----:B------:R-:W1:Y:S03]  /*13d00*/  LDCU UR14, c[0x0][0x398] ;  /* 0x00007300ff0e77ac */ /* 0x000e660008000800 */
[----:B---3--:R-:W-:Y:S01]  /*13d10*/  IMAD.WIDE R4, R17, 0x4, R2 ;  /* 0x0000000411047825 */ /* 0x008fe200078e0202 */
[----:B------:R3:W-:Y:S03]  /*13d20*/  @P6 STG.E desc[UR40][R12.64], R96 ;  /* 0x000000600c006986 */ /* 0x0007e6000c101928 */
[----:B------:R-:W-:Y:S01]  /*13d30*/  IMAD.WIDE R14, R19, 0x4, R8 ;  /* 0x00000004130e7825 */ /* 0x000fe200078e0208 */
[----:B------:R-:W-:Y:S01]  /*13d40*/  ISETP.GE.AND P6, PT, R16, UR6, PT ;  /* 0x0000000610007c0c */ /* 0x000fe2000bfc6270 */
[----:B------:R1:W-:Y:S01]  /*13d50*/  @P3 STG.E desc[UR40][R4.64], R100 ;  /* 0x0000006404003986 */ /* 0x0003e2000c101928 */
[----:B------:R-:W2:Y:S01]  /*13d60*/  LDCU UR6, c[0x0][0x398] ;  /* 0x00007300ff0677ac */ /* 0x000ea20008000800 */
[----:B------:R-:W-:-:S02]  /*13d70*/  ISETP.LT.AND P2, PT, R200, UR16, !P2 ;  /* 0x00000010c8007c0c */ /* 0x000fc4000d741270 */
[----:B------:R-:W-:Y:S01]  /*13d80*/  @P5 STG.E desc[UR40][R14.64], R128 ;  /* 0x000000800e005986 */ /* 0x000fe2000c101928 */
[----:B------:R-:W-:Y:S01]  /*13d90*/  ISETP.LT.AND P5, PT, R11, UR8, !P1 ;  /* 0x000000080b007c0c */ /* 0x000fe2000cfa1270 */
[----:B------:R-:W-:Y:S01]  /*13da0*/  VIADD R17, R10, 0x35 ;  /* 0x000000350a117836 */ /* 0x000fe20000000000 */
[----:B----4-:R-:W-:Y:S01]  /*13db0*/  ISETP.LT.AND P1, PT, R200, UR4, !P1 ;  /* 0x00000004c8007c0c */ /* 0x010fe2000cf21270 */
[----:B------:R-:W4:Y:S01]  /*13dc0*/  LDCU UR4, c[0x0][0x398] ;  /* 0x00007300ff0477ac */ /* 0x000f220008000800 */
[C---:B---3--:R-:W-:Y:S02]  /*13dd0*/  VIADD R13, R19.reuse, UR24 ;  /* 0x00000018130d7c36 */ /* 0x048fe40008000000 */
[----:B------:R-:W-:Y:S01]  /*13de0*/  IMAD.WIDE R6, R19, 0x4, R2 ;  /* 0x0000000413067825 */ /* 0x000fe200078e0202 */
[----:B------:R-:W-:Y:S01]  /*13df0*/  ISETP.GE.AND P3, PT, R17, UR9, PT ;  /* 0x0000000911007c0c */ /* 0x000fe2000bf66270 */
[----:B------:R-:W3:Y:S02]  /*13e00*/  LDCU UR8, c[0x0][0x398] ;  /* 0x00007300ff0877ac */ /* 0x000ee40008000800 */
[----:B-1----:R-:W-:Y:S01]  /*13e10*/  IMAD.WIDE R4, R13, 0x4, R8 ;  /* 0x000000040d047825 */ /* 0x002fe200078e0208 */
[----:B------:R1:W-:Y:S01]  /*13e20*/  @P2 STG.E desc[UR40][R6.64], R124 ;  /* 0x0000007c06002986 */ /* 0x0003e2000c101928 */
[----:B------:R-:W3:Y:S02]  /*13e30*/  LDCU UR16, c[0x0][0x398] ;  /* 0x00007300ff1077ac */ /* 0x000ee40008000800 */
[----:B------:R-:W-:-:S02]  /*13e40*/  VIADD R16, R10, 0x36 ;  /* 0x000000360a107836 */ /* 0x000fc40000000000 */
[C---:B------:R-:W-:Y:S01]  /*13e50*/  VIADD R17, R13.reuse, UR24 ;  /* 0x000000180d117c36 */ /* 0x040fe20008000000 */
[----:B------:R-:W3:Y:S01]  /*13e60*/  LDCU UR9, c[0x0][0x398] ;  /* 0x00007300ff0977ac */ /* 0x000ee20008000800 */
[----:B------:R-:W-:Y:S01]  /*13e70*/  IMAD.WIDE R12, R13, 0x4, R2 ;  /* 0x000000040d0c7825 */ /* 0x000fe200078e0202 */
[----:B------:R3:W-:Y:S01]  /*13e80*/  @P5 STG.E desc[UR40][R4.64], R97 ;  /* 0x0000006104005986 */ /* 0x0007e2000c101928 */
[----:B------:R-:W-:Y:S01]  /*13e90*/  ISETP.GE.AND P5, PT, R16, UR5, PT ;  /* 0x0000000510007c0c */ /* 0x000fe2000bfa6270 */
[----:B------:R-:W3:Y:S01]  /*13ea0*/  LDCU UR5, c[0x0][0x398] ;  /* 0x00007300ff0577ac */ /* 0x000ee20008000800 */
[----:B------:R-:W-:Y:S01]  /*13eb0*/  ISETP.LT.AND P2, PT, R11, UR10, !P4 ;  /* 0x0000000a0b007c0c */ /* 0x000fe2000e741270 */
[----:B------:R-:W-:Y:S01]  /*13ec0*/  @P1 STG.E desc[UR40][R12.64], R101 ;  /* 0x000000650c001986 */ /* 0x000fe2000c101928 */
[C---:B--2---:R-:W-:Y:S01]  /*13ed0*/  ISETP.LT.AND P4, PT, R200.reuse, UR12, !P4 ;  /* 0x0000000cc8007c0c */ /* 0x044fe2000e781270 */
[----:B-1----:R-:W-:Y:S01]  /*13ee0*/  IMAD.WIDE R6, R17, 0x4, R8 ;  /* 0x0000000411067825 */ /* 0x002fe200078e0208 */
[----:B------:R-:W-:Y:S01]  /*13ef0*/  ISETP.LT.AND P1, PT, R11, UR6, !P6 ;  /* 0x000000060b007c0c */ /* 0x000fe2000f721270 */
[----:B------:R-:W1:Y:S01]  /*13f00*/  LDCU UR6, c[0x0][0x398] ;  /* 0x00007300ff0677ac */ /* 0x000e620008000800 */
[----:B----4-:R-:W-:Y:S01]  /*13f10*/  ISETP.LT.AND P6, PT, R200, UR4, !P6 ;  /* 0x00000004c8007c0c */ /* 0x010fe2000f7c1270 */
[C---:B------:R-:W-:Y:S01]  /*13f20*/  IMAD.WIDE R14, R17.reuse, 0x4, R2 ;  /* 0x00000004110e7825 */ /* 0x040fe200078e0202 */
[----:B------:R-:W2:Y:S03]  /*13f30*/  LDCU UR4, c[0x0][0x398] ;  /* 0x00007300ff0477ac */ /* 0x000ea60008000800 */
[----:B------:R-:W-:-:S02]  /*13f40*/  VIADD R17, R17, UR24 ;  /* 0x0000001811117c36 */ /* 0x000fc40008000000 */
[----:B------:R4:W-:Y:S01]  /*13f50*/  @P2 STG.E desc[UR40][R6.64], R129 ;  /* 0x0000008106002986 */ /* 0x0009e2000c101928 */
[----:B------:R-:W-:Y:S01]  /*13f60*/  VIADD R16, R10, 0x37 ;  /* 0x000000370a107836 */ /* 0x000fe20000000000 */
[----:B------:R-:W2:Y:S01]  /*13f70*/  LDCU UR10, c[0x0][0x398] ;  /* 0x00007300ff0a77ac */ /* 0x000ea20008000800 */
[----:B---3--:R-:W-:Y:S01]  /*13f80*/  IMAD.WIDE R4, R17, 0x4, R8 ;  /* 0x0000000411047825 */ /* 0x008fe200078e0208 */
[----:B------:R-:W-:Y:S01]  /*13f90*/  @P4 STG.E desc[UR40][R14.64], R125 ;  /* 0x0000007d0e004986 */ /* 0x000fe2000c101928 */
[----:B------:R-:W-:Y:S01]  /*13fa0*/  ISETP.LT.AND P4, PT, R11, UR8, !P3 ;  /* 0x000000080b007c0c */ /* 0x000fe2000df81270 */
[----:B------:R-:W3:Y:S01]  /*13fb0*/  LDCU UR8, c[0x0][0x398] ;  /* 0x00007300ff0877ac */ /* 0x000ee20008000800 */
[----:B------:R-:W-:Y:S01]  /*13fc0*/  ISETP.LT.AND P3, PT, R200, UR5, !P3 ;  /* 0x00000005c8007c0c */ /* 0x000fe2000df61270 */
[----:B------:R2:W-:Y:S01]  /*13fd0*/  @P1 STG.E desc[UR40][R4.64], R98 ;  /* 0x0000006204001986 */ /* 0x0005e2000c101928 */
[C---:B------:R-:W-:Y:S01]  /*13fe0*/  VIADD R19, R17.reuse, UR24 ;  /* 0x0000001811137c36 */ /* 0x040fe20008000000 */
[----:B------:R-:W3:Y:S01]  /*13ff0*/  LDCU UR5, c[0x0][0x398] ;  /* 0x00007300ff0577ac */ /* 0x000ee20008000800 */
[----:B----4-:R-:W-:Y:S01]  /*14000*/  IMAD.WIDE R6, R17, 0x4, R2 ;  /* 0x0000000411067825 */ /* 0x010fe200078e0202 */
[----:B------:R-:W-:Y:S01]  /*14010*/  ISETP.GE.AND P2, PT, R16, UR7, PT ;  /* 0x0000000710007c0c */ /* 0x000fe2000bf46270 */
[----:B------:R-:W4:Y:S03]  /*14020*/  LDCU UR7, c[0x0][0x398] ;  /* 0x00007300ff0777ac */ /* 0x000f260008000800 */
[----:B------:R3:W-:Y:S01]  /*14030*/  @P6 STG.E desc[UR40][R6.64], R102 ;  /* 0x0000006606006986 */ /* 0x0007e2000c101928 */
[----:B-1----:R-:W-:Y:S01]  /*14040*/  ISETP.LT.AND P6, PT, R11, UR6, !P5 ;  /* 0x000000060b007c0c */ /* 0x002fe2000efc1270 */
[C---:B------:R-:W-:Y:S01]  /*14050*/  IMAD.WIDE R12, R19.reuse, 0x4, R8 ;  /* 0x00000004130c7825 */ /* 0x040fe200078e0208 */
[----:B------:R-:W-:Y:S01]  /*14060*/  ISETP.LT.AND P5, PT, R200, UR9, !P5 ;  /* 0x00000009c8007c0c */ /* 0x000fe2000efa1270 */
[----:B------:R-:W1:Y:S02]  /*14070*/  LDCU UR6, c[0x0][0x398] ;  /* 0x00007300ff0677ac */ /* 0x000e640008000800 */
[C---:B--2---:R-:W-:Y:S01]  /*14080*/  IMAD.WIDE R4, R19.reuse, 0x4, R2 ;  /* 0x0000000413047825 */ /* 0x044fe200078e0202 */
[----:B------:R2:W-:Y:S01]  /*14090*/  @P4 STG.E desc[UR40][R12.64], R130 ;  /* 0x000000820c004986 */ /* 0x0005e2000c101928 */
[----:B------:R-:W1:Y:S02]  /*140a0*/  LDCU UR9, c[0x0][0x398] ;  /* 0x00007300ff0977ac */ /* 0x000e640008000800 */
[----:B------:R-:W-:-:S02]  /*140b0*/  VIADD R19, R19, UR24 ;  /* 0x0000001813137c36 */ /* 0x000fc40008000000 */
[C---:B------:R-:W-:Y:S01]  /*140c0*/  VIADD R0, R10.reuse, 0x3b ;  /* 0x0000003b0a007836 */ /* 0x040fe20000000000 */
[----:B------:R-:W1:Y:S01]  /*140d0*/  LDCU UR12, c[0x0][0x398] ;  /* 0x00007300ff0c77ac */ /* 0x000e620008000800 */
[C---:B---3--:R-:W-:Y:S01]  /*140e0*/  IMAD.WIDE R6, R19.reuse, 0x4, R8 ;  /* 0x0000000413067825 */ /* 0x048fe200078e0208 */
[----:B------:R3:W-:Y:S03]  /*140f0*/  @P3 STG.E desc[UR40][R4.64], R126 ;  /* 0x0000007e04003986 */ /* 0x0007e6000c101928 */
[----:B--2---:R-:W-:Y:S01]  /*14100*/  IMAD.WIDE R12, R19, 0x4, R2 ;  /* 0x00000004130c7825 */ /* 0x004fe200078e0202 */
[----:B------:R2:W-:Y:S03]  /*14110*/  @P6 STG.E desc[UR40][R6.64], R99 ;  /* 0x0000006306006986 */ /* 0x0005e6000c101928 */
[----:B------:R-:W-:Y:S01]  /*14120*/  VIADD R16, R10, 0x38 ;  /* 0x000000380a107836 */ /* 0x000fe20000000000 */
[----:B------:R1:W-:Y:S01]  /*14130*/  @P5 STG.E desc[UR40][R12.64], R103 ;  /* 0x000000670c005986 */ /* 0x0003e2000c101928 */
[----:B------:R-:W-:Y:S01]  /*14140*/  ISETP.LT.AND P5, PT, R11, UR4, !P2 ;  /* 0x000000040b007c0c */ /* 0x000fe2000d7a1270 */
[----:B------:R-:W2:Y:S01]  /*14150*/  LDCU UR4, c[0x0][0x398] ;  /* 0x00007300ff0477ac */ /* 0x000ea20008000800 */
[----:B------:R-:W-:-:S02]  /*14160*/  ISETP.LT.AND P2, PT, R200, UR5, !P2 ;  /* 0x00000005c8007c0c */ /* 0x000fc4000d741270 */
[----:B------:R-:W-:Y:S01]  /*14170*/  ISETP.GE.AND P1, PT, R16, UR13, PT ;  /* 0x0000000d10007c0c */ /* 0x000fe2000bf26270 */
[----:B------:R-:W-:Y:S01]  /*14180*/  VIADD R14, R10, 0x39 ;  /* 0x000000390a0e7836 */ /* 0x000fe20000000000 */
[----:B------:R-:W2:Y:S01]  /*14190*/  LDCU UR5, c[0x0][0x398] ;  /* 0x00007300ff0577ac */ /* 0x000ea20008000800 */
[----:B------:R-:W-:Y:S01]  /*141a0*/  VIADD R19, R19, UR24 ;  /* 0x0000001813137c36 */ /* 0x000fe20008000000 */
[----:B----4-:R-:W-:Y:S02]  /*141b0*/  ISETP.LT.AND P6, PT, R11, UR7, !P1 ;  /* 0x000000070b007c0c */ /* 0x010fe4000cfc1270 */
[----:B------:R-:W-:Y:S01]  /*141c0*/  ISETP.GE.AND P4, PT, R14, UR15, PT ;  /* 0x0000000f0e007c0c */ /* 0x000fe2000bf86270 */
[C---:B------:R-:W-:Y:S01]  /*141d0*/  VIADD R17, R19.reuse, UR24 ;  /* 0x0000001813117c36 */ /* 0x040fe20008000000 */
[----:B------:R-:W4:Y:S01]  /*141e0*/  LDCU UR7, c[0x0][0x398] ;  /* 0x00007300ff0777ac */ /* 0x000f220008000800 */
[----:B---3--:R-:W-:Y:S01]  /*141f0*/  IMAD.WIDE R4, R19, 0x4, R8 ;  /* 0x0000000413047825 */ /* 0x008fe200078e0208 */
[----:B-1----:R-:W-:Y:S01]  /*14200*/  ISETP.LT.AND P1, PT, R200, UR6, !P1 ;  /* 0x00000006c8007c0c */ /* 0x002fe2000cf21270 */
[----:B------:R-:W1:Y:S02]  /*14210*/  LDCU UR6, c[0x0][0x398] ;  /* 0x00007300ff0677ac */ /* 0x000e640008000800 */
[----:B------:R-:W-:-:S02]  /*14220*/  VIADD R14, R10, 0x3a ;  /* 0x0000003a0a0e7836 */ /* 0x000fc40000000000 */
[----:B--2---:R-:W-:Y:S01]  /*14230*/  IMAD.WIDE R6, R19, 0x4, R2 ;  /* 0x0000000413067825 */ /* 0x004fe200078e0202 */
[----:B------:R2:W-:Y:S03]  /*14240*/  @P5 STG.E desc[UR40][R4.64], R131 ;  /* 0x0000008304005986 */ /* 0x0005e6000c101928 */
[----:B------:R-:W-:Y:S01]  /*14250*/  IMAD.WIDE R12, R17, 0x4, R8 ;  /* 0x00000004110c7825 */ /* 0x000fe200078e0208 */
[----:B------:R-:W-:Y:S01]  /*14260*/  ISETP.GE.AND P3, PT, R14, UR23, PT ;  /* 0x000000170e007c0c */ /* 0x000fe2000bf66270 */
[----:B------:R3:W-:Y:S01]  /*14270*/  @P2 STG.E desc[UR40][R6.64], R127 ;  /* 0x0000007f06002986 */ /* 0x0007e2000c101928 */
[----:B------:R-:W-:Y:S01]  /*14280*/  ISETP.LT.AND P2, PT, R11, UR8, !P4 ;  /* 0x000000080b007c0c */ /* 0x000fe2000e741270 */
[----:B------:R-:W-:Y:S01]  /*14290*/  IMAD.WIDE R14, R17, 0x4, R2 ;  /* 0x00000004110e7825 */ /* 0x000fe200078e0202 */
[----:B------:R-:W-:Y:S01]  /*142a0*/  ISETP.LT.AND P4, PT, R200, UR9, !P4 ;  /* 0x00000009c8007c0c */ /* 0x000fe2000e781270 */
[----:B------:R1:W-:Y:S01]  /*142b0*/  @P6 STG.E desc[UR40][R12.64], R116 ;  /* 0x000000740c006986 */ /* 0x0003e2000c101928 */
[----:B------:R-:W-:Y:S01]  /*142c0*/  ISETP.LT.AND P6, PT, R11, UR4, !P3 ;  /* 0x000000040b007c0c */ /* 0x000fe2000dfc1270 */
[----:B------:R-:W-:Y:S01]  /*142d0*/  VIADD R17, R17, UR24 ;  /* 0x0000001811117c36 */ /* 0x000fe20008000000 */
[----:B------:R-:W-:Y:S01]  /*142e0*/  ISETP.GE.AND P5, PT, R0, UR17, PT ;  /* 0x0000001100007c0c */ /* 0x000fe2000bfa6270 */
[----:B------:R-:W-:Y:S01]  /*142f0*/  VIADD R0, R10, 0x3c ;  /* 0x0000003c0a007836 */ /* 0x000fe20000000000 */
[----:B------:R4:W-:Y:S01]  /*14300*/  @P1 STG.E desc[UR40][R14.64], R104 ;  /* 0x000000680e001986 */ /* 0x0009e2000c101928 */
[C---:B------:R-:W-:Y:S01]  /*14310*/  VIADD R19, R17.reuse, UR24 ;  /* 0x0000001811137c36 */ /* 0x040fe20008000000 */
[----:B------:R-:W4:Y:S01]  /*14320*/  LDCU UR4, c[0x0][0x398] ;  /* 0x00007300ff0477ac */ /* 0x000f220008000800 */
[C---:B--2---:R-:W-:Y:S01]  /*14330*/  IMAD.WIDE R4, R17.reuse, 0x4, R8 ;  /* 0x0000000411047825 */ /* 0x044fe200078e0208 */
[----:B------:R-:W2:Y:S03]  /*14340*/  LDCU UR8, c[0x0][0x398] ;  /* 0x00007300ff0877ac */ /* 0x000ea60008000800 */
[----:B---3--:R-:W-:Y:S01]  /*14350*/  IMAD.WIDE R6, R17, 0x4, R2 ;  /* 0x0000000411067825 */ /* 0x008fe200078e0202 */
[----:B------:R-:W-:Y:S01]  /*14360*/  ISETP.GE.AND P1, PT, R0, UR19, PT ;  /* 0x0000001300007c0c */ /* 0x000fe2000bf26270 */
[----:B------:R3:W-:Y:S01]  /*14370*/  @P2 STG.E desc[UR40][R4.64], R120 ;  /* 0x0000007804002986 */ /* 0x0007e2000c101928 */
[----:B------:R-:W2:Y:S01]  /*14380*/  LDCU UR9, c[0x0][0x398] ;  /* 0x00007300ff0977ac */ /* 0x000ea20008000800 */
[----:B-1----:R-:W-:Y:S01]  /*14390*/  IMAD.WIDE R12, R19, 0x4, R8 ;  /* 0x00000004130c7825 */ /* 0x002fe200078e0208 */
[C---:B------:R-:W-:Y:S01]  /*143a0*/  ISETP.LT.AND P3, PT, R200.reuse, UR5, !P3 ;  /* 0x00000005c8007c0c */ /* 0x040fe2000df61270 */
[----:B------:R1:W-:Y:S01]  /*143b0*/  @P4 STG.E desc[UR40][R6.64], R24 ;  /* 0x0000001806004986 */ /* 0x0003e2000c101928 */
[----:B----4-:R-:W-:Y:S01]  /*143c0*/  ISETP.LT.AND P4, PT, R11, UR7, !P5 ;  /* 0x000000070b007c0c */ /* 0x010fe2000ef81270 */
[----:B------:R-:W4:Y:S01]  /*143d0*/  LDCU UR5, c[0x0][0x398] ;  /* 0x00007300ff0577ac */ /* 0x000f220008000800 */
[----:B------:R-:W-:Y:S01]  /*143e0*/  ISETP.LT.AND P5, PT, R200, UR6, !P5 ;  /* 0x00000006c8007c0c */ /* 0x000fe2000efa1270 */
[----:B------:R2:W-:Y:S01]  /*143f0*/  @P6 STG.E desc[UR40][R12.64], R117 ;  /* 0x000000750c006986 */ /* 0x0005e2000c101928 */
[----:B------:R-:W-:Y:S01]  /*14400*/  VIADD R15, R19, UR24 ;  /* 0x00000018130f7c36 */ /* 0x000fe20008000000 */
[----:B------:R-:W-:Y:S01]  /*14410*/  ISETP.LT.AND P6, PT, R11, UR10, !P1 ;  /* 0x0000000a0b007c0c */ /* 0x000fe2000cfc1270 */
[----:B------:R-:W-:-:S02]  /*14420*/  VIADD R0, R10, 0x3d ;  /* 0x0000003d0a007836 */ /* 0x000fc40000000000 */
[----:B------:R-:W-:Y:S02]  /*14430*/  VIADD R17, R15, UR24 ;  /* 0x000000180f117c36 */ /* 0x000fe40008000000 */
[----:B---3--:R-:W-:-:S04]  /*14440*/  IMAD.WIDE R4, R19, 0x4, R2 ;  /* 0x0000000413047825 */ /* 0x008fc800078e0202 */
[----:B-1----:R-:W-:Y:S01]  /*14450*/  IMAD.WIDE R6, R15, 0x4, R8 ;  /* 0x000000040f067825 */ /* 0x002fe200078e0208 */
[----:B------:R-:W-:-:S03]  /*14460*/  ISETP.GE.AND P2, PT, R0, UR21, PT ;  /* 0x0000001500007c0c */ /* 0x000fc6000bf46270 */
[----:B------:R-:W-:Y:S02]  /*14470*/  VIADD R10, R10, 0x3e ;  /* 0x0000003e0a0a7836 */ /* 0x000fe40000000000 */
[----:B--2---:R-:W-:Y:S01]  /*14480*/  IMAD.WIDE R12, R15, 0x4, R2 ;  /* 0x000000040f0c7825 */ /* 0x004fe200078e0202 */
[----:B------:R1:W-:Y:S03]  /*14490*/  @P3 STG.E desc[UR40][R4.64], R105 ;  /* 0x0000006904003986 */ /* 0x0003e6000c101928 */
[C---:B------:R-:W-:Y:S01]  /*144a0*/  IMAD.WIDE R14, R17.reuse, 0x4, R8 ;  /* 0x00000004110e7825 */ /* 0x040fe200078e0208 */
[----:B------:R2:W-:Y:S01]  /*144b0*/  @P4 STG.E desc[UR40][R6.64], R121 ;  /* 0x0000007906004986 */ /* 0x0005e2000c101928 */
[----:B------:R-:W-:Y:S02]  /*144c0*/  ISETP.GE.AND P3, PT, R10, UR11, PT ;  /* 0x0000000b0a007c0c */ /* 0x000fe4000bf66270 */
[----:B------:R-:W-:Y:S01]  /*144d0*/  ISETP.LT.AND P1, PT, R200, UR4, !P1 ;  /* 0x00000004c8007c0c */ /* 0x000fe2000cf21270 */
[----:B------:R3:W-:Y:S01]  /*144e0*/  @P5 STG.E desc[UR40][R12.64], R25 ;  /* 0x000000190c005986 */ /* 0x0007e2000c101928 */
[----:B------:R-:W-:-:S03]  /*144f0*/  VIADD R19, R17, UR24 ;  /* 0x0000001811137c36 */ /* 0x000fc60008000000 */
[----:B------:R1:W-:Y:S01]  /*14500*/  @P6 STG.E desc[UR40][R14.64], R118 ;  /* 0x000000760e006986 */ /* 0x0003e2000c101928 */
[C---:B------:R-:W-:Y:S02]  /*14510*/  ISETP.LT.AND P6, PT, R11.reuse, UR8, !P2 ;  /* 0x000000080b007c0c */ /* 0x040fe4000d7c1270 */
[C---:B------:R-:W-:Y:S02]  /*14520*/  ISETP.LT.AND P2, PT, R200.reuse, UR9, !P2 ;  /* 0x00000009c8007c0c */ /* 0x040fe4000d741270 */
[----:B------:R-:W-:Y:S01]  /*14530*/  ISETP.LT.AND P5, PT, R11, UR12, !P3 ;  /* 0x0000000c0b007c0c */ /* 0x000fe2000dfa1270 */
[----:B------:R-:W-:Y:S01]  /*14540*/  VIADD R21, R19, UR24 ;  /* 0x0000001813157c36 */ /* 0x000fe20008000000 */
[C---:B----4-:R-:W-:Y:S02]  /*14550*/  ISETP.LT.AND P3, PT, R200.reuse, UR5, !P3 ;  /* 0x00000005c8007c0c */ /* 0x050fe4000df61270 */
[----:B------:R-:W-:Y:S02]  /*14560*/  ISETP.LT.AND P4, PT, R11, UR14, !P0 ;  /* 0x0000000e0b007c0c */ /* 0x000fe4000c781270 */
[----:B------:R-:W-:Y:S01]  /*14570*/  ISETP.LT.AND P0, PT, R200, UR16, !P0 ;  /* 0x00000010c8007c0c */ /* 0x000fe2000c701270 */
[----:B-1----:R-:W-:-:S04]  /*14580*/  IMAD.WIDE R4, R17, 0x4, R2 ;  /* 0x0000000411047825 */ /* 0x002fc800078e0202 */
[----:B------:R-:W-:Y:S02]  /*14590*/  VIADD R17, R21, UR24 ;  /* 0x0000001815117c36 */ /* 0x000fe40008000000 */
[C---:B--2---:R-:W-:Y:S01]  /*145a0*/  IMAD.WIDE R6, R19.reuse, 0x4, R8 ;  /* 0x0000000413067825 */ /* 0x044fe200078e0208 */
[----:B------:R1:W-:Y:S03]  /*145b0*/  @P1 STG.E desc[UR40][R4.64], R106 ;  /* 0x0000006a04001986 */ /* 0x0003e6000c101928 */
[----:B------:R-:W-:Y:S01]  /*145c0*/  IMAD.WIDE R10, R19, 0x4, R2 ;  /* 0x00000004130a7825 */ /* 0x000fe200078e0202 */
[----:B------:R1:W-:Y:S03]  /*145d0*/  @P6 STG.E desc[UR40][R6.64], R122 ;  /* 0x0000007a06006986 */ /* 0x0003e6000c101928 */
[C---:B---3--:R-:W-:Y:S01]  /*145e0*/  IMAD.WIDE R12, R21.reuse, 0x4, R8 ;  /* 0x00000004150c7825 */ /* 0x048fe200078e0208 */
[----:B------:R1:W-:Y:S03]  /*145f0*/  @P2 STG.E desc[UR40][R10.64], R26 ;  /* 0x0000001a0a002986 */ /* 0x0003e6000c101928 */
[----:B------:R-:W-:Y:S01]  /*14600*/  IMAD.WIDE R14, R21, 0x4, R2 ;  /* 0x00000004150e7825 */ /* 0x000fe200078e0202 */
[----:B------:R1:W-:Y:S03]  /*14610*/  @P5 STG.E desc[UR40][R12.64], R119 ;  /* 0x000000770c005986 */ /* 0x0003e6000c101928 */
[C---:B------:R-:W-:Y:S01]  /*14620*/  IMAD.WIDE R8, R17.reuse, 0x4, R8 ;  /* 0x0000000411087825 */ /* 0x040fe200078e0208 */
[----:B------:R1:W-:Y:S04]  /*14630*/  @P3 STG.E desc[UR40][R14.64], R107 ;  /* 0x0000006b0e003986 */ /* 0x0003e8000c101928 */
[----:B------:R1:W-:Y:S01]  /*14640*/  @P4 STG.E desc[UR40][R8.64], R123 ;  /* 0x0000007b08004986 */ /* 0x0003e2000c101928 */
[----:B------:R-:W-:Y:S01]  /*14650*/  IMAD.WIDE R2, R17, 0x4, R2 ;  /* 0x0000000411027825 */ /* 0x000fe200078e0202 */
[----:B------:R-:W-:Y:S06]  /*14660*/  @!P0 EXIT ;  /* 0x000000000000894d */ /* 0x000fec0003800000 */
[----:B------:R-:W-:Y:S01]  /*14670*/  STG.E desc[UR40][R2.64], R27 ;  /* 0x0000001b02007986 */ /* 0x000fe2000c101928 */
[----:B------:R-:W-:Y:S05]  /*14680*/  EXIT ;  /* 0x000000000000794d */ /* 0x000fea0003800000 */
.L_x_2:
[----:B------:R-:W-:-:S00]  /*14690*/  BRA `(.L_x_2) ;  /* 0xfffffffc00fc7947 */ /* 0x000fc0000383ffff */
[----:B------:R-:W-:-:S00]  /*146a0*/  NOP ;  /* 0x0000000000007918 */ /* 0x000fc00000000000 */
        /* <DEDUP_REMOVED lines=13> */
.L_x_3:


//--------------------- .nv.shared.matmul_kernel  --------------------------
	.section	.nv.shared.matmul_kernel,"aw",@nobits
	.sectionflags	@""
	.align	16
	.zero		1024


//--------------------- .nv.shared.reserved.0     --------------------------
	.section	.nv.shared.reserved.0,"aw",@nobits
	.weak		__nv_reservedSMEM_offset_0_alias
	.size		__nv_reservedSMEM_offset_0_alias, 0, 64
	.other		__nv_reservedSMEM_offset_0_alias,@"STO_CUDA_RESERVED_SHARED STV_DEFAULT"
__nv_reservedSMEM_offset_0_alias:
	.zero		0
	.zero		64


//--------------------- .nv.constant0.matmul_kernel --------------------------
	.section	.nv.constant0.matmul_kernel,"a",@progbits
	.sectionflags	@""
	.align	4
.nv.constant0.matmul_kernel:
	.zero		976


//--------------------- SYMBOLS --------------------------

	.type		.nv.reservedSmem.offset0,@object
	.size		.nv.reservedSmem.offset0,0x4
	.type		.nv.reservedSmem.cap,@object
	.size		.nv.reservedSmem.cap,0x4
